	.target	sm_103a

	.elftype	@"ET_EXEC"


//--------------------- .note.nv.tkinfo           --------------------------
	.section	.note.nv.tkinfo,"",@"SHT_NOTE"
	.sectionflags	@"SHF_NOTE_NV_TKINFO"
	.tkinfo
        /*0018*/ 	.word	0x00000002
        /*0030*/ 	.string	""
        /*0030*/ 	.string	"ptxas"
        /*0030*/ 	.string	"Cuda compilation tools, release 13.0, V13.0.88"
        /*0030*/ 	.string	"Build cuda_13.0.r13.0/compiler.36424714_0"
        /*0030*/ 	.string	"-arch sm_103a -m 64 "



//--------------------- .note.nv.cuinfo           --------------------------
	.section	.note.nv.cuinfo,"",@"SHT_NOTE"
	.sectionflags	@"SHF_NOTE_NV_CUINFO"
        /*0018*/ 	.short	0x0002
        /*001a*/ 	.short	0x0067
        /*001c*/ 	.short	0x0082
	.zero		2


//--------------------- .nv.info                  --------------------------
	.section	.nv.info,"",@"SHT_CUDA_INFO"
	.align	4


	//----- nvinfo : EIATTR_REGCOUNT
	.align		4
        /*0000*/ 	.byte	0x04, 0x2f
        /*0002*/ 	.short	(.L_51 - .L_50)
	.align		4
.L_50:
        /*0004*/ 	.word	index@(_ZN2at6native29vectorized_elementwise_kernelILi8ENS0_10AbsFunctorIhEESt5arrayIPcLm2EEEEviT0_T1_)
        /*0008*/ 	.word	0x00000004


	//----- nvinfo : EIATTR_FRAME_SIZE
	.align		4
.L_51:
        /*000c*/ 	.byte	0x04, 0x11
        /*000e*/ 	.short	(.L_53 - .L_52)
	.align		4
.L_52:
        /*0010*/ 	.word	index@(_ZN2at6native29vectorized_elementwise_kernelILi8ENS0_10AbsFunctorIhEESt5arrayIPcLm2EEEEviT0_T1_)
        /*0014*/ 	.word	0x00000000


	//----- nvinfo : EIATTR_REGCOUNT
	.align		4
.L_53:
        /*0018*/ 	.byte	0x04, 0x2f
        /*001a*/ 	.short	(.L_55 - .L_54)
	.align		4
.L_54:
        /*001c*/ 	.word	index@(_ZN2at6native29vectorized_elementwise_kernelILi4ENS0_10AbsFunctorIhEESt5arrayIPcLm2EEEEviT0_T1_)
        /*0020*/ 	.word	0x0000001e


	//----- nvinfo : EIATTR_FRAME_SIZE
	.align		4
.L_55:
        /*0024*/ 	.byte	0x04, 0x11
        /*0026*/ 	.short	(.L_57 - .L_56)
	.align		4
.L_56:
        /*0028*/ 	.word	index@(_ZN2at6native29vectorized_elementwise_kernelILi4ENS0_10AbsFunctorIhEESt5arrayIPcLm2EEEEviT0_T1_)
        /*002c*/ 	.word	0x00000000


	//----- nvinfo : EIATTR_REGCOUNT
	.align		4
.L_57:
        /*0030*/ 	.byte	0x04, 0x2f
        /*0032*/ 	.short	(.L_59 - .L_58)
	.align		4
.L_58:
        /*0034*/ 	.word	index@(_ZN2at6native29vectorized_elementwise_kernelILi2ENS0_10AbsFunctorIhEESt5arrayIPcLm2EEEEviT0_T1_)
        /*0038*/ 	.word	0x0000001e


	//----- nvinfo : EIATTR_FRAME_SIZE
	.align		4
.L_59:
        /*003c*/ 	.byte	0x04, 0x11
        /*003e*/ 	.short	(.L_61 - .L_60)
	.align		4
.L_60:
        /*0040*/ 	.word	index@(_ZN2at6native29vectorized_elementwise_kernelILi2ENS0_10AbsFunctorIhEESt5arrayIPcLm2EEEEviT0_T1_)
        /*0044*/ 	.word	0x00000000


	//----- nvinfo : EIATTR_REGCOUNT
	.align		4
.L_61:
        /*0048*/ 	.byte	0x04, 0x2f
        /*004a*/ 	.short	(.L_63 - .L_62)
	.align		4
.L_62:
        /*004c*/ 	.word	index@(_ZN2at6native27unrolled_elementwise_kernelINS0_10AbsFunctorIhEESt5arrayIPcLm2EELi4E23TrivialOffsetCalculatorILi1EjES8_NS0_6memory15LoadWithoutCastENS9_16StoreWithoutCastEEEviT_T0_T2_T3_T4_T5_)
        /*0050*/ 	.word	0x00000016


	//----- nvinfo : EIATTR_FRAME_SIZE
	.align		4
.L_63:
        /*0054*/ 	.byte	0x04, 0x11
        /*0056*/ 	.short	(.L_65 - .L_64)
	.align		4
.L_64:
        /*0058*/ 	.word	index@(_ZN2at6native27unrolled_elementwise_kernelINS0_10AbsFunctorIhEESt5arrayIPcLm2EELi4E23TrivialOffsetCalculatorILi1EjES8_NS0_6memory15LoadWithoutCastENS9_16StoreWithoutCastEEEviT_T0_T2_T3_T4_T5_)
        /*005c*/ 	.word	0x00000000


	//----- nvinfo : EIATTR_REGCOUNT
	.align		4
.L_65:
        /*0060*/ 	.byte	0x04, 0x2f
        /*0062*/ 	.short	(.L_67 - .L_66)
	.align		4
.L_66:
        /*0064*/ 	.word	index@(_ZN2at6native18elementwise_kernelILi128ELi4EZNS0_22gpu_kernel_impl_nocastINS0_10AbsFunctorIhEEEEvRNS_18TensorIteratorBaseERKT_EUliE_EEviT1_)
        /*0068*/ 	.word	0x00000014


	//----- nvinfo : EIATTR_FRAME_SIZE
	.align		4
.L_67:
        /*006c*/ 	.byte	0x04, 0x11
        /*006e*/ 	.short	(.L_69 - .L_68)
	.align		4
.L_68:
        /*0070*/ 	.word	index@(_ZN2at6native18elementwise_kernelILi128ELi4EZNS0_22gpu_kernel_impl_nocastINS0_10AbsFunctorIhEEEEvRNS_18TensorIteratorBaseERKT_EUliE_EEviT1_)
        /*0074*/ 	.word	0x00000000


	//----- nvinfo : EIATTR_REGCOUNT
	.align		4
.L_69:
        /*0078*/ 	.byte	0x04, 0x2f
        /*007a*/ 	.short	(.L_71 - .L_70)
	.align		4
.L_70:
        /*007c*/ 	.word	index@(_ZN2at6native27unrolled_elementwise_kernelINS0_10AbsFunctorIhEESt5arrayIPcLm2EELi4E23TrivialOffsetCalculatorILi1EjES8_NS0_6memory12LoadWithCastILi1EEENS9_13StoreWithCastILi1EEEEEviT_T0_T2_T3_T4_T5_)
        /*0080*/ 	.word	0x0000001c


	//----- nvinfo : EIATTR_FRAME_SIZE
	.align		4
.L_71:
        /*0084*/ 	.byte	0x04, 0x11
        /*0086*/ 	.short	(.L_73 - .L_72)
	.align		4
.L_72:
        /*0088*/ 	.word	index@(_ZN2at6native27unrolled_elementwise_kernelINS0_10AbsFunctorIhEESt5arrayIPcLm2EELi4E23TrivialOffsetCalculatorILi1EjES8_NS0_6memory12LoadWithCastILi1EEENS9_13StoreWithCastILi1EEEEEviT_T0_T2_T3_T4_T5_)
        /*008c*/ 	.word	0x00000000


	//----- nvinfo : EIATTR_REGCOUNT
	.align		4
.L_73:
        /*0090*/ 	.byte	0x04, 0x2f
        /*0092*/ 	.short	(.L_75 - .L_74)
	.align		4
.L_74:
        /*0094*/ 	.word	index@(_ZN2at6native18elementwise_kernelILi128ELi4EZNS0_15gpu_kernel_implINS0_10AbsFunctorIhEEEEvRNS_18TensorIteratorBaseERKT_EUliE_EEviT1_)
        /*0098*/ 	.word	0x00000018


	//----- nvinfo : EIATTR_FRAME_SIZE
	.align		4
.L_75:
        /*009c*/ 	.byte	0x04, 0x11
        /*009e*/ 	.short	(.L_77 - .L_76)
	.align		4
.L_76:
        /*00a0*/ 	.word	index@(_ZN2at6native18elementwise_kernelILi128ELi4EZNS0_15gpu_kernel_implINS0_10AbsFunctorIhEEEEvRNS_18TensorIteratorBaseERKT_EUliE_EEviT1_)
        /*00a4*/ 	.word	0x00000000


	//----- nvinfo : EIATTR_REGCOUNT
	.align		4
.L_77:
        /*00a8*/ 	.byte	0x04, 0x2f
        /*00aa*/ 	.short	(.L_79 - .L_78)
	.align		4
.L_78:
        /*00ac*/ 	.word	index@(_ZN2at6native29vectorized_elementwise_kernelILi8ENS0_10AbsFunctorIaEESt5arrayIPcLm2EEEEviT0_T1_)
        /*00b0*/ 	.word	0x00000004


	//----- nvinfo : EIATTR_FRAME_SIZE
	.align		4
.L_79:
        /*00b4*/ 	.byte	0x04, 0x11
        /*00b6*/ 	.short	(.L_81 - .L_80)
	.align		4
.L_80:
        /*00b8*/ 	.word	index@(_ZN2at6native29vectorized_elementwise_kernelILi8ENS0_10AbsFunctorIaEESt5arrayIPcLm2EEEEviT0_T1_)
        /*00bc*/ 	.word	0x00000000


	//----- nvinfo : EIATTR_REGCOUNT
	.align		4
.L_81:
        /*00c0*/ 	.byte	0x04, 0x2f
        /*00c2*/ 	.short	(.L_83 - .L_82)
	.align		4
.L_82:
        /*00c4*/ 	.word	index@(_ZN2at6native29vectorized_elementwise_kernelILi4ENS0_10AbsFunctorIaEESt5arrayIPcLm2EEEEviT0_T1_)
        /*00c8*/ 	.word	0x0000001e


	//----- nvinfo : EIATTR_FRAME_SIZE
	.align		4
.L_83:
        /*00cc*/ 	.byte	0x04, 0x11
        /*00ce*/ 	.short	(.L_85 - .L_84)
	.align		4
.L_84:
        /*00d0*/ 	.word	index@(_ZN2at6native29vectorized_elementwise_kernelILi4ENS0_10AbsFunctorIaEESt5arrayIPcLm2EEEEviT0_T1_)
        /*00d4*/ 	.word	0x00000000


	//----- nvinfo : EIATTR_REGCOUNT
	.align		4
.L_85:
        /*00d8*/ 	.byte	0x04, 0x2f
        /*00da*/ 	.short	(.L_87 - .L_86)
	.align		4
.L_86:
        /*00dc*/ 	.word	index@(_ZN2at6native29vectorized_elementwise_kernelILi2ENS0_10AbsFunctorIaEESt5arrayIPcLm2EEEEviT0_T1_)
        /*00e0*/ 	.word	0x0000001e


	//----- nvinfo : EIATTR_FRAME_SIZE
	.align		4
.L_87:
        /*00e4*/ 	.byte	0x04, 0x11
        /*00e6*/ 	.short	(.L_89 - .L_88)
	.align		4
.L_88:
        /*00e8*/ 	.word	index@(_ZN2at6native29vectorized_elementwise_kernelILi2ENS0_10AbsFunctorIaEESt5arrayIPcLm2EEEEviT0_T1_)
        /*00ec*/ 	.word	0x00000000


	//----- nvinfo : EIATTR_REGCOUNT
	.align		4
.L_89:
        /*00f0*/ 	.byte	0x04, 0x2f
        /*00f2*/ 	.short	(.L_91 - .L_90)
	.align		4
.L_90:
        /*00f4*/ 	.word	index@(_ZN2at6native27unrolled_elementwise_kernelINS0_10AbsFunctorIaEESt5arrayIPcLm2EELi4E23TrivialOffsetCalculatorILi1EjES8_NS0_6memory15LoadWithoutCastENS9_16StoreWithoutCastEEEviT_T0_T2_T3_T4_T5_)
        /*00f8*/ 	.word	0x00000016


	//----- nvinfo : EIATTR_FRAME_SIZE
	.align		4
.L_91:
        /*00fc*/ 	.byte	0x04, 0x11
        /*00fe*/ 	.short	(.L_93 - .L_92)
	.align		4
.L_92:
        /*0100*/ 	.word	index@(_ZN2at6native27unrolled_elementwise_kernelINS0_10AbsFunctorIaEESt5arrayIPcLm2EELi4E23TrivialOffsetCalculatorILi1EjES8_NS0_6memory15LoadWithoutCastENS9_16StoreWithoutCastEEEviT_T0_T2_T3_T4_T5_)
        /*0104*/ 	.word	0x00000000


	//----- nvinfo : EIATTR_REGCOUNT
	.align		4
.L_93:
        /*0108*/ 	.byte	0x04, 0x2f
        /*010a*/ 	.short	(.L_95 - .L_94)
	.align		4
.L_94:
        /*010c*/ 	.word	index@(_ZN2at6native18elementwise_kernelILi128ELi4EZNS0_22gpu_kernel_impl_nocastINS0_10AbsFunctorIaEEEEvRNS_18TensorIteratorBaseERKT_EUliE_EEviT1_)
        /*0110*/ 	.word	0x00000014


	//----- nvinfo : EIATTR_FRAME_SIZE
	.align		4
.L_95:
        /*0114*/ 	.byte	0x04, 0x11
        /*0116*/ 	.short	(.L_97 - .L_96)
	.align		4
.L_96:
        /*0118*/ 	.word	index@(_ZN2at6native18elementwise_kernelILi128ELi4EZNS0_22gpu_kernel_impl_nocastINS0_10AbsFunctorIaEEEEvRNS_18TensorIteratorBaseERKT_EUliE_EEviT1_)
        /*011c*/ 	.word	0x00000000


	//----- nvinfo : EIATTR_REGCOUNT
	.align		4
.L_97:
        /*0120*/ 	.byte	0x04, 0x2f
        /*0122*/ 	.short	(.L_99 - .L_98)
	.align		4
.L_98:
        /*0124*/ 	.word	index@(_ZN2at6native27unrolled_elementwise_kernelINS0_10AbsFunctorIaEESt5arrayIPcLm2EELi4E23TrivialOffsetCalculatorILi1EjES8_NS0_6memory12LoadWithCastILi1EEENS9_13StoreWithCastILi1EEEEEviT_T0_T2_T3_T4_T5_)
        /*0128*/ 	.word	0x0000001e


	//----- nvinfo : EIATTR_FRAME_SIZE
	.align		4
.L_99:
        /*012c*/ 	.byte	0x04, 0x11
        /*012e*/ 	.short	(.L_101 - .L_100)
	.align		4
.L_100:
        /*0130*/ 	.word	index@(_ZN2at6native27unrolled_elementwise_kernelINS0_10AbsFunctorIaEESt5arrayIPcLm2EELi4E23TrivialOffsetCalculatorILi1EjES8_NS0_6memory12LoadWithCastILi1EEENS9_13StoreWithCastILi1EEEEEviT_T0_T2_T3_T4_T5_)
        /*0134*/ 	.word	0x00000000


	//----- nvinfo : EIATTR_REGCOUNT
	.align		4
.L_101:
        /*0138*/ 	.byte	0x04, 0x2f
        /*013a*/ 	.short	(.L_103 - .L_102)
	.align		4
.L_102:
        /*013c*/ 	.word	index@(_ZN2at6native18elementwise_kernelILi128ELi4EZNS0_15gpu_kernel_implINS0_10AbsFunctorIaEEEEvRNS_18TensorIteratorBaseERKT_EUliE_EEviT1_)
        /*0140*/ 	.word	0x00000018


	//----- nvinfo : EIATTR_FRAME_SIZE
	.align		4
.L_103:
        /*0144*/ 	.byte	0x04, 0x11
        /*0146*/ 	.short	(.L_105 - .L_104)
	.align		4
.L_104:
        /*0148*/ 	.word	index@(_ZN2at6native18elementwise_kernelILi128ELi4EZNS0_15gpu_kernel_implINS0_10AbsFunctorIaEEEEvRNS_18TensorIteratorBaseERKT_EUliE_EEviT1_)
        /*014c*/ 	.word	0x00000000


	//----- nvinfo : EIATTR_REGCOUNT
	.align		4
.L_105:
        /*0150*/ 	.byte	0x04, 0x2f
        /*0152*/ 	.short	(.L_107 - .L_106)
	.align		4
.L_106:
        /*0154*/ 	.word	index@(_ZN2at6native29vectorized_elementwise_kernelILi8ENS0_10AbsFunctorIiEESt5arrayIPcLm2EEEEviT0_T1_)
        /*0158*/ 	.word	0x00000004


	//----- nvinfo : EIATTR_FRAME_SIZE
	.align		4
.L_107:
        /*015c*/ 	.byte	0x04, 0x11
        /*015e*/ 	.short	(.L_109 - .L_108)
	.align		4
.L_108:
        /*0160*/ 	.word	index@(_ZN2at6native29vectorized_elementwise_kernelILi8ENS0_10AbsFunctorIiEESt5arrayIPcLm2EEEEviT0_T1_)
        /*0164*/ 	.word	0x00000000


	//----- nvinfo : EIATTR_REGCOUNT
	.align		4
.L_109:
        /*0168*/ 	.byte	0x04, 0x2f
        /*016a*/ 	.short	(.L_111 - .L_110)
	.align		4
.L_110:
        /*016c*/ 	.word	index@(_ZN2at6native29vectorized_elementwise_kernelILi4ENS0_10AbsFunctorIiEESt5arrayIPcLm2EEEEviT0_T1_)
        /*0170*/ 	.word	0x00000020


	//----- nvinfo : EIATTR_FRAME_SIZE
	.align		4
.L_111:
        /*0174*/ 	.byte	0x04, 0x11
        /*0176*/ 	.short	(.L_113 - .L_112)
	.align		4
.L_112:
        /*0178*/ 	.word	index@(_ZN2at6native29vectorized_elementwise_kernelILi4ENS0_10AbsFunctorIiEESt5arrayIPcLm2EEEEviT0_T1_)
        /*017c*/ 	.word	0x00000000


	//----- nvinfo : EIATTR_REGCOUNT
	.align		4
.L_113:
        /*0180*/ 	.byte	0x04, 0x2f
        /*0182*/ 	.short	(.L_115 - .L_114)
	.align		4
.L_114:
        /*0184*/ 	.word	index@(_ZN2at6native29vectorized_elementwise_kernelILi2ENS0_10AbsFunctorIiEESt5arrayIPcLm2EEEEviT0_T1_)
        /*0188*/ 	.word	0x00000020


	//----- nvinfo : EIATTR_FRAME_SIZE
	.align		4
.L_115:
        /*018c*/ 	.byte	0x04, 0x11
        /*018e*/ 	.short	(.L_117 - .L_116)
	.align		4
.L_116:
        /*0190*/ 	.word	index@(_ZN2at6native29vectorized_elementwise_kernelILi2ENS0_10AbsFunctorIiEESt5arrayIPcLm2EEEEviT0_T1_)
        /*0194*/ 	.word	0x00000000


	//----- nvinfo : EIATTR_REGCOUNT
	.align		4
.L_117:
        /*0198*/ 	.byte	0x04, 0x2f
        /*019a*/ 	.short	(.L_119 - .L_118)
	.align		4
.L_118:
        /*019c*/ 	.word	index@(_ZN2at6native27unrolled_elementwise_kernelINS0_10AbsFunctorIiEESt5arrayIPcLm2EELi4E23TrivialOffsetCalculatorILi1EjES8_NS0_6memory15LoadWithoutCastENS9_16StoreWithoutCastEEEviT_T0_T2_T3_T4_T5_)
        /*01a0*/ 	.word	0x00000018


	//----- nvinfo : EIATTR_FRAME_SIZE
	.align		4
.L_119:
        /*01a4*/ 	.byte	0x04, 0x11
        /*01a6*/ 	.short	(.L_121 - .L_120)
	.align		4
.L_120:
        /*01a8*/ 	.word	index@(_ZN2at6native27unrolled_elementwise_kernelINS0_10AbsFunctorIiEESt5arrayIPcLm2EELi4E23TrivialOffsetCalculatorILi1EjES8_NS0_6memory15LoadWithoutCastENS9_16StoreWithoutCastEEEviT_T0_T2_T3_T4_T5_)
        /*01ac*/ 	.word	0x00000000


	//----- nvinfo : EIATTR_REGCOUNT
	.align		4
.L_121:
        /*01b0*/ 	.byte	0x04, 0x2f
        /*01b2*/ 	.short	(.L_123 - .L_122)
	.align		4
.L_122:
        /*01b4*/ 	.word	index@(_ZN2at6native18elementwise_kernelILi128ELi2EZNS0_22gpu_kernel_impl_nocastINS0_10AbsFunctorIiEEEEvRNS_18TensorIteratorBaseERKT_EUliE_EEviT1_)
        /*01b8*/ 	.word	0x00000014


	//----- nvinfo : EIATTR_FRAME_SIZE
	.align		4
.L_123:
        /*01bc*/ 	.byte	0x04, 0x11
        /*01be*/ 	.short	(.L_125 - .L_124)
	.align		4
.L_124:
        /*01c0*/ 	.word	index@(_ZN2at6native18elementwise_kernelILi128ELi2EZNS0_22gpu_kernel_impl_nocastINS0_10AbsFunctorIiEEEEvRNS_18TensorIteratorBaseERKT_EUliE_EEviT1_)
        /*01c4*/ 	.word	0x00000000


	//----- nvinfo : EIATTR_REGCOUNT
	.align		4
.L_125:
        /*01c8*/ 	.byte	0x04, 0x2f
        /*01ca*/ 	.short	(.L_127 - .L_126)
	.align		4
.L_126:
        /*01cc*/ 	.word	index@(_ZN2at6native27unrolled_elementwise_kernelINS0_10AbsFunctorIiEESt5arrayIPcLm2EELi4E23TrivialOffsetCalculatorILi1EjES8_NS0_6memory12LoadWithCastILi1EEENS9_13StoreWithCastILi1EEEEEviT_T0_T2_T3_T4_T5_)
        /*01d0*/ 	.word	0x0000001e


	//----- nvinfo : EIATTR_FRAME_SIZE
	.align		4
.L_127:
        /*01d4*/ 	.byte	0x04, 0x11
        /*01d6*/ 	.short	(.L_129 - .L_128)
	.align		4
.L_128:
        /*01d8*/ 	.word	index@(_ZN2at6native27unrolled_elementwise_kernelINS0_10AbsFunctorIiEESt5arrayIPcLm2EELi4E23TrivialOffsetCalculatorILi1EjES8_NS0_6memory12LoadWithCastILi1EEENS9_13StoreWithCastILi1EEEEEviT_T0_T2_T3_T4_T5_)
        /*01dc*/ 	.word	0x00000000


	//----- nvinfo : EIATTR_REGCOUNT
	.align		4
.L_129:
        /*01e0*/ 	.byte	0x04, 0x2f
        /*01e2*/ 	.short	(.L_131 - .L_130)
	.align		4
.L_130:
        /*01e4*/ 	.word	index@(_ZN2at6native18elementwise_kernelILi128ELi4EZNS0_15gpu_kernel_implINS0_10AbsFunctorIiEEEEvRNS_18TensorIteratorBaseERKT_EUliE_EEviT1_)
        /*01e8*/ 	.word	0x00000018


	//----- nvinfo : EIATTR_FRAME_SIZE
	.align		4
.L_131:
        /*01ec*/ 	.byte	0x04, 0x11
        /*01ee*/ 	.short	(.L_133 - .L_132)
	.align		4
.L_132:
        /*01f0*/ 	.word	index@(_ZN2at6native18elementwise_kernelILi128ELi4EZNS0_15gpu_kernel_implINS0_10AbsFunctorIiEEEEvRNS_18TensorIteratorBaseERKT_EUliE_EEviT1_)
        /*01f4*/ 	.word	0x00000000


	//----- nvinfo : EIATTR_REGCOUNT
	.align		4
.L_133:
        /*01f8*/ 	.byte	0x04, 0x2f
        /*01fa*/ 	.short	(.L_135 - .L_134)
	.align		4
.L_134:
        /*01fc*/ 	.word	index@(_ZN2at6native29vectorized_elementwise_kernelILi8ENS0_10AbsFunctorIlEESt5arrayIPcLm2EEEEviT0_T1_)
        /*0200*/ 	.word	0x00000004


	//----- nvinfo : EIATTR_FRAME_SIZE
	.align		4
.L_135:
        /*0204*/ 	.byte	0x04, 0x11
        /*0206*/ 	.short	(.L_137 - .L_136)
	.align		4
.L_136:
        /*0208*/ 	.word	index@(_ZN2at6native29vectorized_elementwise_kernelILi8ENS0_10AbsFunctorIlEESt5arrayIPcLm2EEEEviT0_T1_)
        /*020c*/ 	.word	0x00000000


	//----- nvinfo : EIATTR_REGCOUNT
	.align		4
.L_137:
        /*0210*/ 	.byte	0x04, 0x2f
        /*0212*/ 	.short	(.L_139 - .L_138)
	.align		4
.L_138:
        /*0214*/ 	.word	index@(_ZN2at6native29vectorized_elementwise_kernelILi4ENS0_10AbsFunctorIlEESt5arrayIPcLm2EEEEviT0_T1_)
        /*0218*/ 	.word	0x00000020


	//----- nvinfo : EIATTR_FRAME_SIZE
	.align		4
.L_139:
        /*021c*/ 	.byte	0x04, 0x11
        /*021e*/ 	.short	(.L_141 - .L_140)
	.align		4
.L_140:
        /*0220*/ 	.word	index@(_ZN2at6native29vectorized_elementwise_kernelILi4ENS0_10AbsFunctorIlEESt5arrayIPcLm2EEEEviT0_T1_)
        /*0224*/ 	.word	0x00000000


	//----- nvinfo : EIATTR_REGCOUNT
	.align		4
.L_141:
        /*0228*/ 	.byte	0x04, 0x2f
        /*022a*/ 	.short	(.L_143 - .L_142)
	.align		4
.L_142:
        /*022c*/ 	.word	index@(_ZN2at6native29vectorized_elementwise_kernelILi2ENS0_10AbsFunctorIlEESt5arrayIPcLm2EEEEviT0_T1_)
        /*0230*/ 	.word	0x00000020


	//----- nvinfo : EIATTR_FRAME_SIZE
	.align		4
.L_143:
        /*0234*/ 	.byte	0x04, 0x11
        /*0236*/ 	.short	(.L_145 - .L_144)
	.align		4
.L_144:
        /*0238*/ 	.word	index@(_ZN2at6native29vectorized_elementwise_kernelILi2ENS0_10AbsFunctorIlEESt5arrayIPcLm2EEEEviT0_T1_)
        /*023c*/ 	.word	0x00000000


	//----- nvinfo : EIATTR_REGCOUNT
	.align		4
.L_145:
        /*0240*/ 	.byte	0x04, 0x2f
        /*0242*/ 	.short	(.L_147 - .L_146)
	.align		4
.L_146:
        /*0244*/ 	.word	index@(_ZN2at6native27unrolled_elementwise_kernelINS0_10AbsFunctorIlEESt5arrayIPcLm2EELi4E23TrivialOffsetCalculatorILi1EjES8_NS0_6memory15LoadWithoutCastENS9_16StoreWithoutCastEEEviT_T0_T2_T3_T4_T5_)
        /*0248*/ 	.word	0x00000016


	//----- nvinfo : EIATTR_FRAME_SIZE
	.align		4
.L_147:
        /*024c*/ 	.byte	0x04, 0x11
        /*024e*/ 	.short	(.L_149 - .L_148)
	.align		4
.L_148:
        /*0250*/ 	.word	index@(_ZN2at6native27unrolled_elementwise_kernelINS0_10AbsFunctorIlEESt5arrayIPcLm2EELi4E23TrivialOffsetCalculatorILi1EjES8_NS0_6memory15LoadWithoutCastENS9_16StoreWithoutCastEEEviT_T0_T2_T3_T4_T5_)
        /*0254*/ 	.word	0x00000000


	//----- nvinfo : EIATTR_REGCOUNT
	.align		4
.L_149:
        /*0258*/ 	.byte	0x04, 0x2f
        /*025a*/ 	.short	(.L_151 - .L_150)
	.align		4
.L_150:
        /*025c*/ 	.word	index@(_ZN2at6native18elementwise_kernelILi128ELi2EZNS0_22gpu_kernel_impl_nocastINS0_10AbsFunctorIlEEEEvRNS_18TensorIteratorBaseERKT_EUliE_EEviT1_)
        /*0260*/ 	.word	0x00000014


	//----- nvinfo : EIATTR_FRAME_SIZE
	.align		4
.L_151:
        /*0264*/ 	.byte	0x04, 0x11
        /*0266*/ 	.short	(.L_153 - .L_152)
	.align		4
.L_152:
        /*0268*/ 	.word	index@(_ZN2at6native18elementwise_kernelILi128ELi2EZNS0_22gpu_kernel_impl_nocastINS0_10AbsFunctorIlEEEEvRNS_18TensorIteratorBaseERKT_EUliE_EEviT1_)
        /*026c*/ 	.word	0x00000000


	//----- nvinfo : EIATTR_REGCOUNT
	.align		4
.L_153:
        /*0270*/ 	.byte	0x04, 0x2f
        /*0272*/ 	.short	(.L_155 - .L_154)
	.align		4
.L_154:
        /*0274*/ 	.word	index@(_ZN2at6native27unrolled_elementwise_kernelINS0_10AbsFunctorIlEESt5arrayIPcLm2EELi4E23TrivialOffsetCalculatorILi1EjES8_NS0_6memory12LoadWithCastILi1EEENS9_13StoreWithCastILi1EEEEEviT_T0_T2_T3_T4_T5_)
        /*0278*/ 	.word	0x00000026


	//----- nvinfo : EIATTR_FRAME_SIZE
	.align		4
.L_155:
        /*027c*/ 	.byte	0x04, 0x11
        /*027e*/ 	.short	(.L_157 - .L_156)
	.align		4
.L_156:
        /*0280*/ 	.word	index@(_ZN2at6native27unrolled_elementwise_kernelINS0_10AbsFunctorIlEESt5arrayIPcLm2EELi4E23TrivialOffsetCalculatorILi1EjES8_NS0_6memory12LoadWithCastILi1EEENS9_13StoreWithCastILi1EEEEEviT_T0_T2_T3_T4_T5_)
        /*0284*/ 	.word	0x00000000


	//----- nvinfo : EIATTR_REGCOUNT
	.align		4
.L_157:
        /*0288*/ 	.byte	0x04, 0x2f
        /*028a*/ 	.short	(.L_159 - .L_158)
	.align		4
.L_158:
        /*028c*/ 	.word	index@(_ZN2at6native18elementwise_kernelILi128ELi4EZNS0_15gpu_kernel_implINS0_10AbsFunctorIlEEEEvRNS_18TensorIteratorBaseERKT_EUliE_EEviT1_)
        /*0290*/ 	.word	0x00000018


	//----- nvinfo : EIATTR_FRAME_SIZE
	.align		4
.L_159:
        /*0294*/ 	.byte	0x04, 0x11
        /*0296*/ 	.short	(.L_161 - .L_160)
	.align		4
.L_160:
        /*0298*/ 	.word	index@(_ZN2at6native18elementwise_kernelILi128ELi4EZNS0_15gpu_kernel_implINS0_10AbsFunctorIlEEEEvRNS_18TensorIteratorBaseERKT_EUliE_EEviT1_)
        /*029c*/ 	.word	0x00000000


	//----- nvinfo : EIATTR_REGCOUNT
	.align		4
.L_161:
        /*02a0*/ 	.byte	0x04, 0x2f
        /*02a2*/ 	.short	(.L_163 - .L_162)
	.align		4
.L_162:
        /*02a4*/ 	.word	index@(_ZN2at6native29vectorized_elementwise_kernelILi8ENS0_10AbsFunctorIsEESt5arrayIPcLm2EEEEviT0_T1_)
        /*02a8*/ 	.word	0x00000004


	//----- nvinfo : EIATTR_FRAME_SIZE
	.align		4
.L_163:
        /*02ac*/ 	.byte	0x04, 0x11
        /*02ae*/ 	.short	(.L_165 - .L_164)
	.align		4
.L_164:
        /*02b0*/ 	.word	index@(_ZN2at6native29vectorized_elementwise_kernelILi8ENS0_10AbsFunctorIsEESt5arrayIPcLm2EEEEviT0_T1_)
        /*02b4*/ 	.word	0x00000000


	//----- nvinfo : EIATTR_REGCOUNT
	.align		4
.L_165:
        /*02b8*/ 	.byte	0x04, 0x2f
        /*02ba*/ 	.short	(.L_167 - .L_166)
	.align		4
.L_166:
        /*02bc*/ 	.word	index@(_ZN2at6native29vectorized_elementwise_kernelILi4ENS0_10AbsFunctorIsEESt5arrayIPcLm2EEEEviT0_T1_)
        /*02c0*/ 	.word	0x00000020


	//----- nvinfo : EIATTR_FRAME_SIZE
	.align		4
.L_167:
        /*02c4*/ 	.byte	0x04, 0x11
        /*02c6*/ 	.short	(.L_169 - .L_168)
	.align		4
.L_168:
        /*02c8*/ 	.word	index@(_ZN2at6native29vectorized_elementwise_kernelILi4ENS0_10AbsFunctorIsEESt5arrayIPcLm2EEEEviT0_T1_)
        /*02cc*/ 	.word	0x00000000


	//----- nvinfo : EIATTR_REGCOUNT
	.align		4
.L_169:
        /*02d0*/ 	.byte	0x04, 0x2f
        /*02d2*/ 	.short	(.L_171 - .L_170)
	.align		4
.L_170:
        /*02d4*/ 	.word	index@(_ZN2at6native29vectorized_elementwise_kernelILi2ENS0_10AbsFunctorIsEESt5arrayIPcLm2EEEEviT0_T1_)
        /*02d8*/ 	.word	0x00000020


	//----- nvinfo : EIATTR_FRAME_SIZE
	.align		4
.L_171:
        /*02dc*/ 	.byte	0x04, 0x11
        /*02de*/ 	.short	(.L_173 - .L_172)
	.align		4
.L_172:
        /*02e0*/ 	.word	index@(_ZN2at6native29vectorized_elementwise_kernelILi2ENS0_10AbsFunctorIsEESt5arrayIPcLm2EEEEviT0_T1_)
        /*02e4*/ 	.word	0x00000000


	//----- nvinfo : EIATTR_REGCOUNT
	.align		4
.L_173:
        /*02e8*/ 	.byte	0x04, 0x2f
        /*02ea*/ 	.short	(.L_175 - .L_174)
	.align		4
.L_174:
        /*02ec*/ 	.word	index@(_ZN2at6native27unrolled_elementwise_kernelINS0_10AbsFunctorIsEESt5arrayIPcLm2EELi4E23TrivialOffsetCalculatorILi1EjES8_NS0_6memory15LoadWithoutCastENS9_16StoreWithoutCastEEEviT_T0_T2_T3_T4_T5_)
        /*02f0*/ 	.word	0x00000018


	//----- nvinfo : EIATTR_FRAME_SIZE
	.align		4
.L_175:
        /*02f4*/ 	.byte	0x04, 0x11
        /*02f6*/ 	.short	(.L_177 - .L_176)
	.align		4
.L_176:
        /*02f8*/ 	.word	index@(_ZN2at6native27unrolled_elementwise_kernelINS0_10AbsFunctorIsEESt5arrayIPcLm2EELi4E23TrivialOffsetCalculatorILi1EjES8_NS0_6memory15LoadWithoutCastENS9_16StoreWithoutCastEEEviT_T0_T2_T3_T4_T5_)
        /*02fc*/ 	.word	0x00000000


	//----- nvinfo : EIATTR_REGCOUNT
	.align		4
.L_177:
        /*0300*/ 	.byte	0x04, 0x2f
        /*0302*/ 	.short	(.L_179 - .L_178)
	.align		4
.L_178:
        /*0304*/ 	.word	index@(_ZN2at6native18elementwise_kernelILi128ELi4EZNS0_22gpu_kernel_impl_nocastINS0_10AbsFunctorIsEEEEvRNS_18TensorIteratorBaseERKT_EUliE_EEviT1_)
        /*0308*/ 	.word	0x00000014


	//----- nvinfo : EIATTR_FRAME_SIZE
	.align		4
.L_179:
        /*030c*/ 	.byte	0x04, 0x11
        /*030e*/ 	.short	(.L_181 - .L_180)
	.align		4
.L_180:
        /*0310*/ 	.word	index@(_ZN2at6native18elementwise_kernelILi128ELi4EZNS0_22gpu_kernel_impl_nocastINS0_10AbsFunctorIsEEEEvRNS_18TensorIteratorBaseERKT_EUliE_EEviT1_)
        /*0314*/ 	.word	0x00000000


	//----- nvinfo : EIATTR_REGCOUNT
	.align		4
.L_181:
        /*0318*/ 	.byte	0x04, 0x2f
        /*031a*/ 	.short	(.L_183 - .L_182)
	.align		4
.L_182:
        /*031c*/ 	.word	index@(_ZN2at6native27unrolled_elementwise_kernelINS0_10AbsFunctorIsEESt5arrayIPcLm2EELi4E23TrivialOffsetCalculatorILi1EjES8_NS0_6memory12LoadWithCastILi1EEENS9_13StoreWithCastILi1EEEEEviT_T0_T2_T3_T4_T5_)
        /*0320*/ 	.word	0x0000001d


	//----- nvinfo : EIATTR_FRAME_SIZE
	.align		4
.L_183:
        /*0324*/ 	.byte	0x04, 0x11
        /*0326*/ 	.short	(.L_185 - .L_184)
	.align		4
.L_184:
        /*0328*/ 	.word	index@(_ZN2at6native27unrolled_elementwise_kernelINS0_10AbsFunctorIsEESt5arrayIPcLm2EELi4E23TrivialOffsetCalculatorILi1EjES8_NS0_6memory12LoadWithCastILi1EEENS9_13StoreWithCastILi1EEEEEviT_T0_T2_T3_T4_T5_)
        /*032c*/ 	.word	0x00000000


	//----- nvinfo : EIATTR_REGCOUNT
	.align		4
.L_185:
        /*0330*/ 	.byte	0x04, 0x2f
        /*0332*/ 	.short	(.L_187 - .L_186)
	.align		4
.L_186:
        /*0334*/ 	.word	index@(_ZN2at6native18elementwise_kernelILi128ELi4EZNS0_15gpu_kernel_implINS0_10AbsFunctorIsEEEEvRNS_18TensorIteratorBaseERKT_EUliE_EEviT1_)
        /*0338*/ 	.word	0x00000018


	//----- nvinfo : EIATTR_FRAME_SIZE
	.align		4
.L_187:
        /*033c*/ 	.byte	0x04, 0x11
        /*033e*/ 	.short	(.L_189 - .L_188)
	.align		4
.L_188:
        /*0340*/ 	.word	index@(_ZN2at6native18elementwise_kernelILi128ELi4EZNS0_15gpu_kernel_implINS0_10AbsFunctorIsEEEEvRNS_18TensorIteratorBaseERKT_EUliE_EEviT1_)
        /*0344*/ 	.word	0x00000000


	//----- nvinfo : EIATTR_REGCOUNT
	.align		4
.L_189:
        /*0348*/ 	.byte	0x04, 0x2f
        /*034a*/ 	.short	(.L_191 - .L_190)
	.align		4
.L_190:
        /*034c*/ 	.word	index@(_ZN2at6native29vectorized_elementwise_kernelILi8ENS0_10AbsFunctorIdEESt5arrayIPcLm2EEEEviT0_T1_)
        /*0350*/ 	.word	0x00000004


	//----- nvinfo : EIATTR_FRAME_SIZE
	.align		4
.L_191:
        /*0354*/ 	.byte	0x04, 0x11
        /*0356*/ 	.short	(.L_193 - .L_192)
	.align		4
.L_192:
        /*0358*/ 	.word	index@(_ZN2at6native29vectorized_elementwise_kernelILi8ENS0_10AbsFunctorIdEESt5arrayIPcLm2EEEEviT0_T1_)
        /*035c*/ 	.word	0x00000000


	//----- nvinfo : EIATTR_REGCOUNT
	.align		4
.L_193:
        /*0360*/ 	.byte	0x04, 0x2f
        /*0362*/ 	.short	(.L_195 - .L_194)
	.align		4
.L_194:
        /*0364*/ 	.word	index@(_ZN2at6native29vectorized_elementwise_kernelILi4ENS0_10AbsFunctorIdEESt5arrayIPcLm2EEEEviT0_T1_)
        /*0368*/ 	.word	0x00000020


	//----- nvinfo : EIATTR_FRAME_SIZE
	.align		4
.L_195:
        /*036c*/ 	.byte	0x04, 0x11
        /*036e*/ 	.short	(.L_197 - .L_196)
	.align		4
.L_196:
        /*0370*/ 	.word	index@(_ZN2at6native29vectorized_elementwise_kernelILi4ENS0_10AbsFunctorIdEESt5arrayIPcLm2EEEEviT0_T1_)
        /*0374*/ 	.word	0x00000000


	//----- nvinfo : EIATTR_REGCOUNT
	.align		4
.L_197:
        /*0378*/ 	.byte	0x04, 0x2f
        /*037a*/ 	.short	(.L_199 - .L_198)
	.align		4
.L_198:
        /*037c*/ 	.word	index@(_ZN2at6native29vectorized_elementwise_kernelILi2ENS0_10AbsFunctorIdEESt5arrayIPcLm2EEEEviT0_T1_)
        /*0380*/ 	.word	0x00000020


	//----- nvinfo : EIATTR_FRAME_SIZE
	.align		4
.L_199:
        /*0384*/ 	.byte	0x04, 0x11
        /*0386*/ 	.short	(.L_201 - .L_200)
	.align		4
.L_200:
        /*0388*/ 	.word	index@(_ZN2at6native29vectorized_elementwise_kernelILi2ENS0_10AbsFunctorIdEESt5arrayIPcLm2EEEEviT0_T1_)
        /*038c*/ 	.word	0x00000000


	//----- nvinfo : EIATTR_REGCOUNT
	.align		4
.L_201:
        /*0390*/ 	.byte	0x04, 0x2f
        /*0392*/ 	.short	(.L_203 - .L_202)
	.align		4
.L_202:
        /*0394*/ 	.word	index@(_ZN2at6native27unrolled_elementwise_kernelINS0_10AbsFunctorIdEESt5arrayIPcLm2EELi4E23TrivialOffsetCalculatorILi1EjES8_NS0_6memory15LoadWithoutCastENS9_16StoreWithoutCastEEEviT_T0_T2_T3_T4_T5_)
        /*0398*/ 	.word	0x00000016


	//----- nvinfo : EIATTR_FRAME_SIZE
	.align		4
.L_203:
        /*039c*/ 	.byte	0x04, 0x11
        /*039e*/ 	.short	(.L_205 - .L_204)
	.align		4
.L_204:
        /*03a0*/ 	.word	index@(_ZN2at6native27unrolled_elementwise_kernelINS0_10AbsFunctorIdEESt5arrayIPcLm2EELi4E23TrivialOffsetCalculatorILi1EjES8_NS0_6memory15LoadWithoutCastENS9_16StoreWithoutCastEEEviT_T0_T2_T3_T4_T5_)
        /*03a4*/ 	.word	0x00000000


	//----- nvinfo : EIATTR_REGCOUNT
	.align		4
.L_205:
        /*03a8*/ 	.byte	0x04, 0x2f
        /*03aa*/ 	.short	(.L_207 - .L_206)
	.align		4
.L_206:
        /*03ac*/ 	.word	index@(_ZN2at6native18elementwise_kernelILi128ELi2EZNS0_22gpu_kernel_impl_nocastINS0_10AbsFunctorIdEEEEvRNS_18TensorIteratorBaseERKT_EUliE_EEviT1_)
        /*03b0*/ 	.word	0x00000014


	//----- nvinfo : EIATTR_FRAME_SIZE
	.align		4
.L_207:
        /*03b4*/ 	.byte	0x04, 0x11
        /*03b6*/ 	.short	(.L_209 - .L_208)
	.align		4
.L_208:
        /*03b8*/ 	.word	index@(_ZN2at6native18elementwise_kernelILi128ELi2EZNS0_22gpu_kernel_impl_nocastINS0_10AbsFunctorIdEEEEvRNS_18TensorIteratorBaseERKT_EUliE_EEviT1_)
        /*03bc*/ 	.word	0x00000000


	//----- nvinfo : EIATTR_REGCOUNT
	.align		4
.L_209:
        /*03c0*/ 	.byte	0x04, 0x2f
        /*03c2*/ 	.short	(.L_211 - .L_210)
	.align		4
.L_210:
        /*03c4*/ 	.word	index@(_ZN2at6native27unrolled_elementwise_kernelINS0_10AbsFunctorIdEESt5arrayIPcLm2EELi4E23TrivialOffsetCalculatorILi1EjES8_NS0_6memory12LoadWithCastILi1EEENS9_13StoreWithCastILi1EEEEEviT_T0_T2_T3_T4_T5_)
        /*03c8*/ 	.word	0x00000020


	//----- nvinfo : EIATTR_FRAME_SIZE
	.align		4
.L_211:
        /*03cc*/ 	.byte	0x04, 0x11
        /*03ce*/ 	.short	(.L_213 - .L_212)
	.align		4
.L_212:
        /*03d0*/ 	.word	index@(_ZN2at6native27unrolled_elementwise_kernelINS0_10AbsFunctorIdEESt5arrayIPcLm2EELi4E23TrivialOffsetCalculatorILi1EjES8_NS0_6memory12LoadWithCastILi1EEENS9_13StoreWithCastILi1EEEEEviT_T0_T2_T3_T4_T5_)
        /*03d4*/ 	.word	0x00000000


	//----- nvinfo : EIATTR_REGCOUNT
	.align		4
.L_213:
        /*03d8*/ 	.byte	0x04, 0x2f
        /*03da*/ 	.short	(.L_215 - .L_214)
	.align		4
.L_214:
        /*03dc*/ 	.word	index@(_ZN2at6native18elementwise_kernelILi128ELi4EZNS0_15gpu_kernel_implINS0_10AbsFunctorIdEEEEvRNS_18TensorIteratorBaseERKT_EUliE_EEviT1_)
        /*03e0*/ 	.word	0x00000018


	//----- nvinfo : EIATTR_FRAME_SIZE
	.align		4
.L_215:
        /*03e4*/ 	.byte	0x04, 0x11
        /*03e6*/ 	.short	(.L_217 - .L_216)
	.align		4
.L_216:
        /*03e8*/ 	.word	index@(_ZN2at6native18elementwise_kernelILi128ELi4EZNS0_15gpu_kernel_implINS0_10AbsFunctorIdEEEEvRNS_18TensorIteratorBaseERKT_EUliE_EEviT1_)
        /*03ec*/ 	.word	0x00000000


	//----- nvinfo : EIATTR_REGCOUNT
	.align		4
.L_217:
        /*03f0*/ 	.byte	0x04, 0x2f
        /*03f2*/ 	.short	(.L_219 - .L_218)
	.align		4
.L_218:
        /*03f4*/ 	.word	index@(_ZN2at6native29vectorized_elementwise_kernelILi8ENS0_10AbsFunctorIfEESt5arrayIPcLm2EEEEviT0_T1_)
        /*03f8*/ 	.word	0x00000004


	//----- nvinfo : EIATTR_FRAME_SIZE
	.align		4
.L_219:
        /*03fc*/ 	.byte	0x04, 0x11
        /*03fe*/ 	.short	(.L_221 - .L_220)
	.align		4
.L_220:
        /*0400*/ 	.word	index@(_ZN2at6native29vectorized_elementwise_kernelILi8ENS0_10AbsFunctorIfEESt5arrayIPcLm2EEEEviT0_T1_)
        /*0404*/ 	.word	0x00000000


	//----- nvinfo : EIATTR_REGCOUNT
	.align		4
.L_221:
        /*0408*/ 	.byte	0x04, 0x2f
        /*040a*/ 	.short	(.L_223 - .L_222)
	.align		4
.L_222:
        /*040c*/ 	.word	index@(_ZN2at6native29vectorized_elementwise_kernelILi4ENS0_10AbsFunctorIfEESt5arrayIPcLm2EEEEviT0_T1_)
        /*0410*/ 	.word	0x00000020


	//----- nvinfo : EIATTR_FRAME_SIZE
	.align		4
.L_223:
        /*0414*/ 	.byte	0x04, 0x11
        /*0416*/ 	.short	(.L_225 - .L_224)
	.align		4
.L_224:
        /*0418*/ 	.word	index@(_ZN2at6native29vectorized_elementwise_kernelILi4ENS0_10AbsFunctorIfEESt5arrayIPcLm2EEEEviT0_T1_)
        /*041c*/ 	.word	0x00000000


	//----- nvinfo : EIATTR_REGCOUNT
	.align		4
.L_225:
        /*0420*/ 	.byte	0x04, 0x2f
        /*0422*/ 	.short	(.L_227 - .L_226)
	.align		4
.L_226:
        /*0424*/ 	.word	index@(_ZN2at6native29vectorized_elementwise_kernelILi2ENS0_10AbsFunctorIfEESt5arrayIPcLm2EEEEviT0_T1_)
        /*0428*/ 	.word	0x00000020


	//----- nvinfo : EIATTR_FRAME_SIZE
	.align		4
.L_227:
        /*042c*/ 	.byte	0x04, 0x11
        /*042e*/ 	.short	(.L_229 - .L_228)
	.align		4
.L_228:
        /*0430*/ 	.word	index@(_ZN2at6native29vectorized_elementwise_kernelILi2ENS0_10AbsFunctorIfEESt5arrayIPcLm2EEEEviT0_T1_)
        /*0434*/ 	.word	0x00000000


	//----- nvinfo : EIATTR_REGCOUNT
	.align		4
.L_229:
        /*0438*/ 	.byte	0x04, 0x2f
        /*043a*/ 	.short	(.L_231 - .L_230)
	.align		4
.L_230:
        /*043c*/ 	.word	index@(_ZN2at6native27unrolled_elementwise_kernelINS0_10AbsFunctorIfEESt5arrayIPcLm2EELi4E23TrivialOffsetCalculatorILi1EjES8_NS0_6memory15LoadWithoutCastENS9_16StoreWithoutCastEEEviT_T0_T2_T3_T4_T5_)
        /*0440*/ 	.word	0x00000016


	//----- nvinfo : EIATTR_FRAME_SIZE
	.align		4
.L_231:
        /*0444*/ 	.byte	0x04, 0x11
        /*0446*/ 	.short	(.L_233 - .L_232)
	.align		4
.L_232:
        /*0448*/ 	.word	index@(_ZN2at6native27unrolled_elementwise_kernelINS0_10AbsFunctorIfEESt5arrayIPcLm2EELi4E23TrivialOffsetCalculatorILi1EjES8_NS0_6memory15LoadWithoutCastENS9_16StoreWithoutCastEEEviT_T0_T2_T3_T4_T5_)
        /*044c*/ 	.word	0x00000000


	//----- nvinfo : EIATTR_REGCOUNT
	.align		4
.L_233:
        /*0450*/ 	.byte	0x04, 0x2f
        /*0452*/ 	.short	(.L_235 - .L_234)
	.align		4
.L_234:
        /*0454*/ 	.word	index@(_ZN2at6native18elementwise_kernelILi128ELi2EZNS0_22gpu_kernel_impl_nocastINS0_10AbsFunctorIfEEEEvRNS_18TensorIteratorBaseERKT_EUliE_EEviT1_)
        /*0458*/ 	.word	0x00000014


	//----- nvinfo : EIATTR_FRAME_SIZE
	.align		4
.L_235:
        /*045c*/ 	.byte	0x04, 0x11
        /*045e*/ 	.short	(.L_237 - .L_236)
	.align		4
.L_236:
        /*0460*/ 	.word	index@(_ZN2at6native18elementwise_kernelILi128ELi2EZNS0_22gpu_kernel_impl_nocastINS0_10AbsFunctorIfEEEEvRNS_18TensorIteratorBaseERKT_EUliE_EEviT1_)
        /*0464*/ 	.word	0x00000000


	//----- nvinfo : EIATTR_REGCOUNT
	.align		4
.L_237:
        /*0468*/ 	.byte	0x04, 0x2f
        /*046a*/ 	.short	(.L_239 - .L_238)
	.align		4
.L_238:
        /*046c*/ 	.word	index@(_ZN2at6native27unrolled_elementwise_kernelINS0_10AbsFunctorIfEESt5arrayIPcLm2EELi4E23TrivialOffsetCalculatorILi1EjES8_NS0_6memory12LoadWithCastILi1EEENS9_13StoreWithCastILi1EEEEEviT_T0_T2_T3_T4_T5_)
        /*0470*/ 	.word	0x0000001e


	//----- nvinfo : EIATTR_FRAME_SIZE
	.align		4
.L_239:
        /*0474*/ 	.byte	0x04, 0x11
        /*0476*/ 	.short	(.L_241 - .L_240)
	.align		4
.L_240:
        /*0478*/ 	.word	index@(_ZN2at6native27unrolled_elementwise_kernelINS0_10AbsFunctorIfEESt5arrayIPcLm2EELi4E23TrivialOffsetCalculatorILi1EjES8_NS0_6memory12LoadWithCastILi1EEENS9_13StoreWithCastILi1EEEEEviT_T0_T2_T3_T4_T5_)
        /*047c*/ 	.word	0x00000000


	//----- nvinfo : EIATTR_REGCOUNT
	.align		4
.L_241:
        /*0480*/ 	.byte	0x04, 0x2f
        /*0482*/ 	.short	(.L_243 - .L_242)
	.align		4
.L_242:
        /*0484*/ 	.word	index@(_ZN2at6native18elementwise_kernelILi128ELi4EZNS0_15gpu_kernel_implINS0_10AbsFunctorIfEEEEvRNS_18TensorIteratorBaseERKT_EUliE_EEviT1_)
        /*0488*/ 	.word	0x00000018


	//----- nvinfo : EIATTR_FRAME_SIZE
	.align		4
.L_243:
        /*048c*/ 	.byte	0x04, 0x11
        /*048e*/ 	.short	(.L_245 - .L_244)
	.align		4
.L_244:
        /*0490*/ 	.word	index@(_ZN2at6native18elementwise_kernelILi128ELi4EZNS0_15gpu_kernel_implINS0_10AbsFunctorIfEEEEvRNS_18TensorIteratorBaseERKT_EUliE_EEviT1_)
        /*0494*/ 	.word	0x00000000


	//----- nvinfo : EIATTR_REGCOUNT
	.align		4
.L_245:
        /*0498*/ 	.byte	0x04, 0x2f
        /*049a*/ 	.short	(.L_247 - .L_246)
	.align		4
.L_246:
        /*049c*/ 	.word	index@(_ZN2at6native29vectorized_elementwise_kernelILi8ENS0_10AbsFunctorIN3c104HalfEEESt5arrayIPcLm2EEEEviT0_T1_)
        /*04a0*/ 	.word	0x00000004


	//----- nvinfo : EIATTR_FRAME_SIZE
	.align		4
.L_247:
        /*04a4*/ 	.byte	0x04, 0x11
        /*04a6*/ 	.short	(.L_249 - .L_248)
	.align		4
.L_248:
        /*04a8*/ 	.word	index@(_ZN2at6native29vectorized_elementwise_kernelILi8ENS0_10AbsFunctorIN3c104HalfEEESt5arrayIPcLm2EEEEviT0_T1_)
        /*04ac*/ 	.word	0x00000000


	//----- nvinfo : EIATTR_REGCOUNT
	.align		4
.L_249:
        /*04b0*/ 	.byte	0x04, 0x2f
        /*04b2*/ 	.short	(.L_251 - .L_250)
	.align		4
.L_250:
        /*04b4*/ 	.word	index@(_ZN2at6native29vectorized_elementwise_kernelILi4ENS0_10AbsFunctorIN3c104HalfEEESt5arrayIPcLm2EEEEviT0_T1_)
        /*04b8*/ 	.word	0x00000020


	//----- nvinfo : EIATTR_FRAME_SIZE
	.align		4
.L_251:
        /*04bc*/ 	.byte	0x04, 0x11
        /*04be*/ 	.short	(.L_253 - .L_252)
	.align		4
.L_252:
        /*04c0*/ 	.word	index@(_ZN2at6native29vectorized_elementwise_kernelILi4ENS0_10AbsFunctorIN3c104HalfEEESt5arrayIPcLm2EEEEviT0_T1_)
        /*04c4*/ 	.word	0x00000000


	//----- nvinfo : EIATTR_REGCOUNT
	.align		4
.L_253:
        /*04c8*/ 	.byte	0x04, 0x2f
        /*04ca*/ 	.short	(.L_255 - .L_254)
	.align		4
.L_254:
        /*04cc*/ 	.word	index@(_ZN2at6native29vectorized_elementwise_kernelILi2ENS0_10AbsFunctorIN3c104HalfEEESt5arrayIPcLm2EEEEviT0_T1_)
        /*04d0*/ 	.word	0x00000020


	//----- nvinfo : EIATTR_FRAME_SIZE
	.align		4
.L_255:
        /*04d4*/ 	.byte	0x04, 0x11
        /*04d6*/ 	.short	(.L_257 - .L_256)
	.align		4
.L_256:
        /*04d8*/ 	.word	index@(_ZN2at6native29vectorized_elementwise_kernelILi2ENS0_10AbsFunctorIN3c104HalfEEESt5arrayIPcLm2EEEEviT0_T1_)
        /*04dc*/ 	.word	0x00000000


	//----- nvinfo : EIATTR_REGCOUNT
	.align		4
.L_257:
        /*04e0*/ 	.byte	0x04, 0x2f
        /*04e2*/ 	.short	(.L_259 - .L_258)
	.align		4
.L_258:
        /*04e4*/ 	.word	index@(_ZN2at6native27unrolled_elementwise_kernelINS0_10AbsFunctorIN3c104HalfEEESt5arrayIPcLm2EELi4E23TrivialOffsetCalculatorILi1EjESA_NS0_6memory15LoadWithoutCastENSB_16StoreWithoutCastEEEviT_T0_T2_T3_T4_T5_)
        /*04e8*/ 	.word	0x00000017


	//----- nvinfo : EIATTR_FRAME_SIZE
	.align		4
.L_259:
        /*04ec*/ 	.byte	0x04, 0x11
        /*04ee*/ 	.short	(.L_261 - .L_260)
	.align		4
.L_260:
        /*04f0*/ 	.word	index@(_ZN2at6native27unrolled_elementwise_kernelINS0_10AbsFunctorIN3c104HalfEEESt5arrayIPcLm2EELi4E23TrivialOffsetCalculatorILi1EjESA_NS0_6memory15LoadWithoutCastENSB_16StoreWithoutCastEEEviT_T0_T2_T3_T4_T5_)
        /*04f4*/ 	.word	0x00000000


	//----- nvinfo : EIATTR_REGCOUNT
	.align		4
.L_261:
        /*04f8*/ 	.byte	0x04, 0x2f
        /*04fa*/ 	.short	(.L_263 - .L_262)
	.align		4
.L_262:
        /*04fc*/ 	.word	index@(_ZN2at6native18elementwise_kernelILi128ELi4EZNS0_22gpu_kernel_impl_nocastINS0_10AbsFunctorIN3c104HalfEEEEEvRNS_18TensorIteratorBaseERKT_EUliE_EEviT1_)
        /*0500*/ 	.word	0x00000014


	//----- nvinfo : EIATTR_FRAME_SIZE
	.align		4
.L_263:
        /*0504*/ 	.byte	0x04, 0x11
        /*0506*/ 	.short	(.L_265 - .L_264)
	.align		4
.L_264:
        /*0508*/ 	.word	index@(_ZN2at6native18elementwise_kernelILi128ELi4EZNS0_22gpu_kernel_impl_nocastINS0_10AbsFunctorIN3c104HalfEEEEEvRNS_18TensorIteratorBaseERKT_EUliE_EEviT1_)
        /*050c*/ 	.word	0x00000000


	//----- nvinfo : EIATTR_REGCOUNT
	.align		4
.L_265:
        /*0510*/ 	.byte	0x04, 0x2f
        /*0512*/ 	.short	(.L_267 - .L_266)
	.align		4
.L_266:
        /*0514*/ 	.word	index@(_ZN2at6native27unrolled_elementwise_kernelINS0_10AbsFunctorIN3c104HalfEEESt5arrayIPcLm2EELi4E23TrivialOffsetCalculatorILi1EjESA_NS0_6memory12LoadWithCastILi1EEENSB_13StoreWithCastILi1EEEEEviT_T0_T2_T3_T4_T5_)
        /*0518*/ 	.word	0x0000001c


	//----- nvinfo : EIATTR_FRAME_SIZE
	.align		4
.L_267:
        /*051c*/ 	.byte	0x04, 0x11
        /*051e*/ 	.short	(.L_269 - .L_268)
	.align		4
.L_268:
        /*0520*/ 	.word	index@(_ZN2at6native27unrolled_elementwise_kernelINS0_10AbsFunctorIN3c104HalfEEESt5arrayIPcLm2EELi4E23TrivialOffsetCalculatorILi1EjESA_NS0_6memory12LoadWithCastILi1EEENSB_13StoreWithCastILi1EEEEEviT_T0_T2_T3_T4_T5_)
        /*0524*/ 	.word	0x00000000


	//----- nvinfo : EIATTR_REGCOUNT
	.align		4
.L_269:
        /*0528*/ 	.byte	0x04, 0x2f
        /*052a*/ 	.short	(.L_271 - .L_270)
	.align		4
.L_270:
        /*052c*/ 	.word	index@(_ZN2at6native18elementwise_kernelILi128ELi4EZNS0_15gpu_kernel_implINS0_10AbsFunctorIN3c104HalfEEEEEvRNS_18TensorIteratorBaseERKT_EUliE_EEviT1_)
        /*0530*/ 	.word	0x00000018


	//----- nvinfo : EIATTR_FRAME_SIZE
	.align		4
.L_271:
        /*0534*/ 	.byte	0x04, 0x11
        /*0536*/ 	.short	(.L_273 - .L_272)
	.align		4
.L_272:
        /*0538*/ 	.word	index@(_ZN2at6native18elementwise_kernelILi128ELi4EZNS0_15gpu_kernel_implINS0_10AbsFunctorIN3c104HalfEEEEEvRNS_18TensorIteratorBaseERKT_EUliE_EEviT1_)
        /*053c*/ 	.word	0x00000000


	//----- nvinfo : EIATTR_REGCOUNT
	.align		4
.L_273:
        /*0540*/ 	.byte	0x04, 0x2f
        /*0542*/ 	.short	(.L_275 - .L_274)
	.align		4
.L_274:
        /*0544*/ 	.word	index@(_ZN2at6native29vectorized_elementwise_kernelILi8ENS0_10AbsFunctorIN3c108BFloat16EEESt5arrayIPcLm2EEEEviT0_T1_)
        /*0548*/ 	.word	0x00000004


	//----- nvinfo : EIATTR_FRAME_SIZE
	.align		4
.L_275:
        /*054c*/ 	.byte	0x04, 0x11
        /*054e*/ 	.short	(.L_277 - .L_276)
	.align		4
.L_276:
        /*0550*/ 	.word	index@(_ZN2at6native29vectorized_elementwise_kernelILi8ENS0_10AbsFunctorIN3c108BFloat16EEESt5arrayIPcLm2EEEEviT0_T1_)
        /*0554*/ 	.word	0x00000000


	//----- nvinfo : EIATTR_REGCOUNT
	.align		4
.L_277:
        /*0558*/ 	.byte	0x04, 0x2f
        /*055a*/ 	.short	(.L_279 - .L_278)
	.align		4
.L_278:
        /*055c*/ 	.word	index@(_ZN2at6native29vectorized_elementwise_kernelILi4ENS0_10AbsFunctorIN3c108BFloat16EEESt5arrayIPcLm2EEEEviT0_T1_)
        /*0560*/ 	.word	0x00000020


	//----- nvinfo : EIATTR_FRAME_SIZE
	.align		4
.L_279:
        /*0564*/ 	.byte	0x04, 0x11
        /*0566*/ 	.short	(.L_281 - .L_280)
	.align		4
.L_280:
        /*0568*/ 	.word	index@(_ZN2at6native29vectorized_elementwise_kernelILi4ENS0_10AbsFunctorIN3c108BFloat16EEESt5arrayIPcLm2EEEEviT0_T1_)
        /*056c*/ 	.word	0x00000000


	//----- nvinfo : EIATTR_REGCOUNT
	.align		4
.L_281:
        /*0570*/ 	.byte	0x04, 0x2f
        /*0572*/ 	.short	(.L_283 - .L_282)
	.align		4
.L_282:
        /*0574*/ 	.word	index@(_ZN2at6native29vectorized_elementwise_kernelILi2ENS0_10AbsFunctorIN3c108BFloat16EEESt5arrayIPcLm2EEEEviT0_T1_)
        /*0578*/ 	.word	0x00000020


	//----- nvinfo : EIATTR_FRAME_SIZE
	.align		4
.L_283:
        /*057c*/ 	.byte	0x04, 0x11
        /*057e*/ 	.short	(.L_285 - .L_284)
	.align		4
.L_284:
        /*0580*/ 	.word	index@(_ZN2at6native29vectorized_elementwise_kernelILi2ENS0_10AbsFunctorIN3c108BFloat16EEESt5arrayIPcLm2EEEEviT0_T1_)
        /*0584*/ 	.word	0x00000000


	//----- nvinfo : EIATTR_REGCOUNT
	.align		4
.L_285:
        /*0588*/ 	.byte	0x04, 0x2f
        /*058a*/ 	.short	(.L_287 - .L_286)
	.align		4
.L_286:
        /*058c*/ 	.word	index@(_ZN2at6native27unrolled_elementwise_kernelINS0_10AbsFunctorIN3c108BFloat16EEESt5arrayIPcLm2EELi4E23TrivialOffsetCalculatorILi1EjESA_NS0_6memory15LoadWithoutCastENSB_16StoreWithoutCastEEEviT_T0_T2_T3_T4_T5_)
        /*0590*/ 	.word	0x00000017


	//----- nvinfo : EIATTR_FRAME_SIZE
	.align		4
.L_287:
        /*0594*/ 	.byte	0x04, 0x11
        /*0596*/ 	.short	(.L_289 - .L_288)
	.align		4
.L_288:
        /*0598*/ 	.word	index@(_ZN2at6native27unrolled_elementwise_kernelINS0_10AbsFunctorIN3c108BFloat16EEESt5arrayIPcLm2EELi4E23TrivialOffsetCalculatorILi1EjESA_NS0_6memory15LoadWithoutCastENSB_16StoreWithoutCastEEEviT_T0_T2_T3_T4_T5_)
        /*059c*/ 	.word	0x00000000


	//----- nvinfo : EIATTR_REGCOUNT
	.align		4
.L_289:
        /*05a0*/ 	.byte	0x04, 0x2f
        /*05a2*/ 	.short	(.L_291 - .L_290)
	.align		4
.L_290:
        /*05a4*/ 	.word	index@(_ZN2at6native18elementwise_kernelILi128ELi4EZNS0_22gpu_kernel_impl_nocastINS0_10AbsFunctorIN3c108BFloat16EEEEEvRNS_18TensorIteratorBaseERKT_EUliE_EEviT1_)
        /*05a8*/ 	.word	0x00000014


	//----- nvinfo : EIATTR_FRAME_SIZE
	.align		4
.L_291:
        /*05ac*/ 	.byte	0x04, 0x11
        /*05ae*/ 	.short	(.L_293 - .L_292)
	.align		4
.L_292:
        /*05b0*/ 	.word	index@(_ZN2at6native18elementwise_kernelILi128ELi4EZNS0_22gpu_kernel_impl_nocastINS0_10AbsFunctorIN3c108BFloat16EEEEEvRNS_18TensorIteratorBaseERKT_EUliE_EEviT1_)
        /*05b4*/ 	.word	0x00000000


	//----- nvinfo : EIATTR_REGCOUNT
	.align		4
.L_293:
        /*05b8*/ 	.byte	0x04, 0x2f
        /*05ba*/ 	.short	(.L_295 - .L_294)
	.align		4
.L_294:
        /*05bc*/ 	.word	index@(_ZN2at6native27unrolled_elementwise_kernelINS0_10AbsFunctorIN3c108BFloat16EEESt5arrayIPcLm2EELi4E23TrivialOffsetCalculatorILi1EjESA_NS0_6memory12LoadWithCastILi1EEENSB_13StoreWithCastILi1EEEEEviT_T0_T2_T3_T4_T5_)
        /*05c0*/ 	.word	0x0000001c


	//----- nvinfo : EIATTR_FRAME_SIZE
	.align		4
.L_295:
        /*05c4*/ 	.byte	0x04, 0x11
        /*05c6*/ 	.short	(.L_297 - .L_296)
	.align		4
.L_296:
        /*05c8*/ 	.word	index@(_ZN2at6native27unrolled_elementwise_kernelINS0_10AbsFunctorIN3c108BFloat16EEESt5arrayIPcLm2EELi4E23TrivialOffsetCalculatorILi1EjESA_NS0_6memory12LoadWithCastILi1EEENSB_13StoreWithCastILi1EEEEEviT_T0_T2_T3_T4_T5_)
        /*05cc*/ 	.word	0x00000000


	//----- nvinfo : EIATTR_REGCOUNT
	.align		4
.L_297:
        /*05d0*/ 	.byte	0x04, 0x2f
        /*05d2*/ 	.short	(.L_299 - .L_298)
	.align		4
.L_298:
        /*05d4*/ 	.word	index@(_ZN2at6native18elementwise_kernelILi128ELi4EZNS0_15gpu_kernel_implINS0_10AbsFunctorIN3c108BFloat16EEEEEvRNS_18TensorIteratorBaseERKT_EUliE_EEviT1_)
        /*05d8*/ 	.word	0x00000018


	//----- nvinfo : EIATTR_FRAME_SIZE
	.align		4
.L_299:
        /*05dc*/ 	.byte	0x04, 0x11
        /*05de*/ 	.short	(.L_301 - .L_300)
	.align		4
.L_300:
        /*05e0*/ 	.word	index@(_ZN2at6native18elementwise_kernelILi128ELi4EZNS0_15gpu_kernel_implINS0_10AbsFunctorIN3c108BFloat16EEEEEvRNS_18TensorIteratorBaseERKT_EUliE_EEviT1_)
        /*05e4*/ 	.word	0x00000000


	//----- nvinfo : EIATTR_REGCOUNT
	.align		4
.L_301:
        /*05e8*/ 	.byte	0x04, 0x2f
        /*05ea*/ 	.short	(.L_303 - .L_302)
	.align		4
.L_302:
        /*05ec*/ 	.word	index@(_ZN2at6native29vectorized_elementwise_kernelILi8ENS0_10AbsFunctorIbEESt5arrayIPcLm2EEEEviT0_T1_)
        /*05f0*/ 	.word	0x00000004


	//----- nvinfo : EIATTR_FRAME_SIZE
	.align		4
.L_303:
        /*05f4*/ 	.byte	0x04, 0x11
        /*05f6*/ 	.short	(.L_305 - .L_304)
	.align		4
.L_304:
        /*05f8*/ 	.word	index@(_ZN2at6native29vectorized_elementwise_kernelILi8ENS0_10AbsFunctorIbEESt5arrayIPcLm2EEEEviT0_T1_)
        /*05fc*/ 	.word	0x00000000


	//----- nvinfo : EIATTR_REGCOUNT
	.align		4
.L_305:
        /*0600*/ 	.byte	0x04, 0x2f
        /*0602*/ 	.short	(.L_307 - .L_306)
	.align		4
.L_306:
        /*0604*/ 	.word	index@(_ZN2at6native29vectorized_elementwise_kernelILi4ENS0_10AbsFunctorIbEESt5arrayIPcLm2EEEEviT0_T1_)
        /*0608*/ 	.word	0x0000001c


	//----- nvinfo : EIATTR_FRAME_SIZE
	.align		4
.L_307:
        /*060c*/ 	.byte	0x04, 0x11
        /*060e*/ 	.short	(.L_309 - .L_308)
	.align		4
.L_308:
        /*0610*/ 	.word	index@(_ZN2at6native29vectorized_elementwise_kernelILi4ENS0_10AbsFunctorIbEESt5arrayIPcLm2EEEEviT0_T1_)
        /*0614*/ 	.word	0x00000000


	//----- nvinfo : EIATTR_REGCOUNT
	.align		4
.L_309:
        /*0618*/ 	.byte	0x04, 0x2f
        /*061a*/ 	.short	(.L_311 - .L_310)
	.align		4
.L_310:
        /*061c*/ 	.word	index@(_ZN2at6native29vectorized_elementwise_kernelILi2ENS0_10AbsFunctorIbEESt5arrayIPcLm2EEEEviT0_T1_)
        /*0620*/ 	.word	0x0000001c


	//----- nvinfo : EIATTR_FRAME_SIZE
	.align		4
.L_311:
        /*0624*/ 	.byte	0x04, 0x11
        /*0626*/ 	.short	(.L_313 - .L_312)
	.align		4
.L_312:
        /*0628*/ 	.word	index@(_ZN2at6native29vectorized_elementwise_kernelILi2ENS0_10AbsFunctorIbEESt5arrayIPcLm2EEEEviT0_T1_)
        /*062c*/ 	.word	0x00000000


	//----- nvinfo : EIATTR_REGCOUNT
	.align		4
.L_313:
        /*0630*/ 	.byte	0x04, 0x2f
        /*0632*/ 	.short	(.L_315 - .L_314)
	.align		4
.L_314:
        /*0634*/ 	.word	index@(_ZN2at6native27unrolled_elementwise_kernelINS0_10AbsFunctorIbEESt5arrayIPcLm2EELi4E23TrivialOffsetCalculatorILi1EjES8_NS0_6memory15LoadWithoutCastENS9_16StoreWithoutCastEEEviT_T0_T2_T3_T4_T5_)
        /*0638*/ 	.word	0x00000016


	//----- nvinfo : EIATTR_FRAME_SIZE
	.align		4
.L_315:
        /*063c*/ 	.byte	0x04, 0x11
        /*063e*/ 	.short	(.L_317 - .L_316)
	.align		4
.L_316:
        /*0640*/ 	.word	index@(_ZN2at6native27unrolled_elementwise_kernelINS0_10AbsFunctorIbEESt5arrayIPcLm2EELi4E23TrivialOffsetCalculatorILi1EjES8_NS0_6memory15LoadWithoutCastENS9_16StoreWithoutCastEEEviT_T0_T2_T3_T4_T5_)
        /*0644*/ 	.word	0x00000000


	//----- nvinfo : EIATTR_REGCOUNT
	.align		4
.L_317:
        /*0648*/ 	.byte	0x04, 0x2f
        /*064a*/ 	.short	(.L_319 - .L_318)
	.align		4
.L_318:
        /*064c*/ 	.word	index@(_ZN2at6native18elementwise_kernelILi128ELi4EZNS0_22gpu_kernel_impl_nocastINS0_10AbsFunctorIbEEEEvRNS_18TensorIteratorBaseERKT_EUliE_EEviT1_)
        /*0650*/ 	.word	0x00000014


	//----- nvinfo : EIATTR_FRAME_SIZE
	.align		4
.L_319:
        /*0654*/ 	.byte	0x04, 0x11
        /*0656*/ 	.short	(.L_321 - .L_320)
	.align		4
.L_320:
        /*0658*/ 	.word	index@(_ZN2at6native18elementwise_kernelILi128ELi4EZNS0_22gpu_kernel_impl_nocastINS0_10AbsFunctorIbEEEEvRNS_18TensorIteratorBaseERKT_EUliE_EEviT1_)
        /*065c*/ 	.word	0x00000000


	//----- nvinfo : EIATTR_REGCOUNT
	.align		4
.L_321:
        /*0660*/ 	.byte	0x04, 0x2f
        /*0662*/ 	.short	(.L_323 - .L_322)
	.align		4
.L_322:
        /*0664*/ 	.word	index@(_ZN2at6native27unrolled_elementwise_kernelINS0_10AbsFunctorIbEESt5arrayIPcLm2EELi4E23TrivialOffsetCalculatorILi1EjES8_NS0_6memory12LoadWithCastILi1EEENS9_13StoreWithCastILi1EEEEEviT_T0_T2_T3_T4_T5_)
        /*0668*/ 	.word	0x0000001e


	//----- nvinfo : EIATTR_FRAME_SIZE
	.align		4
.L_323:
        /*066c*/ 	.byte	0x04, 0x11
        /*066e*/ 	.short	(.L_325 - .L_324)
	.align		4
.L_324:
        /*0670*/ 	.word	index@(_ZN2at6native27unrolled_elementwise_kernelINS0_10AbsFunctorIbEESt5arrayIPcLm2EELi4E23TrivialOffsetCalculatorILi1EjES8_NS0_6memory12LoadWithCastILi1EEENS9_13StoreWithCastILi1EEEEEviT_T0_T2_T3_T4_T5_)
        /*0674*/ 	.word	0x00000000


	//----- nvinfo : EIATTR_REGCOUNT
	.align		4
.L_325:
        /*0678*/ 	.byte	0x04, 0x2f
        /*067a*/ 	.short	(.L_327 - .L_326)
	.align		4
.L_326:
        /*067c*/ 	.word	index@(_ZN2at6native18elementwise_kernelILi128ELi4EZNS0_15gpu_kernel_implINS0_10AbsFunctorIbEEEEvRNS_18TensorIteratorBaseERKT_EUliE_EEviT1_)
        /*0680*/ 	.word	0x00000018


	//----- nvinfo : EIATTR_FRAME_SIZE
	.align		4
.L_327:
        /*0684*/ 	.byte	0x04, 0x11
        /*0686*/ 	.short	(.L_329 - .L_328)
	.align		4
.L_328:
        /*0688*/ 	.word	index@(_ZN2at6native18elementwise_kernelILi128ELi4EZNS0_15gpu_kernel_implINS0_10AbsFunctorIbEEEEvRNS_18TensorIteratorBaseERKT_EUliE_EEviT1_)
        /*068c*/ 	.word	0x00000000


	//----- nvinfo : EIATTR_MIN_STACK_SIZE
	.align		4
.L_329:
        /*0690*/ 	.byte	0x04, 0x12
        /*0692*/ 	.short	(.L_331 - .L_330)
	.align		4
.L_330:
        /*0694*/ 	.word	index@(_ZN2at6native18elementwise_kernelILi128ELi4EZNS0_15gpu_kernel_implINS0_10AbsFunctorIbEEEEvRNS_18TensorIteratorBaseERKT_EUliE_EEviT1_)
        /*0698*/ 	.word	0x00000000


	//----- nvinfo : EIATTR_MIN_STACK_SIZE
	.align		4
.L_331:
        /*069c*/ 	.byte	0x04, 0x12
        /*069e*/ 	.short	(.L_333 - .L_332)
	.align		4
.L_332:
        /*06a0*/ 	.word	index@(_ZN2at6native27unrolled_elementwise_kernelINS0_10AbsFunctorIbEESt5arrayIPcLm2EELi4E23TrivialOffsetCalculatorILi1EjES8_NS0_6memory12LoadWithCastILi1EEENS9_13StoreWithCastILi1EEEEEviT_T0_T2_T3_T4_T5_)
        /*06a4*/ 	.word	0x00000000


	//----- nvinfo : EIATTR_MIN_STACK_SIZE
	.align		4
.L_333:
        /*06a8*/ 	.byte	0x04, 0x12
        /*06aa*/ 	.short	(.L_335 - .L_334)
	.align		4
.L_334:
        /*06ac*/ 	.word	index@(_ZN2at6native18elementwise_kernelILi128ELi4EZNS0_22gpu_kernel_impl_nocastINS0_10AbsFunctorIbEEEEvRNS_18TensorIteratorBaseERKT_EUliE_EEviT1_)
        /*06b0*/ 	.word	0x00000000


	//----- nvinfo : EIATTR_MIN_STACK_SIZE
	.align		4
.L_335:
        /*06b4*/ 	.byte	0x04, 0x12
        /*06b6*/ 	.short	(.L_337 - .L_336)
	.align		4
.L_336:
        /*06b8*/ 	.word	index@(_ZN2at6native27unrolled_elementwise_kernelINS0_10AbsFunctorIbEESt5arrayIPcLm2EELi4E23TrivialOffsetCalculatorILi1EjES8_NS0_6memory15LoadWithoutCastENS9_16StoreWithoutCastEEEviT_T0_T2_T3_T4_T5_)
        /*06bc*/ 	.word	0x00000000


	//----- nvinfo : EIATTR_MIN_STACK_SIZE
	.align		4
.L_337:
        /*06c0*/ 	.byte	0x04, 0x12
        /*06c2*/ 	.short	(.L_339 - .L_338)
	.align		4
.L_338:
        /*06c4*/ 	.word	index@(_ZN2at6native29vectorized_elementwise_kernelILi2ENS0_10AbsFunctorIbEESt5arrayIPcLm2EEEEviT0_T1_)
        /*06c8*/ 	.word	0x00000000


	//----- nvinfo : EIATTR_MIN_STACK_SIZE
	.align		4
.L_339:
        /*06cc*/ 	.byte	0x04, 0x12
        /*06ce*/ 	.short	(.L_341 - .L_340)
	.align		4
.L_340:
        /*06d0*/ 	.word	index@(_ZN2at6native29vectorized_elementwise_kernelILi4ENS0_10AbsFunctorIbEESt5arrayIPcLm2EEEEviT0_T1_)
        /*06d4*/ 	.word	0x00000000


	//----- nvinfo : EIATTR_MIN_STACK_SIZE
	.align		4
.L_341:
        /*06d8*/ 	.byte	0x04, 0x12
        /*06da*/ 	.short	(.L_343 - .L_342)
	.align		4
.L_342:
        /*06dc*/ 	.word	index@(_ZN2at6native29vectorized_elementwise_kernelILi8ENS0_10AbsFunctorIbEESt5arrayIPcLm2EEEEviT0_T1_)
        /*06e0*/ 	.word	0x00000000


	//----- nvinfo : EIATTR_MIN_STACK_SIZE
	.align		4
.L_343:
        /*06e4*/ 	.byte	0x04, 0x12
        /*06e6*/ 	.short	(.L_345 - .L_344)
	.align		4
.L_344:
        /*06e8*/ 	.word	index@(_ZN2at6native18elementwise_kernelILi128ELi4EZNS0_15gpu_kernel_implINS0_10AbsFunctorIN3c108BFloat16EEEEEvRNS_18TensorIteratorBaseERKT_EUliE_EEviT1_)
        /*06ec*/ 	.word	0x00000000


	//----- nvinfo : EIATTR_MIN_STACK_SIZE
	.align		4
.L_345:
        /*06f0*/ 	.byte	0x04, 0x12
        /*06f2*/ 	.short	(.L_347 - .L_346)
	.align		4
.L_346:
        /*06f4*/ 	.word	index@(_ZN2at6native27unrolled_elementwise_kernelINS0_10AbsFunctorIN3c108BFloat16EEESt5arrayIPcLm2EELi4E23TrivialOffsetCalculatorILi1EjESA_NS0_6memory12LoadWithCastILi1EEENSB_13StoreWithCastILi1EEEEEviT_T0_T2_T3_T4_T5_)
        /*06f8*/ 	.word	0x00000000


	//----- nvinfo : EIATTR_MIN_STACK_SIZE
	.align		4
.L_347:
        /*06fc*/ 	.byte	0x04, 0x12
        /*06fe*/ 	.short	(.L_349 - .L_348)
	.align		4
.L_348:
        /*0700*/ 	.word	index@(_ZN2at6native18elementwise_kernelILi128ELi4EZNS0_22gpu_kernel_impl_nocastINS0_10AbsFunctorIN3c108BFloat16EEEEEvRNS_18TensorIteratorBaseERKT_EUliE_EEviT1_)
        /*0704*/ 	.word	0x00000000


	//----- nvinfo : EIATTR_MIN_STACK_SIZE
	.align		4
.L_349:
        /*0708*/ 	.byte	0x04, 0x12
        /*070a*/ 	.short	(.L_351 - .L_350)
	.align		4
.L_350:
        /*070c*/ 	.word	index@(_ZN2at6native27unrolled_elementwise_kernelINS0_10AbsFunctorIN3c108BFloat16EEESt5arrayIPcLm2EELi4E23TrivialOffsetCalculatorILi1EjESA_NS0_6memory15LoadWithoutCastENSB_16StoreWithoutCastEEEviT_T0_T2_T3_T4_T5_)
        /*0710*/ 	.word	0x00000000


	//----- nvinfo : EIATTR_MIN_STACK_SIZE
	.align		4
.L_351:
        /*0714*/ 	.byte	0x04, 0x12
        /*0716*/ 	.short	(.L_353 - .L_352)
	.align		4
.L_352:
        /*0718*/ 	.word	index@(_ZN2at6native29vectorized_elementwise_kernelILi2ENS0_10AbsFunctorIN3c108BFloat16EEESt5arrayIPcLm2EEEEviT0_T1_)
        /*071c*/ 	.word	0x00000000


	//----- nvinfo : EIATTR_MIN_STACK_SIZE
	.align		4
.L_353:
        /*0720*/ 	.byte	0x04, 0x12
        /*0722*/ 	.short	(.L_355 - .L_354)
	.align		4
.L_354:
        /*0724*/ 	.word	index@(_ZN2at6native29vectorized_elementwise_kernelILi4ENS0_10AbsFunctorIN3c108BFloat16EEESt5arrayIPcLm2EEEEviT0_T1_)
        /*0728*/ 	.word	0x00000000


	//----- nvinfo : EIATTR_MIN_STACK_SIZE
	.align		4
.L_355:
        /*072c*/ 	.byte	0x04, 0x12
        /*072e*/ 	.short	(.L_357 - .L_356)
	.align		4
.L_356:
        /*0730*/ 	.word	index@(_ZN2at6native29vectorized_elementwise_kernelILi8ENS0_10AbsFunctorIN3c108BFloat16EEESt5arrayIPcLm2EEEEviT0_T1_)
        /*0734*/ 	.word	0x00000000


	//----- nvinfo : EIATTR_MIN_STACK_SIZE
	.align		4
.L_357:
        /*0738*/ 	.byte	0x04, 0x12
        /*073a*/ 	.short	(.L_359 - .L_358)
	.align		4
.L_358:
        /*073c*/ 	.word	index@(_ZN2at6native18elementwise_kernelILi128ELi4EZNS0_15gpu_kernel_implINS0_10AbsFunctorIN3c104HalfEEEEEvRNS_18TensorIteratorBaseERKT_EUliE_EEviT1_)
        /*0740*/ 	.word	0x00000000


	//----- nvinfo : EIATTR_MIN_STACK_SIZE
	.align		4
.L_359:
        /*0744*/ 	.byte	0x04, 0x12
        /*0746*/ 	.short	(.L_361 - .L_360)
	.align		4
.L_360:
        /*0748*/ 	.word	index@(_ZN2at6native27unrolled_elementwise_kernelINS0_10AbsFunctorIN3c104HalfEEESt5arrayIPcLm2EELi4E23TrivialOffsetCalculatorILi1EjESA_NS0_6memory12LoadWithCastILi1EEENSB_13StoreWithCastILi1EEEEEviT_T0_T2_T3_T4_T5_)
        /*074c*/ 	.word	0x00000000


	//----- nvinfo : EIATTR_MIN_STACK_SIZE
	.align		4
.L_361:
        /*0750*/ 	.byte	0x04, 0x12
        /*0752*/ 	.short	(.L_363 - .L_362)
	.align		4
.L_362:
        /*0754*/ 	.word	index@(_ZN2at6native18elementwise_kernelILi128ELi4EZNS0_22gpu_kernel_impl_nocastINS0_10AbsFunctorIN3c104HalfEEEEEvRNS_18TensorIteratorBaseERKT_EUliE_EEviT1_)
        /*0758*/ 	.word	0x00000000


	//----- nvinfo : EIATTR_MIN_STACK_SIZE
	.align		4
.L_363:
        /*075c*/ 	.byte	0x04, 0x12
        /*075e*/ 	.short	(.L_365 - .L_364)
	.align		4
.L_364:
        /*0760*/ 	.word	index@(_ZN2at6native27unrolled_elementwise_kernelINS0_10AbsFunctorIN3c104HalfEEESt5arrayIPcLm2EELi4E23TrivialOffsetCalculatorILi1EjESA_NS0_6memory15LoadWithoutCastENSB_16StoreWithoutCastEEEviT_T0_T2_T3_T4_T5_)
        /*0764*/ 	.word	0x00000000


	//----- nvinfo : EIATTR_MIN_STACK_SIZE
	.align		4
.L_365:
        /*0768*/ 	.byte	0x04, 0x12
        /*076a*/ 	.short	(.L_367 - .L_366)
	.align		4
.L_366:
        /*076c*/ 	.word	index@(_ZN2at6native29vectorized_elementwise_kernelILi2ENS0_10AbsFunctorIN3c104HalfEEESt5arrayIPcLm2EEEEviT0_T1_)
        /*0770*/ 	.word	0x00000000


	//----- nvinfo : EIATTR_MIN_STACK_SIZE
	.align		4
.L_367:
        /*0774*/ 	.byte	0x04, 0x12
        /*0776*/ 	.short	(.L_369 - .L_368)
	.align		4
.L_368:
        /*0778*/ 	.word	index@(_ZN2at6native29vectorized_elementwise_kernelILi4ENS0_10AbsFunctorIN3c104HalfEEESt5arrayIPcLm2EEEEviT0_T1_)
        /*077c*/ 	.word	0x00000000


	//----- nvinfo : EIATTR_MIN_STACK_SIZE
	.align		4
.L_369:
        /*0780*/ 	.byte	0x04, 0x12
        /*0782*/ 	.short	(.L_371 - .L_370)
	.align		4
.L_370:
        /*0784*/ 	.word	index@(_ZN2at6native29vectorized_elementwise_kernelILi8ENS0_10AbsFunctorIN3c104HalfEEESt5arrayIPcLm2EEEEviT0_T1_)
        /*0788*/ 	.word	0x00000000


	//----- nvinfo : EIATTR_MIN_STACK_SIZE
	.align		4
.L_371:
        /*078c*/ 	.byte	0x04, 0x12
        /*078e*/ 	.short	(.L_373 - .L_372)
	.align		4
.L_372:
        /*0790*/ 	.word	index@(_ZN2at6native18elementwise_kernelILi128ELi4EZNS0_15gpu_kernel_implINS0_10AbsFunctorIfEEEEvRNS_18TensorIteratorBaseERKT_EUliE_EEviT1_)
        /*0794*/ 	.word	0x00000000


	//----- nvinfo : EIATTR_MIN_STACK_SIZE
	.align		4
.L_373:
        /*0798*/ 	.byte	0x04, 0x12
        /*079a*/ 	.short	(.L_375 - .L_374)
	.align		4
.L_374:
        /*079c*/ 	.word	index@(_ZN2at6native27unrolled_elementwise_kernelINS0_10AbsFunctorIfEESt5arrayIPcLm2EELi4E23TrivialOffsetCalculatorILi1EjES8_NS0_6memory12LoadWithCastILi1EEENS9_13StoreWithCastILi1EEEEEviT_T0_T2_T3_T4_T5_)
        /*07a0*/ 	.word	0x00000000


	//----- nvinfo : EIATTR_MIN_STACK_SIZE
	.align		4
.L_375:
        /*07a4*/ 	.byte	0x04, 0x12
        /*07a6*/ 	.short	(.L_377 - .L_376)
	.align		4
.L_376:
        /*07a8*/ 	.word	index@(_ZN2at6native18elementwise_kernelILi128ELi2EZNS0_22gpu_kernel_impl_nocastINS0_10AbsFunctorIfEEEEvRNS_18TensorIteratorBaseERKT_EUliE_EEviT1_)
        /*07ac*/ 	.word	0x00000000


	//----- nvinfo : EIATTR_MIN_STACK_SIZE
	.align		4
.L_377:
        /*07b0*/ 	.byte	0x04, 0x12
        /*07b2*/ 	.short	(.L_379 - .L_378)
	.align		4
.L_378:
        /*07b4*/ 	.word	index@(_ZN2at6native27unrolled_elementwise_kernelINS0_10AbsFunctorIfEESt5arrayIPcLm2EELi4E23TrivialOffsetCalculatorILi1EjES8_NS0_6memory15LoadWithoutCastENS9_16StoreWithoutCastEEEviT_T0_T2_T3_T4_T5_)
        /*07b8*/ 	.word	0x00000000


	//----- nvinfo : EIATTR_MIN_STACK_SIZE
	.align		4
.L_379:
        /*07bc*/ 	.byte	0x04, 0x12
        /*07be*/ 	.short	(.L_381 - .L_380)
	.align		4
.L_380:
        /*07c0*/ 	.word	index@(_ZN2at6native29vectorized_elementwise_kernelILi2ENS0_10AbsFunctorIfEESt5arrayIPcLm2EEEEviT0_T1_)
        /*07c4*/ 	.word	0x00000000


	//----- nvinfo : EIATTR_MIN_STACK_SIZE
	.align		4
.L_381:
        /*07c8*/ 	.byte	0x04, 0x12
        /*07ca*/ 	.short	(.L_383 - .L_382)
	.align		4
.L_382:
        /*07cc*/ 	.word	index@(_ZN2at6native29vectorized_elementwise_kernelILi4ENS0_10AbsFunctorIfEESt5arrayIPcLm2EEEEviT0_T1_)
        /*07d0*/ 	.word	0x00000000


	//----- nvinfo : EIATTR_MIN_STACK_SIZE
	.align		4
.L_383:
        /*07d4*/ 	.byte	0x04, 0x12
        /*07d6*/ 	.short	(.L_385 - .L_384)
	.align		4
.L_384:
        /*07d8*/ 	.word	index@(_ZN2at6native29vectorized_elementwise_kernelILi8ENS0_10AbsFunctorIfEESt5arrayIPcLm2EEEEviT0_T1_)
        /*07dc*/ 	.word	0x00000000


	//----- nvinfo : EIATTR_MIN_STACK_SIZE
	.align		4
.L_385:
        /*07e0*/ 	.byte	0x04, 0x12
        /*07e2*/ 	.short	(.L_387 - .L_386)
	.align		4
.L_386:
        /*07e4*/ 	.word	index@(_ZN2at6native18elementwise_kernelILi128ELi4EZNS0_15gpu_kernel_implINS0_10AbsFunctorIdEEEEvRNS_18TensorIteratorBaseERKT_EUliE_EEviT1_)
        /*07e8*/ 	.word	0x00000000


	//----- nvinfo : EIATTR_MIN_STACK_SIZE
	.align		4
.L_387:
        /*07ec*/ 	.byte	0x04, 0x12
        /*07ee*/ 	.short	(.L_389 - .L_388)
	.align		4
.L_388:
        /*07f0*/ 	.word	index@(_ZN2at6native27unrolled_elementwise_kernelINS0_10AbsFunctorIdEESt5arrayIPcLm2EELi4E23TrivialOffsetCalculatorILi1EjES8_NS0_6memory12LoadWithCastILi1EEENS9_13StoreWithCastILi1EEEEEviT_T0_T2_T3_T4_T5_)
        /*07f4*/ 	.word	0x00000000


	//----- nvinfo : EIATTR_MIN_STACK_SIZE
	.align		4
.L_389:
        /*07f8*/ 	.byte	0x04, 0x12
        /*07fa*/ 	.short	(.L_391 - .L_390)
	.align		4
.L_390:
        /*07fc*/ 	.word	index@(_ZN2at6native18elementwise_kernelILi128ELi2EZNS0_22gpu_kernel_impl_nocastINS0_10AbsFunctorIdEEEEvRNS_18TensorIteratorBaseERKT_EUliE_EEviT1_)
        /*0800*/ 	.word	0x00000000


	//----- nvinfo : EIATTR_MIN_STACK_SIZE
	.align		4
.L_391:
        /*0804*/ 	.byte	0x04, 0x12
        /*0806*/ 	.short	(.L_393 - .L_392)
	.align		4
.L_392:
        /*0808*/ 	.word	index@(_ZN2at6native27unrolled_elementwise_kernelINS0_10AbsFunctorIdEESt5arrayIPcLm2EELi4E23TrivialOffsetCalculatorILi1EjES8_NS0_6memory15LoadWithoutCastENS9_16StoreWithoutCastEEEviT_T0_T2_T3_T4_T5_)
        /*080c*/ 	.word	0x00000000


	//----- nvinfo : EIATTR_MIN_STACK_SIZE
	.align		4
.L_393:
        /*0810*/ 	.byte	0x04, 0x12
        /*0812*/ 	.short	(.L_395 - .L_394)
	.align		4
.L_394:
        /*0814*/ 	.word	index@(_ZN2at6native29vectorized_elementwise_kernelILi2ENS0_10AbsFunctorIdEESt5arrayIPcLm2EEEEviT0_T1_)
        /*0818*/ 	.word	0x00000000


	//----- nvinfo : EIATTR_MIN_STACK_SIZE
	.align		4
.L_395:
        /*081c*/ 	.byte	0x04, 0x12
        /*081e*/ 	.short	(.L_397 - .L_396)
	.align		4
.L_396:
        /*0820*/ 	.word	index@(_ZN2at6native29vectorized_elementwise_kernelILi4ENS0_10AbsFunctorIdEESt5arrayIPcLm2EEEEviT0_T1_)
        /*0824*/ 	.word	0x00000000


	//----- nvinfo : EIATTR_MIN_STACK_SIZE
	.align		4
.L_397:
        /*0828*/ 	.byte	0x04, 0x12
        /*082a*/ 	.short	(.L_399 - .L_398)
	.align		4
.L_398:
        /*082c*/ 	.word	index@(_ZN2at6native29vectorized_elementwise_kernelILi8ENS0_10AbsFunctorIdEESt5arrayIPcLm2EEEEviT0_T1_)
        /*0830*/ 	.word	0x00000000


	//----- nvinfo : EIATTR_MIN_STACK_SIZE
	.align		4
.L_399:
        /*0834*/ 	.byte	0x04, 0x12
        /*0836*/ 	.short	(.L_401 - .L_400)
	.align		4
.L_400:
        /*0838*/ 	.word	index@(_ZN2at6native18elementwise_kernelILi128ELi4EZNS0_15gpu_kernel_implINS0_10AbsFunctorIsEEEEvRNS_18TensorIteratorBaseERKT_EUliE_EEviT1_)
        /*083c*/ 	.word	0x00000000


	//----- nvinfo : EIATTR_MIN_STACK_SIZE
	.align		4
.L_401:
        /*0840*/ 	.byte	0x04, 0x12
        /*0842*/ 	.short	(.L_403 - .L_402)
	.align		4
.L_402:
        /*0844*/ 	.word	index@(_ZN2at6native27unrolled_elementwise_kernelINS0_10AbsFunctorIsEESt5arrayIPcLm2EELi4E23TrivialOffsetCalculatorILi1EjES8_NS0_6memory12LoadWithCastILi1EEENS9_13StoreWithCastILi1EEEEEviT_T0_T2_T3_T4_T5_)
        /*0848*/ 	.word	0x00000000


	//----- nvinfo : EIATTR_MIN_STACK_SIZE
	.align		4
.L_403:
        /*084c*/ 	.byte	0x04, 0x12
        /*084e*/ 	.short	(.L_405 - .L_404)
	.align		4
.L_404:
        /*0850*/ 	.word	index@(_ZN2at6native18elementwise_kernelILi128ELi4EZNS0_22gpu_kernel_impl_nocastINS0_10AbsFunctorIsEEEEvRNS_18TensorIteratorBaseERKT_EUliE_EEviT1_)
        /*0854*/ 	.word	0x00000000


	//----- nvinfo : EIATTR_MIN_STACK_SIZE
	.align		4
.L_405:
        /*0858*/ 	.byte	0x04, 0x12
        /*085a*/ 	.short	(.L_407 - .L_406)
	.align		4
.L_406:
        /*085c*/ 	.word	index@(_ZN2at6native27unrolled_elementwise_kernelINS0_10AbsFunctorIsEESt5arrayIPcLm2EELi4E23TrivialOffsetCalculatorILi1EjES8_NS0_6memory15LoadWithoutCastENS9_16StoreWithoutCastEEEviT_T0_T2_T3_T4_T5_)
        /*0860*/ 	.word	0x00000000


	//----- nvinfo : EIATTR_MIN_STACK_SIZE
	.align		4
.L_407:
        /*0864*/ 	.byte	0x04, 0x12
        /*0866*/ 	.short	(.L_409 - .L_408)
	.align		4
.L_408:
        /*0868*/ 	.word	index@(_ZN2at6native29vectorized_elementwise_kernelILi2ENS0_10AbsFunctorIsEESt5arrayIPcLm2EEEEviT0_T1_)
        /*086c*/ 	.word	0x00000000


	//----- nvinfo : EIATTR_MIN_STACK_SIZE
	.align		4
.L_409:
        /*0870*/ 	.byte	0x04, 0x12
        /*0872*/ 	.short	(.L_411 - .L_410)
	.align		4
.L_410:
        /*0874*/ 	.word	index@(_ZN2at6native29vectorized_elementwise_kernelILi4ENS0_10AbsFunctorIsEESt5arrayIPcLm2EEEEviT0_T1_)
        /*0878*/ 	.word	0x00000000


	//----- nvinfo : EIATTR_MIN_STACK_SIZE
	.align		4
.L_411:
        /*087c*/ 	.byte	0x04, 0x12
        /*087e*/ 	.short	(.L_413 - .L_412)
	.align		4
.L_412:
        /*0880*/ 	.word	index@(_ZN2at6native29vectorized_elementwise_kernelILi8ENS0_10AbsFunctorIsEESt5arrayIPcLm2EEEEviT0_T1_)
        /*0884*/ 	.word	0x00000000


	//----- nvinfo : EIATTR_MIN_STACK_SIZE
	.align		4
.L_413:
        /*0888*/ 	.byte	0x04, 0x12
        /*088a*/ 	.short	(.L_415 - .L_414)
	.align		4
.L_414:
        /*088c*/ 	.word	index@(_ZN2at6native18elementwise_kernelILi128ELi4EZNS0_15gpu_kernel_implINS0_10AbsFunctorIlEEEEvRNS_18TensorIteratorBaseERKT_EUliE_EEviT1_)
        /*0890*/ 	.word	0x00000000


	//----- nvinfo : EIATTR_MIN_STACK_SIZE
	.align		4
.L_415:
        /*0894*/ 	.byte	0x04, 0x12
        /*0896*/ 	.short	(.L_417 - .L_416)
	.align		4
.L_416:
        /*0898*/ 	.word	index@(_ZN2at6native27unrolled_elementwise_kernelINS0_10AbsFunctorIlEESt5arrayIPcLm2EELi4E23TrivialOffsetCalculatorILi1EjES8_NS0_6memory12LoadWithCastILi1EEENS9_13StoreWithCastILi1EEEEEviT_T0_T2_T3_T4_T5_)
        /*089c*/ 	.word	0x00000000


	//----- nvinfo : EIATTR_MIN_STACK_SIZE
	.align		4
.L_417:
        /*08a0*/ 	.byte	0x04, 0x12
        /*08a2*/ 	.short	(.L_419 - .L_418)
	.align		4
.L_418:
        /*08a4*/ 	.word	index@(_ZN2at6native18elementwise_kernelILi128ELi2EZNS0_22gpu_kernel_impl_nocastINS0_10AbsFunctorIlEEEEvRNS_18TensorIteratorBaseERKT_EUliE_EEviT1_)
        /*08a8*/ 	.word	0x00000000


	//----- nvinfo : EIATTR_MIN_STACK_SIZE
	.align		4
.L_419:
        /*08ac*/ 	.byte	0x04, 0x12
        /*08ae*/ 	.short	(.L_421 - .L_420)
	.align		4
.L_420:
        /*08b0*/ 	.word	index@(_ZN2at6native27unrolled_elementwise_kernelINS0_10AbsFunctorIlEESt5arrayIPcLm2EELi4E23TrivialOffsetCalculatorILi1EjES8_NS0_6memory15LoadWithoutCastENS9_16StoreWithoutCastEEEviT_T0_T2_T3_T4_T5_)
        /*08b4*/ 	.word	0x00000000


	//----- nvinfo : EIATTR_MIN_STACK_SIZE
	.align		4
.L_421:
        /*08b8*/ 	.byte	0x04, 0x12
        /*08ba*/ 	.short	(.L_423 - .L_422)
	.align		4
.L_422:
        /*08bc*/ 	.word	index@(_ZN2at6native29vectorized_elementwise_kernelILi2ENS0_10AbsFunctorIlEESt5arrayIPcLm2EEEEviT0_T1_)
        /*08c0*/ 	.word	0x00000000


	//----- nvinfo : EIATTR_MIN_STACK_SIZE
	.align		4
.L_423:
        /*08c4*/ 	.byte	0x04, 0x12
        /*08c6*/ 	.short	(.L_425 - .L_424)
	.align		4
.L_424:
        /*08c8*/ 	.word	index@(_ZN2at6native29vectorized_elementwise_kernelILi4ENS0_10AbsFunctorIlEESt5arrayIPcLm2EEEEviT0_T1_)
        /*08cc*/ 	.word	0x00000000


	//----- nvinfo : EIATTR_MIN_STACK_SIZE
	.align		4
.L_425:
        /*08d0*/ 	.byte	0x04, 0x12
        /*08d2*/ 	.short	(.L_427 - .L_426)
	.align		4
.L_426:
        /*08d4*/ 	.word	index@(_ZN2at6native29vectorized_elementwise_kernelILi8ENS0_10AbsFunctorIlEESt5arrayIPcLm2EEEEviT0_T1_)
        /*08d8*/ 	.word	0x00000000


	//----- nvinfo : EIATTR_MIN_STACK_SIZE
	.align		4
.L_427:
        /*08dc*/ 	.byte	0x04, 0x12
        /*08de*/ 	.short	(.L_429 - .L_428)
	.align		4
.L_428:
        /*08e0*/ 	.word	index@(_ZN2at6native18elementwise_kernelILi128ELi4EZNS0_15gpu_kernel_implINS0_10AbsFunctorIiEEEEvRNS_18TensorIteratorBaseERKT_EUliE_EEviT1_)
        /*08e4*/ 	.word	0x00000000


	//----- nvinfo : EIATTR_MIN_STACK_SIZE
	.align		4
.L_429:
        /*08e8*/ 	.byte	0x04, 0x12
        /*08ea*/ 	.short	(.L_431 - .L_430)
	.align		4
.L_430:
        /*08ec*/ 	.word	index@(_ZN2at6native27unrolled_elementwise_kernelINS0_10AbsFunctorIiEESt5arrayIPcLm2EELi4E23TrivialOffsetCalculatorILi1EjES8_NS0_6memory12LoadWithCastILi1EEENS9_13StoreWithCastILi1EEEEEviT_T0_T2_T3_T4_T5_)
        /*08f0*/ 	.word	0x00000000


	//----- nvinfo : EIATTR_MIN_STACK_SIZE
	.align		4
.L_431:
        /*08f4*/ 	.byte	0x04, 0x12
        /*08f6*/ 	.short	(.L_433 - .L_432)
	.align		4
.L_432:
        /*08f8*/ 	.word	index@(_ZN2at6native18elementwise_kernelILi128ELi2EZNS0_22gpu_kernel_impl_nocastINS0_10AbsFunctorIiEEEEvRNS_18TensorIteratorBaseERKT_EUliE_EEviT1_)
        /*08fc*/ 	.word	0x00000000


	//----- nvinfo : EIATTR_MIN_STACK_SIZE
	.align		4
.L_433:
        /*0900*/ 	.byte	0x04, 0x12
        /*0902*/ 	.short	(.L_435 - .L_434)
	.align		4
.L_434:
        /*0904*/ 	.word	index@(_ZN2at6native27unrolled_elementwise_kernelINS0_10AbsFunctorIiEESt5arrayIPcLm2EELi4E23TrivialOffsetCalculatorILi1EjES8_NS0_6memory15LoadWithoutCastENS9_16StoreWithoutCastEEEviT_T0_T2_T3_T4_T5_)
        /*0908*/ 	.word	0x00000000


	//----- nvinfo : EIATTR_MIN_STACK_SIZE
	.align		4
.L_435:
        /*090c*/ 	.byte	0x04, 0x12
        /*090e*/ 	.short	(.L_437 - .L_436)
	.align		4
.L_436:
        /*0910*/ 	.word	index@(_ZN2at6native29vectorized_elementwise_kernelILi2ENS0_10AbsFunctorIiEESt5arrayIPcLm2EEEEviT0_T1_)
        /*0914*/ 	.word	0x00000000


	//----- nvinfo : EIATTR_MIN_STACK_SIZE
	.align		4
.L_437:
        /*0918*/ 	.byte	0x04, 0x12
        /*091a*/ 	.short	(.L_439 - .L_438)
	.align		4
.L_438:
        /*091c*/ 	.word	index@(_ZN2at6native29vectorized_elementwise_kernelILi4ENS0_10AbsFunctorIiEESt5arrayIPcLm2EEEEviT0_T1_)
        /*0920*/ 	.word	0x00000000


	//----- nvinfo : EIATTR_MIN_STACK_SIZE
	.align		4
.L_439:
        /*0924*/ 	.byte	0x04, 0x12
        /*0926*/ 	.short	(.L_441 - .L_440)
	.align		4
.L_440:
        /*0928*/ 	.word	index@(_ZN2at6native29vectorized_elementwise_kernelILi8ENS0_10AbsFunctorIiEESt5arrayIPcLm2EEEEviT0_T1_)
        /*092c*/ 	.word	0x00000000


	//----- nvinfo : EIATTR_MIN_STACK_SIZE
	.align		4
.L_441:
        /*0930*/ 	.byte	0x04, 0x12
        /*0932*/ 	.short	(.L_443 - .L_442)
	.align		4
.L_442:
        /*0934*/ 	.word	index@(_ZN2at6native18elementwise_kernelILi128ELi4EZNS0_15gpu_kernel_implINS0_10AbsFunctorIaEEEEvRNS_18TensorIteratorBaseERKT_EUliE_EEviT1_)
        /*0938*/ 	.word	0x00000000


	//----- nvinfo : EIATTR_MIN_STACK_SIZE
	.align		4
.L_443:
        /*093c*/ 	.byte	0x04, 0x12
        /*093e*/ 	.short	(.L_445 - .L_444)
	.align		4
.L_444:
        /*0940*/ 	.word	index@(_ZN2at6native27unrolled_elementwise_kernelINS0_10AbsFunctorIaEESt5arrayIPcLm2EELi4E23TrivialOffsetCalculatorILi1EjES8_NS0_6memory12LoadWithCastILi1EEENS9_13StoreWithCastILi1EEEEEviT_T0_T2_T3_T4_T5_)
        /*0944*/ 	.word	0x00000000


	//----- nvinfo : EIATTR_MIN_STACK_SIZE
	.align		4
.L_445:
        /*0948*/ 	.byte	0x04, 0x12
        /*094a*/ 	.short	(.L_447 - .L_446)
	.align		4
.L_446:
        /*094c*/ 	.word	index@(_ZN2at6native18elementwise_kernelILi128ELi4EZNS0_22gpu_kernel_impl_nocastINS0_10AbsFunctorIaEEEEvRNS_18TensorIteratorBaseERKT_EUliE_EEviT1_)
        /*0950*/ 	.word	0x00000000


	//----- nvinfo : EIATTR_MIN_STACK_SIZE
	.align		4
.L_447:
        /*0954*/ 	.byte	0x04, 0x12
        /*0956*/ 	.short	(.L_449 - .L_448)
	.align		4
.L_448:
        /*0958*/ 	.word	index@(_ZN2at6native27unrolled_elementwise_kernelINS0_10AbsFunctorIaEESt5arrayIPcLm2EELi4E23TrivialOffsetCalculatorILi1EjES8_NS0_6memory15LoadWithoutCastENS9_16StoreWithoutCastEEEviT_T0_T2_T3_T4_T5_)
        /*095c*/ 	.word	0x00000000


	//----- nvinfo : EIATTR_MIN_STACK_SIZE
	.align		4
.L_449:
        /*0960*/ 	.byte	0x04, 0x12
        /*0962*/ 	.short	(.L_451 - .L_450)
	.align		4
.L_450:
        /*0964*/ 	.word	index@(_ZN2at6native29vectorized_elementwise_kernelILi2ENS0_10AbsFunctorIaEESt5arrayIPcLm2EEEEviT0_T1_)
        /*0968*/ 	.word	0x00000000


	//----- nvinfo : EIATTR_MIN_STACK_SIZE
	.align		4
.L_451:
        /*096c*/ 	.byte	0x04, 0x12
        /*096e*/ 	.short	(.L_453 - .L_452)
	.align		4
.L_452:
        /*0970*/ 	.word	index@(_ZN2at6native29vectorized_elementwise_kernelILi4ENS0_10AbsFunctorIaEESt5arrayIPcLm2EEEEviT0_T1_)
        /*0974*/ 	.word	0x00000000


	//----- nvinfo : EIATTR_MIN_STACK_SIZE
	.align		4
.L_453:
        /*0978*/ 	.byte	0x04, 0x12
        /*097a*/ 	.short	(.L_455 - .L_454)
	.align		4
.L_454:
        /*097c*/ 	.word	index@(_ZN2at6native29vectorized_elementwise_kernelILi8ENS0_10AbsFunctorIaEESt5arrayIPcLm2EEEEviT0_T1_)
        /*0980*/ 	.word	0x00000000


	//----- nvinfo : EIATTR_MIN_STACK_SIZE
	.align		4
.L_455:
        /*0984*/ 	.byte	0x04, 0x12
        /*0986*/ 	.short	(.L_457 - .L_456)
	.align		4
.L_456:
        /*0988*/ 	.word	index@(_ZN2at6native18elementwise_kernelILi128ELi4EZNS0_15gpu_kernel_implINS0_10AbsFunctorIhEEEEvRNS_18TensorIteratorBaseERKT_EUliE_EEviT1_)
        /*098c*/ 	.word	0x00000000


	//----- nvinfo : EIATTR_MIN_STACK_SIZE
	.align		4
.L_457:
        /*0990*/ 	.byte	0x04, 0x12
        /*0992*/ 	.short	(.L_459 - .L_458)
	.align		4
.L_458:
        /*0994*/ 	.word	index@(_ZN2at6native27unrolled_elementwise_kernelINS0_10AbsFunctorIhEESt5arrayIPcLm2EELi4E23TrivialOffsetCalculatorILi1EjES8_NS0_6memory12LoadWithCastILi1EEENS9_13StoreWithCastILi1EEEEEviT_T0_T2_T3_T4_T5_)
        /*0998*/ 	.word	0x00000000


	//----- nvinfo : EIATTR_MIN_STACK_SIZE
	.align		4
.L_459:
        /*099c*/ 	.byte	0x04, 0x12
        /*099e*/ 	.short	(.L_461 - .L_460)
	.align		4
.L_460:
        /*09a0*/ 	.word	index@(_ZN2at6native18elementwise_kernelILi128ELi4EZNS0_22gpu_kernel_impl_nocastINS0_10AbsFunctorIhEEEEvRNS_18TensorIteratorBaseERKT_EUliE_EEviT1_)
        /*09a4*/ 	.word	0x00000000


	//----- nvinfo : EIATTR_MIN_STACK_SIZE
	.align		4
.L_461:
        /*09a8*/ 	.byte	0x04, 0x12
        /*09aa*/ 	.short	(.L_463 - .L_462)
	.align		4
.L_462:
        /*09ac*/ 	.word	index@(_ZN2at6native27unrolled_elementwise_kernelINS0_10AbsFunctorIhEESt5arrayIPcLm2EELi4E23TrivialOffsetCalculatorILi1EjES8_NS0_6memory15LoadWithoutCastENS9_16StoreWithoutCastEEEviT_T0_T2_T3_T4_T5_)
        /*09b0*/ 	.word	0x00000000


	//----- nvinfo : EIATTR_MIN_STACK_SIZE
	.align		4
.L_463:
        /*09b4*/ 	.byte	0x04, 0x12
        /*09b6*/ 	.short	(.L_465 - .L_464)
	.align		4
.L_464:
        /*09b8*/ 	.word	index@(_ZN2at6native29vectorized_elementwise_kernelILi2ENS0_10AbsFunctorIhEESt5arrayIPcLm2EEEEviT0_T1_)
        /*09bc*/ 	.word	0x00000000


	//----- nvinfo : EIATTR_MIN_STACK_SIZE
	.align		4
.L_465:
        /*09c0*/ 	.byte	0x04, 0x12
        /*09c2*/ 	.short	(.L_467 - .L_466)
	.align		4
.L_466:
        /*09c4*/ 	.word	index@(_ZN2at6native29vectorized_elementwise_kernelILi4ENS0_10AbsFunctorIhEESt5arrayIPcLm2EEEEviT0_T1_)
        /*09c8*/ 	.word	0x00000000


	//----- nvinfo : EIATTR_MIN_STACK_SIZE
	.align		4
.L_467:
        /*09cc*/ 	.byte	0x04, 0x12
        /*09ce*/ 	.short	(.L_469 - .L_468)
	.align		4
.L_468:
        /*09d0*/ 	.word	index@(_ZN2at6native29vectorized_elementwise_kernelILi8ENS0_10AbsFunctorIhEESt5arrayIPcLm2EEEEviT0_T1_)
        /*09d4*/ 	.word	0x00000000
.L_469:


//--------------------- .nv.compat                --------------------------
	.section	.nv.compat,"",@"SHT_CUDA_COMPAT_INFO"
	.align	4
        /*0000*/ 	.byte	0x02, 0x09, 0x01, 0x00, 0x02, 0x02, 0x01, 0x00, 0x02, 0x05, 0x05, 0x00, 0x03, 0x07, 0x01, 0x01
        /*0010*/ 	.byte	0x02, 0x03, 0x00, 0x00, 0x02, 0x06, 0x01, 0x00, 0x04, 0x0b, 0x08, 0x00, 0x00, 0x00, 0x00, 0x00
        /*0020*/ 	.byte	0x00, 0x00, 0x00, 0x00


//--------------------- .nv.info._ZN2at6native18elementwise_kernelILi128ELi4EZNS0_15gpu_kernel_implINS0_10AbsFunctorIbEEEEvRNS_18TensorIteratorBaseERKT_EUliE_EEviT1_ --------------------------
	.section	.nv.info._ZN2at6native18elementwise_kernelILi128ELi4EZNS0_15gpu_kernel_implINS0_10AbsFunctorIbEEEEvRNS_18TensorIteratorBaseERKT_EUliE_EEviT1_,"",@"SHT_CUDA_INFO"
	.sectionflags	@""
	.align	4


	//----- nvinfo : EIATTR_CUDA_API_VERSION
	.align		4
        /*0000*/ 	.byte	0x04, 0x37
        /*0002*/ 	.short	(.L_471 - .L_470)
.L_470:
        /*0004*/ 	.word	0x00000082


	//----- nvinfo : EIATTR_KPARAM_INFO
	.align		4
.L_471:
        /*0008*/ 	.byte	0x04, 0x17
        /*000a*/ 	.short	(.L_473 - .L_472)
.L_472:
        /*000c*/ 	.word	0x00000000
        /*0010*/ 	.short	0x0001
        /*0012*/ 	.short	0x0008
        /*0014*/ 	.byte	0x00, 0xf0, 0x61, 0x08


	//----- nvinfo : EIATTR_KPARAM_INFO
	.align		4
.L_473:
        /*0018*/ 	.byte	0x04, 0x17
        /*001a*/ 	.short	(.L_475 - .L_474)
.L_474:
        /*001c*/ 	.word	0x00000000
        /*0020*/ 	.short	0x0000
        /*0022*/ 	.short	0x0000
        /*0024*/ 	.byte	0x00, 0xf0, 0x11, 0x00


	//----- nvinfo : EIATTR_SPARSE_MMA_MASK
	.align		4
.L_475:
        /*0028*/ 	.byte	0x03, 0x50
        /*002a*/ 	.short	0x0000


	//----- nvinfo : EIATTR_MAXREG_COUNT
	.align		4
        /*002c*/ 	.byte	0x03, 0x1b
        /*002e*/ 	.short	0x0080


	//----- nvinfo : EIATTR_EXTERNS
	.align		4
        /*0030*/ 	.byte	0x04, 0x0f
        /*0032*/ 	.short	(.L_477 - .L_476)


	//   ....[0]....
	.align		4
.L_476:
        /*0034*/ 	.word	index@(__assertfail)


	//----- nvinfo : EIATTR_MERCURY_ISA_VERSION
	.align		4
.L_477:
        /*0038*/ 	.byte	0x03, 0x5f
        /*003a*/ 	.short	0x0101


	//----- nvinfo : EIATTR_VRC_CTA_INIT_COUNT
	.align		4
        /*003c*/ 	.byte	0x02, 0x4a
	.zero		1
	.zero		1


	//----- nvinfo : EIATTR_SYSCALL_OFFSETS
	.align		4
        /*0040*/ 	.byte	0x04, 0x46
        /*0042*/ 	.short	(.L_479 - .L_478)


	//   ....[0]....
.L_478:
        /*0044*/ 	.word	0x00001d80


	//   ....[1]....
        /*0048*/ 	.word	0x00002a40


	//   ....[2]....
        /*004c*/ 	.word	0x000048b0


	//   ....[3]....
        /*0050*/ 	.word	0x00005440


	//   ....[4]....
        /*0054*/ 	.word	0x000073a0


	//   ....[5]....
        /*0058*/ 	.word	0x00007f30


	//   ....[6]....
        /*005c*/ 	.word	0x00009ea0


	//   ....[7]....
        /*0060*/ 	.word	0x0000a9f0


	//----- nvinfo : EIATTR_EXIT_INSTR_OFFSETS
	.align		4
.L_479:
        /*0064*/ 	.byte	0x04, 0x1c
        /*0066*/ 	.short	(.L_481 - .L_480)


	//   ....[0]....
.L_480:
        /*0068*/ 	.word	0x000081c0


	//   ....[1]....
        /*006c*/ 	.word	0x0000a010


	//   ....[2]....
        /*0070*/ 	.word	0x0000a030


	//   ....[3]....
        /*0074*/ 	.word	0x0000a0c0


	//   ....[4]....
        /*0078*/ 	.word	0x0000a0e0


	//   ....[5]....
        /*007c*/ 	.word	0x0000a100


	//   ....[6]....
        /*0080*/ 	.word	0x0000a190


	//   ....[7]....
        /*0084*/ 	.word	0x0000a1d0


	//   ....[8]....
        /*0088*/ 	.word	0x0000a270


	//   ....[9]....
        /*008c*/ 	.word	0x0000a2c0


	//   ....[10]....
        /*0090*/ 	.word	0x0000a2f0


	//   ....[11]....
        /*0094*/ 	.word	0x0000a3b0


	//   ....[12]....
        /*0098*/ 	.word	0x0000a4f0


	//   ....[13]....
        /*009c*/ 	.word	0x0000a630


	//   ....[14]....
        /*00a0*/ 	.word	0x0000a780


	//   ....[15]....
        /*00a4*/ 	.word	0x0000a7b0


	//   ....[16]....
        /*00a8*/ 	.word	0x0000a7d0


	//   ....[17]....
        /*00ac*/ 	.word	0x0000a850


	//   ....[18]....
        /*00b0*/ 	.word	0x0000a890


	//   ....[19]....
        /*00b4*/ 	.word	0x0000aa00


	//   ....[20]....
        /*00b8*/ 	.word	0x0000aae0


	//   ....[21]....
        /*00bc*/ 	.word	0x0000ab80


	//   ....[22]....
        /*00c0*/ 	.word	0x0000abb0


	//   ....[23]....
        /*00c4*/ 	.word	0x0000ac00


	//   ....[24]....
        /*00c8*/ 	.word	0x0000ac40


	//----- nvinfo : EIATTR_MAX_THREADS
	.align		4
.L_481:
        /*00cc*/ 	.byte	0x04, 0x05
        /*00ce*/ 	.short	(.L_483 - .L_482)
.L_482:
        /*00d0*/ 	.word	0x00000080
        /*00d4*/ 	.word	0x00000001
        /*00d8*/ 	.word	0x00000001


	//----- nvinfo : EIATTR_CRS_STACK_SIZE
	.align		4
.L_483:
        /*00dc*/ 	.byte	0x04, 0x1e
        /*00de*/ 	.short	(.L_485 - .L_484)
.L_484:
        /*00e0*/ 	.word	0x00000000


	//----- nvinfo : EIATTR_CBANK_PARAM_SIZE
	.align		4
.L_485:
        /*00e4*/ 	.byte	0x03, 0x19
        /*00e6*/ 	.short	0x0220


	//----- nvinfo : EIATTR_PARAM_CBANK
	.align		4
        /*00e8*/ 	.byte	0x04, 0x0a
        /*00ea*/ 	.short	(.L_487 - .L_486)
	.align		4
.L_486:
        /*00ec*/ 	.word	index@(.nv.constant0._ZN2at6native18elementwise_kernelILi128ELi4EZNS0_15gpu_kernel_implINS0_10AbsFunctorIbEEEEvRNS_18TensorIteratorBaseERKT_EUliE_EEviT1_)
        /*00f0*/ 	.short	0x0380
        /*00f2*/ 	.short	0x0220


	//----- nvinfo : EIATTR_SW_WAR
	.align		4
.L_487:
        /*00f4*/ 	.byte	0x04, 0x36
        /*00f6*/ 	.short	(.L_489 - .L_488)
.L_488:
        /*00f8*/ 	.word	0x00000008
.L_489:


//--------------------- .nv.info._ZN2at6native27unrolled_elementwise_kernelINS0_10AbsFunctorIbEESt5arrayIPcLm2EELi4E23TrivialOffsetCalculatorILi1EjES8_NS0_6memory12LoadWithCastILi1EEENS9_13StoreWithCastILi1EEEEEviT_T0_T2_T3_T4_T5_ --------------------------
	.section	.nv.info._ZN2at6native27unrolled_elementwise_kernelINS0_10AbsFunctorIbEESt5arrayIPcLm2EELi4E23TrivialOffsetCalculatorILi1EjES8_NS0_6memory12LoadWithCastILi1EEENS9_13StoreWithCastILi1EEEEEviT_T0_T2_T3_T4_T5_,"",@"SHT_CUDA_INFO"
	.sectionflags	@""
	.align	4


	//----- nvinfo : EIATTR_CUDA_API_VERSION
	.align		4
        /*0000*/ 	.byte	0x04, 0x37
        /*0002*/ 	.short	(.L_491 - .L_490)
.L_490:
        /*0004*/ 	.word	0x00000082


	//----- nvinfo : EIATTR_KPARAM_INFO
	.align		4
.L_491:
        /*0008*/ 	.byte	0x04, 0x17
        /*000a*/ 	.short	(.L_493 - .L_492)
.L_492:
        /*000c*/ 	.word	0x00000000
        /*0010*/ 	.short	0x0006
        /*0012*/ 	.short	0x0024
        /*0014*/ 	.byte	0x00, 0xf0, 0x21, 0x00


	//----- nvinfo : EIATTR_KPARAM_INFO
	.align		4
.L_493:
        /*0018*/ 	.byte	0x04, 0x17
        /*001a*/ 	.short	(.L_495 - .L_494)
.L_494:
        /*001c*/ 	.word	0x00000000
        /*0020*/ 	.short	0x0005
        /*0022*/ 	.short	0x001c
        /*0024*/ 	.byte	0x00, 0xf0, 0x21, 0x00


	//----- nvinfo : EIATTR_KPARAM_INFO
	.align		4
.L_495:
        /*0028*/ 	.byte	0x04, 0x17
        /*002a*/ 	.short	(.L_497 - .L_496)
.L_496:
        /*002c*/ 	.word	0x00000000
        /*0030*/ 	.short	0x0004
        /*0032*/ 	.short	0x0019
        /*0034*/ 	.byte	0x00, 0xf0, 0x05, 0x00


	//----- nvinfo : EIATTR_KPARAM_INFO
	.align		4
.L_497:
        /*0038*/ 	.byte	0x04, 0x17
        /*003a*/ 	.short	(.L_499 - .L_498)
.L_498:
        /*003c*/ 	.word	0x00000000
        /*0040*/ 	.short	0x0003
        /*0042*/ 	.short	0x0018
        /*0044*/ 	.byte	0x00, 0xf0, 0x05, 0x00


	//----- nvinfo : EIATTR_KPARAM_INFO
	.align		4
.L_499:
        /*0048*/ 	.byte	0x04, 0x17
        /*004a*/ 	.short	(.L_501 - .L_500)
.L_500:
        /*004c*/ 	.word	0x00000000
        /*0050*/ 	.short	0x0002
        /*0052*/ 	.short	0x0008
        /*0054*/ 	.byte	0x00, 0xf0, 0x41, 0x00


	//----- nvinfo : EIATTR_KPARAM_INFO
	.align		4
.L_501:
        /*0058*/ 	.byte	0x04, 0x17
        /*005a*/ 	.short	(.L_503 - .L_502)
.L_502:
        /*005c*/ 	.word	0x00000000
        /*0060*/ 	.short	0x0001
        /*0062*/ 	.short	0x0004
        /*0064*/ 	.byte	0x00, 0xf0, 0x05, 0x00


	//----- nvinfo : EIATTR_KPARAM_INFO
	.align		4
.L_503:
        /*0068*/ 	.byte	0x04, 0x17
        /*006a*/ 	.short	(.L_505 - .L_504)
.L_504:
        /*006c*/ 	.word	0x00000000
        /*0070*/ 	.short	0x0000
        /*0072*/ 	.short	0x0000
        /*0074*/ 	.byte	0x00, 0xf0, 0x11, 0x00


	//----- nvinfo : EIATTR_SPARSE_MMA_MASK
	.align		4
.L_505:
        /*0078*/ 	.byte	0x03, 0x50
        /*007a*/ 	.short	0x0000


	//----- nvinfo : EIATTR_MAXREG_COUNT
	.align		4
        /*007c*/ 	.byte	0x03, 0x1b
        /*007e*/ 	.short	0x00ff


	//----- nvinfo : EIATTR_EXTERNS
	.align		4
        /*0080*/ 	.byte	0x04, 0x0f
        /*0082*/ 	.short	(.L_507 - .L_506)


	//   ....[0]....
	.align		4
.L_506:
        /*0084*/ 	.word	index@(__assertfail)


	//----- nvinfo : EIATTR_MERCURY_ISA_VERSION
	.align		4
.L_507:
        /*0088*/ 	.byte	0x03, 0x5f
        /*008a*/ 	.short	0x0101


	//----- nvinfo : EIATTR_VRC_CTA_INIT_COUNT
	.align		4
        /*008c*/ 	.byte	0x02, 0x4a
	.zero		1
	.zero		1


	//----- nvinfo : EIATTR_SYSCALL_OFFSETS
	.align		4
        /*0090*/ 	.byte	0x04, 0x46
        /*0092*/ 	.short	(.L_509 - .L_508)


	//   ....[0]....
.L_508:
        /*0094*/ 	.word	0x00000bc0


	//   ....[1]....
        /*0098*/ 	.word	0x00001870


	//   ....[2]....
        /*009c*/ 	.word	0x000024e0


	//   ....[3]....
        /*00a0*/ 	.word	0x00003140


	//   ....[4]....
        /*00a4*/ 	.word	0x00003f00


	//   ....[5]....
        /*00a8*/ 	.word	0x00004bc0


	//   ....[6]....
        /*00ac*/ 	.word	0x00005980


	//   ....[7]....
        /*00b0*/ 	.word	0x00006710


	//----- nvinfo : EIATTR_EXIT_INSTR_OFFSETS
	.align		4
.L_509:
        /*00b4*/ 	.byte	0x04, 0x1c
        /*00b6*/ 	.short	(.L_511 - .L_510)


	//   ....[0]....
.L_510:
        /*00b8*/ 	.word	0x00005c00


	//   ....[1]....
        /*00bc*/ 	.word	0x00005d30


	//   ....[2]....
        /*00c0*/ 	.word	0x00005d50


	//   ....[3]....
        /*00c4*/ 	.word	0x00005de0


	//   ....[4]....
        /*00c8*/ 	.word	0x00005e00


	//   ....[5]....
        /*00cc*/ 	.word	0x00005e20


	//   ....[6]....
        /*00d0*/ 	.word	0x00005eb0


	//   ....[7]....
        /*00d4*/ 	.word	0x00005ef0


	//   ....[8]....
        /*00d8*/ 	.word	0x00005f90


	//   ....[9]....
        /*00dc*/ 	.word	0x00005fe0


	//   ....[10]....
        /*00e0*/ 	.word	0x00006010


	//   ....[11]....
        /*00e4*/ 	.word	0x000060d0


	//   ....[12]....
        /*00e8*/ 	.word	0x00006210


	//   ....[13]....
        /*00ec*/ 	.word	0x00006350


	//   ....[14]....
        /*00f0*/ 	.word	0x000064a0


	//   ....[15]....
        /*00f4*/ 	.word	0x000064d0


	//   ....[16]....
        /*00f8*/ 	.word	0x000064f0


	//   ....[17]....
        /*00fc*/ 	.word	0x00006570


	//   ....[18]....
        /*0100*/ 	.word	0x000065b0


	//   ....[19]....
        /*0104*/ 	.word	0x00006720


	//   ....[20]....
        /*0108*/ 	.word	0x00006800


	//   ....[21]....
        /*010c*/ 	.word	0x000068a0


	//   ....[22]....
        /*0110*/ 	.word	0x000068d0


	//   ....[23]....
        /*0114*/ 	.word	0x00006920


	//   ....[24]....
        /*0118*/ 	.word	0x00006960


	//----- nvinfo : EIATTR_MAX_THREADS
	.align		4
.L_511:
        /*011c*/ 	.byte	0x04, 0x05
        /*011e*/ 	.short	(.L_513 - .L_512)
.L_512:
        /*0120*/ 	.word	0x00000080
        /*0124*/ 	.word	0x00000001
        /*0128*/ 	.word	0x00000001


	//----- nvinfo : EIATTR_CRS_STACK_SIZE
	.align		4
.L_513:
        /*012c*/ 	.byte	0x04, 0x1e
        /*012e*/ 	.short	(.L_515 - .L_514)
.L_514:
        /*0130*/ 	.word	0x00000000


	//----- nvinfo : EIATTR_CBANK_PARAM_SIZE
	.align		4
.L_515:
        /*0134*/ 	.byte	0x03, 0x19
        /*0136*/ 	.short	0x002c


	//----- nvinfo : EIATTR_PARAM_CBANK
	.align		4
        /*0138*/ 	.byte	0x04, 0x0a
        /*013a*/ 	.short	(.L_517 - .L_516)
	.align		4
.L_516:
        /*013c*/ 	.word	index@(.nv.constant0._ZN2at6native27unrolled_elementwise_kernelINS0_10AbsFunctorIbEESt5arrayIPcLm2EELi4E23TrivialOffsetCalculatorILi1EjES8_NS0_6memory12LoadWithCastILi1EEENS9_13StoreWithCastILi1EEEEEviT_T0_T2_T3_T4_T5_)
        /*0140*/ 	.short	0x0380
        /*0142*/ 	.short	0x002c


	//----- nvinfo : EIATTR_SW_WAR
	.align		4
.L_517:
        /*0144*/ 	.byte	0x04, 0x36
        /*0146*/ 	.short	(.L_519 - .L_518)
.L_518:
        /*0148*/ 	.word	0x00000008
.L_519:


//--------------------- .nv.info._ZN2at6native18elementwise_kernelILi128ELi4EZNS0_22gpu_kernel_impl_nocastINS0_10AbsFunctorIbEEEEvRNS_18TensorIteratorBaseERKT_EUliE_EEviT1_ --------------------------
	.section	.nv.info._ZN2at6native18elementwise_kernelILi128ELi4EZNS0_22gpu_kernel_impl_nocastINS0_10AbsFunctorIbEEEEvRNS_18TensorIteratorBaseERKT_EUliE_EEviT1_,"",@"SHT_CUDA_INFO"
	.sectionflags	@""
	.align	4


	//----- nvinfo : EIATTR_CUDA_API_VERSION
	.align		4
        /*0000*/ 	.byte	0x04, 0x37
        /*0002*/ 	.short	(.L_521 - .L_520)
.L_520:
        /*0004*/ 	.word	0x00000082


	//----- nvinfo : EIATTR_KPARAM_INFO
	.align		4
.L_521:
        /*0008*/ 	.byte	0x04, 0x17
        /*000a*/ 	.short	(.L_523 - .L_522)
.L_522:
        /*000c*/ 	.word	0x00000000
        /*0010*/ 	.short	0x0001
        /*0012*/ 	.short	0x0008
        /*0014*/ 	.byte	0x00, 0xf0, 0x61, 0x08


	//----- nvinfo : EIATTR_KPARAM_INFO
	.align		4
.L_523:
        /*0018*/ 	.byte	0x04, 0x17
        /*001a*/ 	.short	(.L_525 - .L_524)
.L_524:
        /*001c*/ 	.word	0x00000000
        /*0020*/ 	.short	0x0000
        /*0022*/ 	.short	0x0000
        /*0024*/ 	.byte	0x00, 0xf0, 0x11, 0x00


	//----- nvinfo : EIATTR_SPARSE_MMA_MASK
	.align		4
.L_525:
        /*0028*/ 	.byte	0x03, 0x50
        /*002a*/ 	.short	0x0000


	//----- nvinfo : EIATTR_MAXREG_COUNT
	.align		4
        /*002c*/ 	.byte	0x03, 0x1b
        /*002e*/ 	.short	0x0080


	//----- nvinfo : EIATTR_MERCURY_ISA_VERSION
	.align		4
        /*0030*/ 	.byte	0x03, 0x5f
        /*0032*/ 	.short	0x0101


	//----- nvinfo : EIATTR_VRC_CTA_INIT_COUNT
	.align		4
        /*0034*/ 	.byte	0x02, 0x4a
	.zero		1
	.zero		1


	//----- nvinfo : EIATTR_EXIT_INSTR_OFFSETS
	.align		4
        /*0038*/ 	.byte	0x04, 0x1c
        /*003a*/ 	.short	(.L_527 - .L_526)


	//   ....[0]....
.L_526:
        /*003c*/ 	.word	0x000002d0


	//   ....[1]....
        /*0040*/ 	.word	0x00000340


	//   ....[2]....
        /*0044*/ 	.word	0x00003e30


	//   ....[3]....
        /*0048*/ 	.word	0x00005170


	//----- nvinfo : EIATTR_MAX_THREADS
	.align		4
.L_527:
        /*004c*/ 	.byte	0x04, 0x05
        /*004e*/ 	.short	(.L_529 - .L_528)
.L_528:
        /*0050*/ 	.word	0x00000080
        /*0054*/ 	.word	0x00000001
        /*0058*/ 	.word	0x00000001


	//----- nvinfo : EIATTR_CRS_STACK_SIZE
	.align		4
.L_529:
        /*005c*/ 	.byte	0x04, 0x1e
        /*005e*/ 	.short	(.L_531 - .L_530)
.L_530:
        /*0060*/ 	.word	0x00000000


	//----- nvinfo : EIATTR_CBANK_PARAM_SIZE
	.align		4
.L_531:
        /*0064*/ 	.byte	0x03, 0x19
        /*0066*/ 	.short	0x0220


	//----- nvinfo : EIATTR_PARAM_CBANK
	.align		4
        /*0068*/ 	.byte	0x04, 0x0a
        /*006a*/ 	.short	(.L_533 - .L_532)
	.align		4
.L_532:
        /*006c*/ 	.word	index@(.nv.constant0._ZN2at6native18elementwise_kernelILi128ELi4EZNS0_22gpu_kernel_impl_nocastINS0_10AbsFunctorIbEEEEvRNS_18TensorIteratorBaseERKT_EUliE_EEviT1_)
        /*0070*/ 	.short	0x0380
        /*0072*/ 	.short	0x0220


	//----- nvinfo : EIATTR_SW_WAR
	.align		4
.L_533:
        /*0074*/ 	.byte	0x04, 0x36
        /*0076*/ 	.short	(.L_535 - .L_534)
.L_534:
        /*0078*/ 	.word	0x00000008
.L_535:


//--------------------- .nv.info._ZN2at6native27unrolled_elementwise_kernelINS0_10AbsFunctorIbEESt5arrayIPcLm2EELi4E23TrivialOffsetCalculatorILi1EjES8_NS0_6memory15LoadWithoutCastENS9_16StoreWithoutCastEEEviT_T0_T2_T3_T4_T5_ --------------------------
	.section	.nv.info._ZN2at6native27unrolled_elementwise_kernelINS0_10AbsFunctorIbEESt5arrayIPcLm2EELi4E23TrivialOffsetCalculatorILi1EjES8_NS0_6memory15LoadWithoutCastENS9_16StoreWithoutCastEEEviT_T0_T2_T3_T4_T5_,"",@"SHT_CUDA_INFO"
	.sectionflags	@""
	.align	4


	//----- nvinfo : EIATTR_CUDA_API_VERSION
	.align		4
        /*0000*/ 	.byte	0x04, 0x37
        /*0002*/ 	.short	(.L_537 - .L_536)
.L_536:
        /*0004*/ 	.word	0x00000082


	//----- nvinfo : EIATTR_KPARAM_INFO
	.align		4
.L_537:
        /*0008*/ 	.byte	0x04, 0x17
        /*000a*/ 	.short	(.L_539 - .L_538)
.L_538:
        /*000c*/ 	.word	0x00000000
        /*0010*/ 	.short	0x0006
        /*0012*/ 	.short	0x001b
        /*0014*/ 	.byte	0x00, 0xf0, 0x05, 0x00


	//----- nvinfo : EIATTR_KPARAM_INFO
	.align		4
.L_539:
        /*0018*/ 	.byte	0x04, 0x17
        /*001a*/ 	.short	(.L_541 - .L_540)
.L_540:
        /*001c*/ 	.word	0x00000000
        /*0020*/ 	.short	0x0005
        /*0022*/ 	.short	0x001a
        /*0024*/ 	.byte	0x00, 0xf0, 0x05, 0x00


	//----- nvinfo : EIATTR_KPARAM_INFO
	.align		4
.L_541:
        /*0028*/ 	.byte	0x04, 0x17
        /*002a*/ 	.short	(.L_543 - .L_542)
.L_542:
        /*002c*/ 	.word	0x00000000
        /*0030*/ 	.short	0x0004
        /*0032*/ 	.short	0x0019
        /*0034*/ 	.byte	0x00, 0xf0, 0x05, 0x00


	//----- nvinfo : EIATTR_KPARAM_INFO
	.align		4
.L_543:
        /*0038*/ 	.byte	0x04, 0x17
        /*003a*/ 	.short	(.L_545 - .L_544)
.L_544:
        /*003c*/ 	.word	0x00000000
        /*0040*/ 	.short	0x0003
        /*0042*/ 	.short	0x0018
        /*0044*/ 	.byte	0x00, 0xf0, 0x05, 0x00


	//----- nvinfo : EIATTR_KPARAM_INFO
	.align		4
.L_545:
        /*0048*/ 	.byte	0x04, 0x17
        /*004a*/ 	.short	(.L_547 - .L_546)
.L_546:
        /*004c*/ 	.word	0x00000000
        /*0050*/ 	.short	0x0002
        /*0052*/ 	.short	0x0008
        /*0054*/ 	.byte	0x00, 0xf0, 0x41, 0x00


	//----- nvinfo : EIATTR_KPARAM_INFO
	.align		4
.L_547:
        /*0058*/ 	.byte	0x04, 0x17
        /*005a*/ 	.short	(.L_549 - .L_548)
.L_548:
        /*005c*/ 	.word	0x00000000
        /*0060*/ 	.short	0x0001
        /*0062*/ 	.short	0x0004
        /*0064*/ 	.byte	0x00, 0xf0, 0x05, 0x00


	//----- nvinfo : EIATTR_KPARAM_INFO
	.align		4
.L_549:
        /*0068*/ 	.byte	0x04, 0x17
        /*006a*/ 	.short	(.L_551 - .L_550)
.L_550:
        /*006c*/ 	.word	0x00000000
        /*0070*/ 	.short	0x0000
        /*0072*/ 	.short	0x0000
        /*0074*/ 	.byte	0x00, 0xf0, 0x11, 0x00


	//----- nvinfo : EIATTR_SPARSE_MMA_MASK
	.align		4
.L_551:
        /*0078*/ 	.byte	0x03, 0x50
        /*007a*/ 	.short	0x0000


	//----- nvinfo : EIATTR_MAXREG_COUNT
	.align		4
        /*007c*/ 	.byte	0x03, 0x1b
        /*007e*/ 	.short	0x00ff


	//----- nvinfo : EIATTR_MERCURY_ISA_VERSION
	.align		4
        /*0080*/ 	.byte	0x03, 0x5f
        /*0082*/ 	.short	0x0101


	//----- nvinfo : EIATTR_VRC_CTA_INIT_COUNT
	.align		4
        /*0084*/ 	.byte	0x02, 0x4a
	.zero		1
	.zero		1


	//----- nvinfo : EIATTR_EXIT_INSTR_OFFSETS
	.align		4
        /*0088*/ 	.byte	0x04, 0x1c
        /*008a*/ 	.short	(.L_553 - .L_552)


	//   ....[0]....
.L_552:
        /*008c*/ 	.word	0x00000480


	//   ....[1]....
        /*0090*/ 	.word	0x000004e0


	//----- nvinfo : EIATTR_MAX_THREADS
	.align		4
.L_553:
        /*0094*/ 	.byte	0x04, 0x05
        /*0096*/ 	.short	(.L_555 - .L_554)
.L_554:
        /*0098*/ 	.word	0x00000080
        /*009c*/ 	.word	0x00000001
        /*00a0*/ 	.word	0x00000001


	//----- nvinfo : EIATTR_CRS_STACK_SIZE
	.align		4
.L_555:
        /*00a4*/ 	.byte	0x04, 0x1e
        /*00a6*/ 	.short	(.L_557 - .L_556)
.L_556:
        /*00a8*/ 	.word	0x00000000


	//----- nvinfo : EIATTR_CBANK_PARAM_SIZE
	.align		4
.L_557:
        /*00ac*/ 	.byte	0x03, 0x19
        /*00ae*/ 	.short	0x001c


	//----- nvinfo : EIATTR_PARAM_CBANK
	.align		4
        /*00b0*/ 	.byte	0x04, 0x0a
        /*00b2*/ 	.short	(.L_559 - .L_558)
	.align		4
.L_558:
        /*00b4*/ 	.word	index@(.nv.constant0._ZN2at6native27unrolled_elementwise_kernelINS0_10AbsFunctorIbEESt5arrayIPcLm2EELi4E23TrivialOffsetCalculatorILi1EjES8_NS0_6memory15LoadWithoutCastENS9_16StoreWithoutCastEEEviT_T0_T2_T3_T4_T5_)
        /*00b8*/ 	.short	0x0380
        /*00ba*/ 	.short	0x001c


	//----- nvinfo : EIATTR_SW_WAR
	.align		4
.L_559:
        /*00bc*/ 	.byte	0x04, 0x36
        /*00be*/ 	.short	(.L_561 - .L_560)
.L_560:
        /*00c0*/ 	.word	0x00000008
.L_561:


//--------------------- .nv.info._ZN2at6native29vectorized_elementwise_kernelILi2ENS0_10AbsFunctorIbEESt5arrayIPcLm2EEEEviT0_T1_ --------------------------
	.section	.nv.info._ZN2at6native29vectorized_elementwise_kernelILi2ENS0_10AbsFunctorIbEESt5arrayIPcLm2EEEEviT0_T1_,"",@"SHT_CUDA_INFO"
	.sectionflags	@""
	.align	4


	//----- nvinfo : EIATTR_CUDA_API_VERSION
	.align		4
        /*0000*/ 	.byte	0x04, 0x37
        /*0002*/ 	.short	(.L_563 - .L_562)
.L_562:
        /*0004*/ 	.word	0x00000082


	//----- nvinfo : EIATTR_KPARAM_INFO
	.align		4
.L_563:
        /*0008*/ 	.byte	0x04, 0x17
        /*000a*/ 	.short	(.L_565 - .L_564)
.L_564:
        /*000c*/ 	.word	0x00000000
        /*0010*/ 	.short	0x0002
        /*0012*/ 	.short	0x0008
        /*0014*/ 	.byte	0x00, 0xf0, 0x41, 0x00


	//----- nvinfo : EIATTR_KPARAM_INFO
	.align		4
.L_565:
        /*0018*/ 	.byte	0x04, 0x17
        /*001a*/ 	.short	(.L_567 - .L_566)
.L_566:
        /*001c*/ 	.word	0x00000000
        /*0020*/ 	.short	0x0001
        /*0022*/ 	.short	0x0004
        /*0024*/ 	.byte	0x00, 0xf0, 0x05, 0x00


	//----- nvinfo : EIATTR_KPARAM_INFO
	.align		4
.L_567:
        /*0028*/ 	.byte	0x04, 0x17
        /*002a*/ 	.short	(.L_569 - .L_568)
.L_568:
        /*002c*/ 	.word	0x00000000
        /*0030*/ 	.short	0x0000
        /*0032*/ 	.short	0x0000
        /*0034*/ 	.byte	0x00, 0xf0, 0x11, 0x00


	//----- nvinfo : EIATTR_SPARSE_MMA_MASK
	.align		4
.L_569:
        /*0038*/ 	.byte	0x03, 0x50
        /*003a*/ 	.short	0x0000


	//----- nvinfo : EIATTR_MAXREG_COUNT
	.align		4
        /*003c*/ 	.byte	0x03, 0x1b
        /*003e*/ 	.short	0x00ff


	//----- nvinfo : EIATTR_MERCURY_ISA_VERSION
	.align		4
        /*0040*/ 	.byte	0x03, 0x5f
        /*0042*/ 	.short	0x0101


	//----- nvinfo : EIATTR_VRC_CTA_INIT_COUNT
	.align		4
        /*0044*/ 	.byte	0x02, 0x4a
	.zero		1
	.zero		1


	//----- nvinfo : EIATTR_EXIT_INSTR_OFFSETS
	.align		4
        /*0048*/ 	.byte	0x04, 0x1c
        /*004a*/ 	.short	(.L_571 - .L_570)


	//   ....[0]....
.L_570:
        /*004c*/ 	.word	0x00000950


	//   ....[1]....
        /*0050*/ 	.word	0x000009b0


	//   ....[2]....
        /*0054*/ 	.word	0x00000cd0


	//----- nvinfo : EIATTR_MAX_THREADS
	.align		4
.L_571:
        /*0058*/ 	.byte	0x04, 0x05
        /*005a*/ 	.short	(.L_573 - .L_572)
.L_572:
        /*005c*/ 	.word	0x00000080
        /*0060*/ 	.word	0x00000001
        /*0064*/ 	.word	0x00000001


	//----- nvinfo : EIATTR_CRS_STACK_SIZE
	.align		4
.L_573:
        /*0068*/ 	.byte	0x04, 0x1e
        /*006a*/ 	.short	(.L_575 - .L_574)
.L_574:
        /*006c*/ 	.word	0x00000000


	//----- nvinfo : EIATTR_CBANK_PARAM_SIZE
	.align		4
.L_575:
        /*0070*/ 	.byte	0x03, 0x19
        /*0072*/ 	.short	0x0018


	//----- nvinfo : EIATTR_PARAM_CBANK
	.align		4
        /*0074*/ 	.byte	0x04, 0x0a
        /*0076*/ 	.short	(.L_577 - .L_576)
	.align		4
.L_576:
        /*0078*/ 	.word	index@(.nv.constant0._ZN2at6native29vectorized_elementwise_kernelILi2ENS0_10AbsFunctorIbEESt5arrayIPcLm2EEEEviT0_T1_)
        /*007c*/ 	.short	0x0380
        /*007e*/ 	.short	0x0018


	//----- nvinfo : EIATTR_SW_WAR
	.align		4
.L_577:
        /*0080*/ 	.byte	0x04, 0x36
        /*0082*/ 	.short	(.L_579 - .L_578)
.L_578:
        /*0084*/ 	.word	0x00000008
.L_579:


//--------------------- .nv.info._ZN2at6native29vectorized_elementwise_kernelILi4ENS0_10AbsFunctorIbEESt5arrayIPcLm2EEEEviT0_T1_ --------------------------
	.section	.nv.info._ZN2at6native29vectorized_elementwise_kernelILi4ENS0_10AbsFunctorIbEESt5arrayIPcLm2EEEEviT0_T1_,"",@"SHT_CUDA_INFO"
	.sectionflags	@""
	.align	4


	//----- nvinfo : EIATTR_CUDA_API_VERSION
	.align		4
        /*0000*/ 	.byte	0x04, 0x37
        /*0002*/ 	.short	(.L_581 - .L_580)
.L_580:
        /*0004*/ 	.word	0x00000082


	//----- nvinfo : EIATTR_KPARAM_INFO
	.align		4
.L_581:
        /*0008*/ 	.byte	0x04, 0x17
        /*000a*/ 	.short	(.L_583 - .L_582)
.L_582:
        /*000c*/ 	.word	0x00000000
        /*0010*/ 	.short	0x0002
        /*0012*/ 	.short	0x0008
        /*0014*/ 	.byte	0x00, 0xf0, 0x41, 0x00


	//----- nvinfo : EIATTR_KPARAM_INFO
	.align		4
.L_583:
        /*0018*/ 	.byte	0x04, 0x17
        /*001a*/ 	.short	(.L_585 - .L_584)
.L_584:
        /*001c*/ 	.word	0x00000000
        /*0020*/ 	.short	0x0001
        /*0022*/ 	.short	0x0004
        /*0024*/ 	.byte	0x00, 0xf0, 0x05, 0x00


	//----- nvinfo : EIATTR_KPARAM_INFO
	.align		4
.L_585:
        /*0028*/ 	.byte	0x04, 0x17
        /*002a*/ 	.short	(.L_587 - .L_586)
.L_586:
        /*002c*/ 	.word	0x00000000
        /*0030*/ 	.short	0x0000
        /*0032*/ 	.short	0x0000
        /*0034*/ 	.byte	0x00, 0xf0, 0x11, 0x00


	//----- nvinfo : EIATTR_SPARSE_MMA_MASK
	.align		4
.L_587:
        /*0038*/ 	.byte	0x03, 0x50
        /*003a*/ 	.short	0x0000


	//----- nvinfo : EIATTR_MAXREG_COUNT
	.align		4
        /*003c*/ 	.byte	0x03, 0x1b
        /*003e*/ 	.short	0x00ff


	//----- nvinfo : EIATTR_MERCURY_ISA_VERSION
	.align		4
        /*0040*/ 	.byte	0x03, 0x5f
        /*0042*/ 	.short	0x0101


	//----- nvinfo : EIATTR_VRC_CTA_INIT_COUNT
	.align		4
        /*0044*/ 	.byte	0x02, 0x4a
	.zero		1
	.zero		1


	//----- nvinfo : EIATTR_EXIT_INSTR_OFFSETS
	.align		4
        /*0048*/ 	.byte	0x04, 0x1c
        /*004a*/ 	.short	(.L_589 - .L_588)


	//   ....[0]....
.L_588:
        /*004c*/ 	.word	0x00000950


	//   ....[1]....
        /*0050*/ 	.word	0x000009b0


	//   ....[2]....
        /*0054*/ 	.word	0x00000cb0


	//----- nvinfo : EIATTR_MAX_THREADS
	.align		4
.L_589:
        /*0058*/ 	.byte	0x04, 0x05
        /*005a*/ 	.short	(.L_591 - .L_590)
.L_590:
        /*005c*/ 	.word	0x00000080
        /*0060*/ 	.word	0x00000001
        /*0064*/ 	.word	0x00000001


	//----- nvinfo : EIATTR_CRS_STACK_SIZE
	.align		4
.L_591:
        /*0068*/ 	.byte	0x04, 0x1e
        /*006a*/ 	.short	(.L_593 - .L_592)
.L_592:
        /*006c*/ 	.word	0x00000000


	//----- nvinfo : EIATTR_CBANK_PARAM_SIZE
	.align		4
.L_593:
        /*0070*/ 	.byte	0x03, 0x19
        /*0072*/ 	.short	0x0018


	//----- nvinfo : EIATTR_PARAM_CBANK
	.align		4
        /*0074*/ 	.byte	0x04, 0x0a
        /*0076*/ 	.short	(.L_595 - .L_594)
	.align		4
.L_594:
        /*0078*/ 	.word	index@(.nv.constant0._ZN2at6native29vectorized_elementwise_kernelILi4ENS0_10AbsFunctorIbEESt5arrayIPcLm2EEEEviT0_T1_)
        /*007c*/ 	.short	0x0380
        /*007e*/ 	.short	0x0018


	//----- nvinfo : EIATTR_SW_WAR
	.align		4
.L_595:
        /*0080*/ 	.byte	0x04, 0x36
        /*0082*/ 	.short	(.L_597 - .L_596)
.L_596:
        /*0084*/ 	.word	0x00000008
.L_597:


//--------------------- .nv.info._ZN2at6native29vectorized_elementwise_kernelILi8ENS0_10AbsFunctorIbEESt5arrayIPcLm2EEEEviT0_T1_ --------------------------
	.section	.nv.info._ZN2at6native29vectorized_elementwise_kernelILi8ENS0_10AbsFunctorIbEESt5arrayIPcLm2EEEEviT0_T1_,"",@"SHT_CUDA_INFO"
	.sectionflags	@""
	.align	4


	//----- nvinfo : EIATTR_CUDA_API_VERSION
	.align		4
        /*0000*/ 	.byte	0x04, 0x37
        /*0002*/ 	.short	(.L_599 - .L_598)
.L_598:
        /*0004*/ 	.word	0x00000082


	//----- nvinfo : EIATTR_KPARAM_INFO
	.align		4
.L_599:
        /*0008*/ 	.byte	0x04, 0x17
        /*000a*/ 	.short	(.L_601 - .L_600)
.L_600:
        /*000c*/ 	.word	0x00000000
        /*0010*/ 	.short	0x0002
        /*0012*/ 	.short	0x0008
        /*0014*/ 	.byte	0x00, 0xf0, 0x41, 0x00


	//----- nvinfo : EIATTR_KPARAM_INFO
	.align		4
.L_601:
        /*0018*/ 	.byte	0x04, 0x17
        /*001a*/ 	.short	(.L_603 - .L_602)
.L_602:
        /*001c*/ 	.word	0x00000000
        /*0020*/ 	.short	0x0001
        /*0022*/ 	.short	0x0004
        /*0024*/ 	.byte	0x00, 0xf0, 0x05, 0x00


	//----- nvinfo : EIATTR_KPARAM_INFO
	.align		4
.L_603:
        /*0028*/ 	.byte	0x04, 0x17
        /*002a*/ 	.short	(.L_605 - .L_604)
.L_604:
        /*002c*/ 	.word	0x00000000
        /*0030*/ 	.short	0x0000
        /*0032*/ 	.short	0x0000
        /*0034*/ 	.byte	0x00, 0xf0, 0x11, 0x00


	//----- nvinfo : EIATTR_SPARSE_MMA_MASK
	.align		4
.L_605:
        /*0038*/ 	.byte	0x03, 0x50
        /*003a*/ 	.short	0x0000


	//----- nvinfo : EIATTR_MAXREG_COUNT
	.align		4
        /*003c*/ 	.byte	0x03, 0x1b
        /*003e*/ 	.short	0x00ff


	//----- nvinfo : EIATTR_MERCURY_ISA_VERSION
	.align		4
        /*0040*/ 	.byte	0x03, 0x5f
        /*0042*/ 	.short	0x0101


	//----- nvinfo : EIATTR_VRC_CTA_INIT_COUNT
	.align		4
        /*0044*/ 	.byte	0x02, 0x4a
	.zero		1
	.zero		1


	//----- nvinfo : EIATTR_EXIT_INSTR_OFFSETS
	.align		4
        /*0048*/ 	.byte	0x04, 0x1c
        /*004a*/ 	.short	(.L_607 - .L_606)


	//   ....[0]....
.L_606:
        /*004c*/ 	.word	0x00000010


	//----- nvinfo : EIATTR_MAX_THREADS
	.align		4
.L_607:
        /*0050*/ 	.byte	0x04, 0x05
        /*0052*/ 	.short	(.L_609 - .L_608)
.L_608:
        /*0054*/ 	.word	0x00000080
        /*0058*/ 	.word	0x00000001
        /*005c*/ 	.word	0x00000001


	//----- nvinfo : EIATTR_CBANK_PARAM_SIZE
	.align		4
.L_609:
        /*0060*/ 	.byte	0x03, 0x19
        /*0062*/ 	.short	0x0018


	//----- nvinfo : EIATTR_PARAM_CBANK
	.align		4
        /*0064*/ 	.byte	0x04, 0x0a
        /*0066*/ 	.short	(.L_611 - .L_610)
	.align		4
.L_610:
        /*0068*/ 	.word	index@(.nv.constant0._ZN2at6native29vectorized_elementwise_kernelILi8ENS0_10AbsFunctorIbEESt5arrayIPcLm2EEEEviT0_T1_)
        /*006c*/ 	.short	0x0380
        /*006e*/ 	.short	0x0018


	//----- nvinfo : EIATTR_SW_WAR
	.align		4
.L_611:
        /*0070*/ 	.byte	0x04, 0x36
        /*0072*/ 	.short	(.L_613 - .L_612)
.L_612:
        /*0074*/ 	.word	0x00000008
.L_613:


//--------------------- .nv.info._ZN2at6native18elementwise_kernelILi128ELi4EZNS0_15gpu_kernel_implINS0_10AbsFunctorIN3c108BFloat16EEEEEvRNS_18TensorIteratorBaseERKT_EUliE_EEviT1_ --------------------------
	.section	.nv.info._ZN2at6native18elementwise_kernelILi128ELi4EZNS0_15gpu_kernel_implINS0_10AbsFunctorIN3c108BFloat16EEEEEvRNS_18TensorIteratorBaseERKT_EUliE_EEviT1_,"",@"SHT_CUDA_INFO"
	.sectionflags	@""
	.align	4


	//----- nvinfo : EIATTR_CUDA_API_VERSION
	.align		4
        /*0000*/ 	.byte	0x04, 0x37
        /*0002*/ 	.short	(.L_615 - .L_614)
.L_614:
        /*0004*/ 	.word	0x00000082


	//----- nvinfo : EIATTR_KPARAM_INFO
	.align		4
.L_615:
        /*0008*/ 	.byte	0x04, 0x17
        /*000a*/ 	.short	(.L_617 - .L_616)
.L_616:
        /*000c*/ 	.word	0x00000000
        /*0010*/ 	.short	0x0001
        /*0012*/ 	.short	0x0008
        /*0014*/ 	.byte	0x00, 0xf0, 0x61, 0x08


	//----- nvinfo : EIATTR_KPARAM_INFO
	.align		4
.L_617:
        /*0018*/ 	.byte	0x04, 0x17
        /*001a*/ 	.short	(.L_619 - .L_618)
.L_618:
        /*001c*/ 	.word	0x00000000
        /*0020*/ 	.short	0x0000
        /*0022*/ 	.short	0x0000
        /*0024*/ 	.byte	0x00, 0xf0, 0x11, 0x00


	//----- nvinfo : EIATTR_SPARSE_MMA_MASK
	.align		4
.L_619:
        /*0028*/ 	.byte	0x03, 0x50
        /*002a*/ 	.short	0x0000


	//----- nvinfo : EIATTR_MAXREG_COUNT
	.align		4
        /*002c*/ 	.byte	0x03, 0x1b
        /*002e*/ 	.short	0x0080


	//----- nvinfo : EIATTR_EXTERNS
	.align		4
        /*0030*/ 	.byte	0x04, 0x0f
        /*0032*/ 	.short	(.L_621 - .L_620)


	//   ....[0]....
	.align		4
.L_620:
        /*0034*/ 	.word	index@(__assertfail)


	//----- nvinfo : EIATTR_MERCURY_ISA_VERSION
	.align		4
.L_621:
        /*0038*/ 	.byte	0x03, 0x5f
        /*003a*/ 	.short	0x0101


	//----- nvinfo : EIATTR_VRC_CTA_INIT_COUNT
	.align		4
        /*003c*/ 	.byte	0x02, 0x4a
	.zero		1
	.zero		1


	//----- nvinfo : EIATTR_SYSCALL_OFFSETS
	.align		4
        /*0040*/ 	.byte	0x04, 0x46
        /*0042*/ 	.short	(.L_623 - .L_622)


	//   ....[0]....
.L_622:
        /*0044*/ 	.word	0x00002290


	//   ....[1]....
        /*0048*/ 	.word	0x000031a0


	//   ....[2]....
        /*004c*/ 	.word	0x000055d0


	//   ....[3]....
        /*0050*/ 	.word	0x00006330


	//   ....[4]....
        /*0054*/ 	.word	0x00008850


	//   ....[5]....
        /*0058*/ 	.word	0x000095b0


	//   ....[6]....
        /*005c*/ 	.word	0x0000bae0


	//   ....[7]....
        /*0060*/ 	.word	0x0000c810


	//----- nvinfo : EIATTR_EXIT_INSTR_OFFSETS
	.align		4
.L_623:
        /*0064*/ 	.byte	0x04, 0x1c
        /*0066*/ 	.short	(.L_625 - .L_624)


	//   ....[0]....
.L_624:
        /*0068*/ 	.word	0x00009870


	//   ....[1]....
        /*006c*/ 	.word	0x0000bc90


	//   ....[2]....
        /*0070*/ 	.word	0x0000bcd0


	//   ....[3]....
        /*0074*/ 	.word	0x0000bd70


	//   ....[4]....
        /*0078*/ 	.word	0x0000bdb0


	//   ....[5]....
        /*007c*/ 	.word	0x0000bdf0


	//   ....[6]....
        /*0080*/ 	.word	0x0000be80


	//   ....[7]....
        /*0084*/ 	.word	0x0000bec0


	//   ....[8]....
        /*0088*/ 	.word	0x0000bf60


	//   ....[9]....
        /*008c*/ 	.word	0x0000bfb0


	//   ....[10]....
        /*0090*/ 	.word	0x0000c000


	//   ....[11]....
        /*0094*/ 	.word	0x0000c0e0


	//   ....[12]....
        /*0098*/ 	.word	0x0000c250


	//   ....[13]....
        /*009c*/ 	.word	0x0000c3c0


	//   ....[14]....
        /*00a0*/ 	.word	0x0000c520


	//   ....[15]....
        /*00a4*/ 	.word	0x0000c560


	//   ....[16]....
        /*00a8*/ 	.word	0x0000c5a0


	//   ....[17]....
        /*00ac*/ 	.word	0x0000c650


	//   ....[18]....
        /*00b0*/ 	.word	0x0000c6b0


	//   ....[19]....
        /*00b4*/ 	.word	0x0000c820


	//   ....[20]....
        /*00b8*/ 	.word	0x0000c930


	//   ....[21]....
        /*00bc*/ 	.word	0x0000ca70


	//   ....[22]....
        /*00c0*/ 	.word	0x0000ca90


	//----- nvinfo : EIATTR_MAX_THREADS
	.align		4
.L_625:
        /*00c4*/ 	.byte	0x04, 0x05
        /*00c6*/ 	.short	(.L_627 - .L_626)
.L_626:
        /*00c8*/ 	.word	0x00000080
        /*00cc*/ 	.word	0x00000001
        /*00d0*/ 	.word	0x00000001


	//----- nvinfo : EIATTR_CRS_STACK_SIZE
	.align		4
.L_627:
        /*00d4*/ 	.byte	0x04, 0x1e
        /*00d6*/ 	.short	(.L_629 - .L_628)
.L_628:
        /*00d8*/ 	.word	0x00000000


	//----- nvinfo : EIATTR_CBANK_PARAM_SIZE
	.align		4
.L_629:
        /*00dc*/ 	.byte	0x03, 0x19
        /*00de*/ 	.short	0x0220


	//----- nvinfo : EIATTR_PARAM_CBANK
	.align		4
        /*00e0*/ 	.byte	0x04, 0x0a
        /*00e2*/ 	.short	(.L_631 - .L_630)
	.align		4
.L_630:
        /*00e4*/ 	.word	index@(.nv.constant0._ZN2at6native18elementwise_kernelILi128ELi4EZNS0_15gpu_kernel_implINS0_10AbsFunctorIN3c108BFloat16EEEEEvRNS_18TensorIteratorBaseERKT_EUliE_EEviT1_)
        /*00e8*/ 	.short	0x0380
        /*00ea*/ 	.short	0x0220


	//----- nvinfo : EIATTR_SW_WAR
	.align		4
.L_631:
        /*00ec*/ 	.byte	0x04, 0x36
        /*00ee*/ 	.short	(.L_633 - .L_632)
.L_632:
        /*00f0*/ 	.word	0x00000008
.L_633:


//--------------------- .nv.info._ZN2at6native27unrolled_elementwise_kernelINS0_10AbsFunctorIN3c108BFloat16EEESt5arrayIPcLm2EELi4E23TrivialOffsetCalculatorILi1EjESA_NS0_6memory12LoadWithCastILi1EEENSB_13StoreWithCastILi1EEEEEviT_T0_T2_T3_T4_T5_ --------------------------
	.section	.nv.info._ZN2at6native27unrolled_elementwise_kernelINS0_10AbsFunctorIN3c108BFloat16EEESt5arrayIPcLm2EELi4E23TrivialOffsetCalculatorILi1EjESA_NS0_6memory12LoadWithCastILi1EEENSB_13StoreWithCastILi1EEEEEviT_T0_T2_T3_T4_T5_,"",@"SHT_CUDA_INFO"
	.sectionflags	@""
	.align	4


	//----- nvinfo : EIATTR_CUDA_API_VERSION
	.align		4
        /*0000*/ 	.byte	0x04, 0x37
        /*0002*/ 	.short	(.L_635 - .L_634)
.L_634:
        /*0004*/ 	.word	0x00000082


	//----- nvinfo : EIATTR_KPARAM_INFO
	.align		4
.L_635:
        /*0008*/ 	.byte	0x04, 0x17
        /*000a*/ 	.short	(.L_637 - .L_636)
.L_636:
        /*000c*/ 	.word	0x00000000
        /*0010*/ 	.short	0x0006
        /*0012*/ 	.short	0x0024
        /*0014*/ 	.byte	0x00, 0xf0, 0x21, 0x00


	//----- nvinfo : EIATTR_KPARAM_INFO
	.align		4
.L_637:
        /*0018*/ 	.byte	0x04, 0x17
        /*001a*/ 	.short	(.L_639 - .L_638)
.L_638:
        /*001c*/ 	.word	0x00000000
        /*0020*/ 	.short	0x0005
        /*0022*/ 	.short	0x001c
        /*0024*/ 	.byte	0x00, 0xf0, 0x21, 0x00


	//----- nvinfo : EIATTR_KPARAM_INFO
	.align		4
.L_639:
        /*0028*/ 	.byte	0x04, 0x17
        /*002a*/ 	.short	(.L_641 - .L_640)
.L_640:
        /*002c*/ 	.word	0x00000000
        /*0030*/ 	.short	0x0004
        /*0032*/ 	.short	0x0019
        /*0034*/ 	.byte	0x00, 0xf0, 0x05, 0x00


	//----- nvinfo : EIATTR_KPARAM_INFO
	.align		4
.L_641:
        /*0038*/ 	.byte	0x04, 0x17
        /*003a*/ 	.short	(.L_643 - .L_642)
.L_642:
        /*003c*/ 	.word	0x00000000
        /*0040*/ 	.short	0x0003
        /*0042*/ 	.short	0x0018
        /*0044*/ 	.byte	0x00, 0xf0, 0x05, 0x00


	//----- nvinfo : EIATTR_KPARAM_INFO
	.align		4
.L_643:
        /*0048*/ 	.byte	0x04, 0x17
        /*004a*/ 	.short	(.L_645 - .L_644)
.L_644:
        /*004c*/ 	.word	0x00000000
        /*0050*/ 	.short	0x0002
        /*0052*/ 	.short	0x0008
        /*0054*/ 	.byte	0x00, 0xf0, 0x41, 0x00


	//----- nvinfo : EIATTR_KPARAM_INFO
	.align		4
.L_645:
        /*0058*/ 	.byte	0x04, 0x17
        /*005a*/ 	.short	(.L_647 - .L_646)
.L_646:
        /*005c*/ 	.word	0x00000000
        /*0060*/ 	.short	0x0001
        /*0062*/ 	.short	0x0004
        /*0064*/ 	.byte	0x00, 0xf0, 0x05, 0x00


	//----- nvinfo : EIATTR_KPARAM_INFO
	.align		4
.L_647:
        /*0068*/ 	.byte	0x04, 0x17
        /*006a*/ 	.short	(.L_649 - .L_648)
.L_648:
        /*006c*/ 	.word	0x00000000
        /*0070*/ 	.short	0x0000
        /*0072*/ 	.short	0x0000
        /*0074*/ 	.byte	0x00, 0xf0, 0x11, 0x00


	//----- nvinfo : EIATTR_SPARSE_MMA_MASK
	.align		4
.L_649:
        /*0078*/ 	.byte	0x03, 0x50
        /*007a*/ 	.short	0x0000


	//----- nvinfo : EIATTR_MAXREG_COUNT
	.align		4
        /*007c*/ 	.byte	0x03, 0x1b
        /*007e*/ 	.short	0x00ff


	//----- nvinfo : EIATTR_EXTERNS
	.align		4
        /*0080*/ 	.byte	0x04, 0x0f
        /*0082*/ 	.short	(.L_651 - .L_650)


	//   ....[0]....
	.align		4
.L_650:
        /*0084*/ 	.word	index@(__assertfail)


	//----- nvinfo : EIATTR_MERCURY_ISA_VERSION
	.align		4
.L_651:
        /*0088*/ 	.byte	0x03, 0x5f
        /*008a*/ 	.short	0x0101


	//----- nvinfo : EIATTR_VRC_CTA_INIT_COUNT
	.align		4
        /*008c*/ 	.byte	0x02, 0x4a
	.zero		1
	.zero		1


	//----- nvinfo : EIATTR_SYSCALL_OFFSETS
	.align		4
        /*0090*/ 	.byte	0x04, 0x46
        /*0092*/ 	.short	(.L_653 - .L_652)


	//   ....[0]....
.L_652:
        /*0094*/ 	.word	0x00001080


	//   ....[1]....
        /*0098*/ 	.word	0x000022e0


	//   ....[2]....
        /*009c*/ 	.word	0x00003480


	//   ....[3]....
        /*00a0*/ 	.word	0x00004530


	//   ....[4]....
        /*00a4*/ 	.word	0x00005630


	//   ....[5]....
        /*00a8*/ 	.word	0x00006510


	//   ....[6]....
        /*00ac*/ 	.word	0x00007490


	//   ....[7]....
        /*00b0*/ 	.word	0x00008410


	//----- nvinfo : EIATTR_EXIT_INSTR_OFFSETS
	.align		4
.L_653:
        /*00b4*/ 	.byte	0x04, 0x1c
        /*00b6*/ 	.short	(.L_655 - .L_654)


	//   ....[0]....
.L_654:
        /*00b8*/ 	.word	0x00007740


	//   ....[1]....
        /*00bc*/ 	.word	0x00007890


	//   ....[2]....
        /*00c0*/ 	.word	0x000078d0


	//   ....[3]....
        /*00c4*/ 	.word	0x00007970


	//   ....[4]....
        /*00c8*/ 	.word	0x000079b0


	//   ....[5]....
        /*00cc*/ 	.word	0x000079f0


	//   ....[6]....
        /*00d0*/ 	.word	0x00007a80


	//   ....[7]....
        /*00d4*/ 	.word	0x00007ac0


	//   ....[8]....
        /*00d8*/ 	.word	0x00007b60


	//   ....[9]....
        /*00dc*/ 	.word	0x00007bb0


	//   ....[10]....
        /*00e0*/ 	.word	0x00007c00


	//   ....[11]....
        /*00e4*/ 	.word	0x00007ce0


	//   ....[12]....
        /*00e8*/ 	.word	0x00007e50


	//   ....[13]....
        /*00ec*/ 	.word	0x00007fc0


	//   ....[14]....
        /*00f0*/ 	.word	0x00008120


	//   ....[15]....
        /*00f4*/ 	.word	0x00008160


	//   ....[16]....
        /*00f8*/ 	.word	0x000081a0


	//   ....[17]....
        /*00fc*/ 	.word	0x00008250


	//   ....[18]....
        /*0100*/ 	.word	0x000082b0


	//   ....[19]....
        /*0104*/ 	.word	0x00008420


	//   ....[20]....
        /*0108*/ 	.word	0x00008530


	//   ....[21]....
        /*010c*/ 	.word	0x00008670


	//   ....[22]....
        /*0110*/ 	.word	0x00008690


	//----- nvinfo : EIATTR_MAX_THREADS
	.align		4
.L_655:
        /*0114*/ 	.byte	0x04, 0x05
        /*0116*/ 	.short	(.L_657 - .L_656)
.L_656:
        /*0118*/ 	.word	0x00000080
        /*011c*/ 	.word	0x00000001
        /*0120*/ 	.word	0x00000001


	//----- nvinfo : EIATTR_CRS_STACK_SIZE
	.align		4
.L_657:
        /*0124*/ 	.byte	0x04, 0x1e
        /*0126*/ 	.short	(.L_659 - .L_658)
.L_658:
        /*0128*/ 	.word	0x00000000


	//----- nvinfo : EIATTR_CBANK_PARAM_SIZE
	.align		4
.L_659:
        /*012c*/ 	.byte	0x03, 0x19
        /*012e*/ 	.short	0x002c


	//----- nvinfo : EIATTR_PARAM_CBANK
	.align		4
        /*0130*/ 	.byte	0x04, 0x0a
        /*0132*/ 	.short	(.L_661 - .L_660)
	.align		4
.L_660:
        /*0134*/ 	.word	index@(.nv.constant0._ZN2at6native27unrolled_elementwise_kernelINS0_10AbsFunctorIN3c108BFloat16EEESt5arrayIPcLm2EELi4E23TrivialOffsetCalculatorILi1EjESA_NS0_6memory12LoadWithCastILi1EEENSB_13StoreWithCastILi1EEEEEviT_T0_T2_T3_T4_T5_)
        /*0138*/ 	.short	0x0380
        /*013a*/ 	.short	0x002c


	//----- nvinfo : EIATTR_SW_WAR
	.align		4
.L_661:
        /*013c*/ 	.byte	0x04, 0x36
        /*013e*/ 	.short	(.L_663 - .L_662)
.L_662:
        /*0140*/ 	.word	0x00000008
.L_663:


//--------------------- .nv.info._ZN2at6native18elementwise_kernelILi128ELi4EZNS0_22gpu_kernel_impl_nocastINS0_10AbsFunctorIN3c108BFloat16EEEEEvRNS_18TensorIteratorBaseERKT_EUliE_EEviT1_ --------------------------
	.section	.nv.info._ZN2at6native18elementwise_kernelILi128ELi4EZNS0_22gpu_kernel_impl_nocastINS0_10AbsFunctorIN3c108BFloat16EEEEEvRNS_18TensorIteratorBaseERKT_EUliE_EEviT1_,"",@"SHT_CUDA_INFO"
	.sectionflags	@""
	.align	4


	//----- nvinfo : EIATTR_CUDA_API_VERSION
	.align		4
        /*0000*/ 	.byte	0x04, 0x37
        /*0002*/ 	.short	(.L_665 - .L_664)
.L_664:
        /*0004*/ 	.word	0x00000082


	//----- nvinfo : EIATTR_KPARAM_INFO
	.align		4
.L_665:
        /*0008*/ 	.byte	0x04, 0x17
        /*000a*/ 	.short	(.L_667 - .L_666)
.L_666:
        /*000c*/ 	.word	0x00000000
        /*0010*/ 	.short	0x0001
        /*0012*/ 	.short	0x0008
        /*0014*/ 	.byte	0x00, 0xf0, 0x61, 0x08


	//----- nvinfo : EIATTR_KPARAM_INFO
	.align		4
.L_667:
        /*0018*/ 	.byte	0x04, 0x17
        /*001a*/ 	.short	(.L_669 - .L_668)
.L_668:
        /*001c*/ 	.word	0x00000000
        /*0020*/ 	.short	0x0000
        /*0022*/ 	.short	0x0000
        /*0024*/ 	.byte	0x00, 0xf0, 0x11, 0x00


	//----- nvinfo : EIATTR_SPARSE_MMA_MASK
	.align		4
.L_669:
        /*0028*/ 	.byte	0x03, 0x50
        /*002a*/ 	.short	0x0000


	//----- nvinfo : EIATTR_MAXREG_COUNT
	.align		4
        /*002c*/ 	.byte	0x03, 0x1b
        /*002e*/ 	.short	0x0080


	//----- nvinfo : EIATTR_MERCURY_ISA_VERSION
	.align		4
        /*0030*/ 	.byte	0x03, 0x5f
        /*0032*/ 	.short	0x0101


	//----- nvinfo : EIATTR_VRC_CTA_INIT_COUNT
	.align		4
        /*0034*/ 	.byte	0x02, 0x4a
	.zero		1
	.zero		1


	//----- nvinfo : EIATTR_EXIT_INSTR_OFFSETS
	.align		4
        /*0038*/ 	.byte	0x04, 0x1c
        /*003a*/ 	.short	(.L_671 - .L_670)


	//   ....[0]....
.L_670:
        /*003c*/ 	.word	0x00000300


	//   ....[1]....
        /*0040*/ 	.word	0x00000380


	//   ....[2]....
        /*0044*/ 	.word	0x00003ea0


	//   ....[3]....
        /*0048*/ 	.word	0x000051f0


	//----- nvinfo : EIATTR_MAX_THREADS
	.align		4
.L_671:
        /*004c*/ 	.byte	0x04, 0x05
        /*004e*/ 	.short	(.L_673 - .L_672)
.L_672:
        /*0050*/ 	.word	0x00000080
        /*0054*/ 	.word	0x00000001
        /*0058*/ 	.word	0x00000001


	//----- nvinfo : EIATTR_CRS_STACK_SIZE
	.align		4
.L_673:
        /*005c*/ 	.byte	0x04, 0x1e
        /*005e*/ 	.short	(.L_675 - .L_674)
.L_674:
        /*0060*/ 	.word	0x00000000


	//----- nvinfo : EIATTR_CBANK_PARAM_SIZE
	.align		4
.L_675:
        /*0064*/ 	.byte	0x03, 0x19
        /*0066*/ 	.short	0x0220


	//----- nvinfo : EIATTR_PARAM_CBANK
	.align		4
        /*0068*/ 	.byte	0x04, 0x0a
        /*006a*/ 	.short	(.L_677 - .L_676)
	.align		4
.L_676:
        /*006c*/ 	.word	index@(.nv.constant0._ZN2at6native18elementwise_kernelILi128ELi4EZNS0_22gpu_kernel_impl_nocastINS0_10AbsFunctorIN3c108BFloat16EEEEEvRNS_18TensorIteratorBaseERKT_EUliE_EEviT1_)
        /*0070*/ 	.short	0x0380
        /*0072*/ 	.short	0x0220


	//----- nvinfo : EIATTR_SW_WAR
	.align		4
.L_677:
        /*0074*/ 	.byte	0x04, 0x36
        /*0076*/ 	.short	(.L_679 - .L_678)
.L_678:
        /*0078*/ 	.word	0x00000008
.L_679:


//--------------------- .nv.info._ZN2at6native27unrolled_elementwise_kernelINS0_10AbsFunctorIN3c108BFloat16EEESt5arrayIPcLm2EELi4E23TrivialOffsetCalculatorILi1EjESA_NS0_6memory15LoadWithoutCastENSB_16StoreWithoutCastEEEviT_T0_T2_T3_T4_T5_ --------------------------
	.section	.nv.info._ZN2at6native27unrolled_elementwise_kernelINS0_10AbsFunctorIN3c108BFloat16EEESt5arrayIPcLm2EELi4E23TrivialOffsetCalculatorILi1EjESA_NS0_6memory15LoadWithoutCastENSB_16StoreWithoutCastEEEviT_T0_T2_T3_T4_T5_,"",@"SHT_CUDA_INFO"
	.sectionflags	@""
	.align	4


	//----- nvinfo : EIATTR_CUDA_API_VERSION
	.align		4
        /*0000*/ 	.byte	0x04, 0x37
        /*0002*/ 	.short	(.L_681 - .L_680)
.L_680:
        /*0004*/ 	.word	0x00000082


	//----- nvinfo : EIATTR_KPARAM_INFO
	.align		4
.L_681:
        /*0008*/ 	.byte	0x04, 0x17
        /*000a*/ 	.short	(.L_683 - .L_682)
.L_682:
        /*000c*/ 	.word	0x00000000
        /*0010*/ 	.short	0x0006
        /*0012*/ 	.short	0x001b
        /*0014*/ 	.byte	0x00, 0xf0, 0x05, 0x00


	//----- nvinfo : EIATTR_KPARAM_INFO
	.align		4
.L_683:
        /*0018*/ 	.byte	0x04, 0x17
        /*001a*/ 	.short	(.L_685 - .L_684)
.L_684:
        /*001c*/ 	.word	0x00000000
        /*0020*/ 	.short	0x0005
        /*0022*/ 	.short	0x001a
        /*0024*/ 	.byte	0x00, 0xf0, 0x05, 0x00


	//----- nvinfo : EIATTR_KPARAM_INFO
	.align		4
.L_685:
        /*0028*/ 	.byte	0x04, 0x17
        /*002a*/ 	.short	(.L_687 - .L_686)
.L_686:
        /*002c*/ 	.word	0x00000000
        /*0030*/ 	.short	0x0004
        /*0032*/ 	.short	0x0019
        /*0034*/ 	.byte	0x00, 0xf0, 0x05, 0x00


	//----- nvinfo : EIATTR_KPARAM_INFO
	.align		4
.L_687:
        /*0038*/ 	.byte	0x04, 0x17
        /*003a*/ 	.short	(.L_689 - .L_688)
.L_688:
        /*003c*/ 	.word	0x00000000
        /*0040*/ 	.short	0x0003
        /*0042*/ 	.short	0x0018
        /*0044*/ 	.byte	0x00, 0xf0, 0x05, 0x00


	//----- nvinfo : EIATTR_KPARAM_INFO
	.align		4
.L_689:
        /*0048*/ 	.byte	0x04, 0x17
        /*004a*/ 	.short	(.L_691 - .L_690)
.L_690:
        /*004c*/ 	.word	0x00000000
        /*0050*/ 	.short	0x0002
        /*0052*/ 	.short	0x0008
        /*0054*/ 	.byte	0x00, 0xf0, 0x41, 0x00


	//----- nvinfo : EIATTR_KPARAM_INFO
	.align		4
.L_691:
        /*0058*/ 	.byte	0x04, 0x17
        /*005a*/ 	.short	(.L_693 - .L_692)
.L_692:
        /*005c*/ 	.word	0x00000000
        /*0060*/ 	.short	0x0001
        /*0062*/ 	.short	0x0004
        /*0064*/ 	.byte	0x00, 0xf0, 0x05, 0x00


	//----- nvinfo : EIATTR_KPARAM_INFO
	.align		4
.L_693:
        /*0068*/ 	.byte	0x04, 0x17
        /*006a*/ 	.short	(.L_695 - .L_694)
.L_694:
        /*006c*/ 	.word	0x00000000
        /*0070*/ 	.short	0x0000
        /*0072*/ 	.short	0x0000
        /*0074*/ 	.byte	0x00, 0xf0, 0x11, 0x00


	//----- nvinfo : EIATTR_SPARSE_MMA_MASK
	.align		4
.L_695:
        /*0078*/ 	.byte	0x03, 0x50
        /*007a*/ 	.short	0x0000


	//----- nvinfo : EIATTR_MAXREG_COUNT
	.align		4
        /*007c*/ 	.byte	0x03, 0x1b
        /*007e*/ 	.short	0x00ff


	//----- nvinfo : EIATTR_MERCURY_ISA_VERSION
	.align		4
        /*0080*/ 	.byte	0x03, 0x5f
        /*0082*/ 	.short	0x0101


	//----- nvinfo : EIATTR_VRC_CTA_INIT_COUNT
	.align		4
        /*0084*/ 	.byte	0x02, 0x4a
	.zero		1
	.zero		1


	//----- nvinfo : EIATTR_EXIT_INSTR_OFFSETS
	.align		4
        /*0088*/ 	.byte	0x04, 0x1c
        /*008a*/ 	.short	(.L_697 - .L_696)


	//   ....[0]....
.L_696:
        /*008c*/ 	.word	0x00000460


	//   ....[1]....
        /*0090*/ 	.word	0x000004f0


	//----- nvinfo : EIATTR_MAX_THREADS
	.align		4
.L_697:
        /*0094*/ 	.byte	0x04, 0x05
        /*0096*/ 	.short	(.L_699 - .L_698)
.L_698:
        /*0098*/ 	.word	0x00000080
        /*009c*/ 	.word	0x00000001
        /*00a0*/ 	.word	0x00000001


	//----- nvinfo : EIATTR_CRS_STACK_SIZE
	.align		4
.L_699:
        /*00a4*/ 	.byte	0x04, 0x1e
        /*00a6*/ 	.short	(.L_701 - .L_700)
.L_700:
        /*00a8*/ 	.word	0x00000000


	//----- nvinfo : EIATTR_CBANK_PARAM_SIZE
	.align		4
.L_701:
        /*00ac*/ 	.byte	0x03, 0x19
        /*00ae*/ 	.short	0x001c


	//----- nvinfo : EIATTR_PARAM_CBANK
	.align		4
        /*00b0*/ 	.byte	0x04, 0x0a
        /*00b2*/ 	.short	(.L_703 - .L_702)
	.align		4
.L_702:
        /*00b4*/ 	.word	index@(.nv.constant0._ZN2at6native27unrolled_elementwise_kernelINS0_10AbsFunctorIN3c108BFloat16EEESt5arrayIPcLm2EELi4E23TrivialOffsetCalculatorILi1EjESA_NS0_6memory15LoadWithoutCastENSB_16StoreWithoutCastEEEviT_T0_T2_T3_T4_T5_)
        /*00b8*/ 	.short	0x0380
        /*00ba*/ 	.short	0x001c


	//----- nvinfo : EIATTR_SW_WAR
	.align		4
.L_703:
        /*00bc*/ 	.byte	0x04, 0x36
        /*00be*/ 	.short	(.L_705 - .L_704)
.L_704:
        /*00c0*/ 	.word	0x00000008
.L_705:


//--------------------- .nv.info._ZN2at6native29vectorized_elementwise_kernelILi2ENS0_10AbsFunctorIN3c108BFloat16EEESt5arrayIPcLm2EEEEviT0_T1_ --------------------------
	.section	.nv.info._ZN2at6native29vectorized_elementwise_kernelILi2ENS0_10AbsFunctorIN3c108BFloat16EEESt5arrayIPcLm2EEEEviT0_T1_,"",@"SHT_CUDA_INFO"
	.sectionflags	@""
	.align	4


	//----- nvinfo : EIATTR_CUDA_API_VERSION
	.align		4
        /*0000*/ 	.byte	0x04, 0x37
        /*0002*/ 	.short	(.L_707 - .L_706)
.L_706:
        /*0004*/ 	.word	0x00000082


	//----- nvinfo : EIATTR_KPARAM_INFO
	.align		4
.L_707:
        /*0008*/ 	.byte	0x04, 0x17
        /*000a*/ 	.short	(.L_709 - .L_708)
.L_708:
        /*000c*/ 	.word	0x00000000
        /*0010*/ 	.short	0x0002
        /*0012*/ 	.short	0x0008
        /*0014*/ 	.byte	0x00, 0xf0, 0x41, 0x00


	//----- nvinfo : EIATTR_KPARAM_INFO
	.align		4
.L_709:
        /*0018*/ 	.byte	0x04, 0x17
        /*001a*/ 	.short	(.L_711 - .L_710)
.L_710:
        /*001c*/ 	.word	0x00000000
        /*0020*/ 	.short	0x0001
        /*0022*/ 	.short	0x0004
        /*0024*/ 	.byte	0x00, 0xf0, 0x05, 0x00


	//----- nvinfo : EIATTR_KPARAM_INFO
	.align		4
.L_711:
        /*0028*/ 	.byte	0x04, 0x17
        /*002a*/ 	.short	(.L_713 - .L_712)
.L_712:
        /*002c*/ 	.word	0x00000000
        /*0030*/ 	.short	0x0000
        /*0032*/ 	.short	0x0000
        /*0034*/ 	.byte	0x00, 0xf0, 0x11, 0x00


	//----- nvinfo : EIATTR_SPARSE_MMA_MASK
	.align		4
.L_713:
        /*0038*/ 	.byte	0x03, 0x50
        /*003a*/ 	.short	0x0000


	//----- nvinfo : EIATTR_MAXREG_COUNT
	.align		4
        /*003c*/ 	.byte	0x03, 0x1b
        /*003e*/ 	.short	0x00ff


	//----- nvinfo : EIATTR_MERCURY_ISA_VERSION
	.align		4
        /*0040*/ 	.byte	0x03, 0x5f
        /*0042*/ 	.short	0x0101


	//----- nvinfo : EIATTR_VRC_CTA_INIT_COUNT
	.align		4
        /*0044*/ 	.byte	0x02, 0x4a
	.zero		1
	.zero		1


	//----- nvinfo : EIATTR_EXIT_INSTR_OFFSETS
	.align		4
        /*0048*/ 	.byte	0x04, 0x1c
        /*004a*/ 	.short	(.L_715 - .L_714)


	//   ....[0]....
.L_714:
        /*004c*/ 	.word	0x000009d0


	//   ....[1]....
        /*0050*/ 	.word	0x00000a20


	//   ....[2]....
        /*0054*/ 	.word	0x00000ca0


	//----- nvinfo : EIATTR_MAX_THREADS
	.align		4
.L_715:
        /*0058*/ 	.byte	0x04, 0x05
        /*005a*/ 	.short	(.L_717 - .L_716)
.L_716:
        /*005c*/ 	.word	0x00000080
        /*0060*/ 	.word	0x00000001
        /*0064*/ 	.word	0x00000001


	//----- nvinfo : EIATTR_CRS_STACK_SIZE
	.align		4
.L_717:
        /*0068*/ 	.byte	0x04, 0x1e
        /*006a*/ 	.short	(.L_719 - .L_718)
.L_718:
        /*006c*/ 	.word	0x00000000


	//----- nvinfo : EIATTR_CBANK_PARAM_SIZE
	.align		4
.L_719:
        /*0070*/ 	.byte	0x03, 0x19
        /*0072*/ 	.short	0x0018


	//----- nvinfo : EIATTR_PARAM_CBANK
	.align		4
        /*0074*/ 	.byte	0x04, 0x0a
        /*0076*/ 	.short	(.L_721 - .L_720)
	.align		4
.L_720:
        /*0078*/ 	.word	index@(.nv.constant0._ZN2at6native29vectorized_elementwise_kernelILi2ENS0_10AbsFunctorIN3c108BFloat16EEESt5arrayIPcLm2EEEEviT0_T1_)
        /*007c*/ 	.short	0x0380
        /*007e*/ 	.short	0x0018


	//----- nvinfo : EIATTR_SW_WAR
	.align		4
.L_721:
        /*0080*/ 	.byte	0x04, 0x36
        /*0082*/ 	.short	(.L_723 - .L_722)
.L_722:
        /*0084*/ 	.word	0x00000008
.L_723:


//--------------------- .nv.info._ZN2at6native29vectorized_elementwise_kernelILi4ENS0_10AbsFunctorIN3c108BFloat16EEESt5arrayIPcLm2EEEEviT0_T1_ --------------------------
	.section	.nv.info._ZN2at6native29vectorized_elementwise_kernelILi4ENS0_10AbsFunctorIN3c108BFloat16EEESt5arrayIPcLm2EEEEviT0_T1_,"",@"SHT_CUDA_INFO"
	.sectionflags	@""
	.align	4


	//----- nvinfo : EIATTR_CUDA_API_VERSION
	.align		4
        /*0000*/ 	.byte	0x04, 0x37
        /*0002*/ 	.short	(.L_725 - .L_724)
.L_724:
        /*0004*/ 	.word	0x00000082


	//----- nvinfo : EIATTR_KPARAM_INFO
	.align		4
.L_725:
        /*0008*/ 	.byte	0x04, 0x17
        /*000a*/ 	.short	(.L_727 - .L_726)
.L_726:
        /*000c*/ 	.word	0x00000000
        /*0010*/ 	.short	0x0002
        /*0012*/ 	.short	0x0008
        /*0014*/ 	.byte	0x00, 0xf0, 0x41, 0x00


	//----- nvinfo : EIATTR_KPARAM_INFO
	.align		4
.L_727:
        /*0018*/ 	.byte	0x04, 0x17
        /*001a*/ 	.short	(.L_729 - .L_728)
.L_728:
        /*001c*/ 	.word	0x00000000
        /*0020*/ 	.short	0x0001
        /*0022*/ 	.short	0x0004
        /*0024*/ 	.byte	0x00, 0xf0, 0x05, 0x00


	//----- nvinfo : EIATTR_KPARAM_INFO
	.align		4
.L_729:
        /*0028*/ 	.byte	0x04, 0x17
        /*002a*/ 	.short	(.L_731 - .L_730)
.L_730:
        /*002c*/ 	.word	0x00000000
        /*0030*/ 	.short	0x0000
        /*0032*/ 	.short	0x0000
        /*0034*/ 	.byte	0x00, 0xf0, 0x11, 0x00


	//----- nvinfo : EIATTR_SPARSE_MMA_MASK
	.align		4
.L_731:
        /*0038*/ 	.byte	0x03, 0x50
        /*003a*/ 	.short	0x0000


	//----- nvinfo : EIATTR_MAXREG_COUNT
	.align		4
        /*003c*/ 	.byte	0x03, 0x1b
        /*003e*/ 	.short	0x00ff


	//----- nvinfo : EIATTR_MERCURY_ISA_VERSION
	.align		4
        /*0040*/ 	.byte	0x03, 0x5f
        /*0042*/ 	.short	0x0101


	//----- nvinfo : EIATTR_VRC_CTA_INIT_COUNT
	.align		4
        /*0044*/ 	.byte	0x02, 0x4a
	.zero		1
	.zero		1


	//----- nvinfo : EIATTR_EXIT_INSTR_OFFSETS
	.align		4
        /*0048*/ 	.byte	0x04, 0x1c
        /*004a*/ 	.short	(.L_733 - .L_732)


	//   ....[0]....
.L_732:
        /*004c*/ 	.word	0x000009d0


	//   ....[1]....
        /*0050*/ 	.word	0x00000a20


	//   ....[2]....
        /*0054*/ 	.word	0x00000c60


	//----- nvinfo : EIATTR_MAX_THREADS
	.align		4
.L_733:
        /*0058*/ 	.byte	0x04, 0x05
        /*005a*/ 	.short	(.L_735 - .L_734)
.L_734:
        /*005c*/ 	.word	0x00000080
        /*0060*/ 	.word	0x00000001
        /*0064*/ 	.word	0x00000001


	//----- nvinfo : EIATTR_CRS_STACK_SIZE
	.align		4
.L_735:
        /*0068*/ 	.byte	0x04, 0x1e
        /*006a*/ 	.short	(.L_737 - .L_736)
.L_736:
        /*006c*/ 	.word	0x00000000


	//----- nvinfo : EIATTR_CBANK_PARAM_SIZE
	.align		4
.L_737:
        /*0070*/ 	.byte	0x03, 0x19
        /*0072*/ 	.short	0x0018


	//----- nvinfo : EIATTR_PARAM_CBANK
	.align		4
        /*0074*/ 	.byte	0x04, 0x0a
        /*0076*/ 	.short	(.L_739 - .L_738)
	.align		4
.L_738:
        /*0078*/ 	.word	index@(.nv.constant0._ZN2at6native29vectorized_elementwise_kernelILi4ENS0_10AbsFunctorIN3c108BFloat16EEESt5arrayIPcLm2EEEEviT0_T1_)
        /*007c*/ 	.short	0x0380
        /*007e*/ 	.short	0x0018


	//----- nvinfo : EIATTR_SW_WAR
	.align		4
.L_739:
        /*0080*/ 	.byte	0x04, 0x36
        /*0082*/ 	.short	(.L_741 - .L_740)
.L_740:
        /*0084*/ 	.word	0x00000008
.L_741:


//--------------------- .nv.info._ZN2at6native29vectorized_elementwise_kernelILi8ENS0_10AbsFunctorIN3c108BFloat16EEESt5arrayIPcLm2EEEEviT0_T1_ --------------------------
	.section	.nv.info._ZN2at6native29vectorized_elementwise_kernelILi8ENS0_10AbsFunctorIN3c108BFloat16EEESt5arrayIPcLm2EEEEviT0_T1_,"",@"SHT_CUDA_INFO"
	.sectionflags	@""
	.align	4


	//----- nvinfo : EIATTR_CUDA_API_VERSION
	.align		4
        /*0000*/ 	.byte	0x04, 0x37
        /*0002*/ 	.short	(.L_743 - .L_742)
.L_742:
        /*0004*/ 	.word	0x00000082


	//----- nvinfo : EIATTR_KPARAM_INFO
	.align		4
.L_743:
        /*0008*/ 	.byte	0x04, 0x17
        /*000a*/ 	.short	(.L_745 - .L_744)
.L_744:
        /*000c*/ 	.word	0x00000000
        /*0010*/ 	.short	0x0002
        /*0012*/ 	.short	0x0008
        /*0014*/ 	.byte	0x00, 0xf0, 0x41, 0x00


	//----- nvinfo : EIATTR_KPARAM_INFO
	.align		4
.L_745:
        /*0018*/ 	.byte	0x04, 0x17
        /*001a*/ 	.short	(.L_747 - .L_746)
.L_746:
        /*001c*/ 	.word	0x00000000
        /*0020*/ 	.short	0x0001
        /*0022*/ 	.short	0x0004
        /*0024*/ 	.byte	0x00, 0xf0, 0x05, 0x00


	//----- nvinfo : EIATTR_KPARAM_INFO
	.align		4
.L_747:
        /*0028*/ 	.byte	0x04, 0x17
        /*002a*/ 	.short	(.L_749 - .L_748)
.L_748:
        /*002c*/ 	.word	0x00000000
        /*0030*/ 	.short	0x0000
        /*0032*/ 	.short	0x0000
        /*0034*/ 	.byte	0x00, 0xf0, 0x11, 0x00


	//----- nvinfo : EIATTR_SPARSE_MMA_MASK
	.align		4
.L_749:
        /*0038*/ 	.byte	0x03, 0x50
        /*003a*/ 	.short	0x0000


	//----- nvinfo : EIATTR_MAXREG_COUNT
	.align		4
        /*003c*/ 	.byte	0x03, 0x1b
        /*003e*/ 	.short	0x00ff


	//----- nvinfo : EIATTR_MERCURY_ISA_VERSION
	.align		4
        /*0040*/ 	.byte	0x03, 0x5f
        /*0042*/ 	.short	0x0101


	//----- nvinfo : EIATTR_VRC_CTA_INIT_COUNT
	.align		4
        /*0044*/ 	.byte	0x02, 0x4a
	.zero		1
	.zero		1


	//----- nvinfo : EIATTR_EXIT_INSTR_OFFSETS
	.align		4
        /*0048*/ 	.byte	0x04, 0x1c
        /*004a*/ 	.short	(.L_751 - .L_750)


	//   ....[0]....
.L_750:
        /*004c*/ 	.word	0x00000010


	//----- nvinfo : EIATTR_MAX_THREADS
	.align		4
.L_751:
        /*0050*/ 	.byte	0x04, 0x05
        /*0052*/ 	.short	(.L_753 - .L_752)
.L_752:
        /*0054*/ 	.word	0x00000080
        /*0058*/ 	.word	0x00000001
        /*005c*/ 	.word	0x00000001


	//----- nvinfo : EIATTR_CBANK_PARAM_SIZE
	.align		4
.L_753:
        /*0060*/ 	.byte	0x03, 0x19
        /*0062*/ 	.short	0x0018


	//----- nvinfo : EIATTR_PARAM_CBANK
	.align		4
        /*0064*/ 	.byte	0x04, 0x0a
        /*0066*/ 	.short	(.L_755 - .L_754)
	.align		4
.L_754:
        /*0068*/ 	.word	index@(.nv.constant0._ZN2at6native29vectorized_elementwise_kernelILi8ENS0_10AbsFunctorIN3c108BFloat16EEESt5arrayIPcLm2EEEEviT0_T1_)
        /*006c*/ 	.short	0x0380
        /*006e*/ 	.short	0x0018


	//----- nvinfo : EIATTR_SW_WAR
	.align		4
.L_755:
        /*0070*/ 	.byte	0x04, 0x36
        /*0072*/ 	.short	(.L_757 - .L_756)
.L_756:
        /*0074*/ 	.word	0x00000008
.L_757:


//--------------------- .nv.info._ZN2at6native18elementwise_kernelILi128ELi4EZNS0_15gpu_kernel_implINS0_10AbsFunctorIN3c104HalfEEEEEvRNS_18TensorIteratorBaseERKT_EUliE_EEviT1_ --------------------------
	.section	.nv.info._ZN2at6native18elementwise_kernelILi128ELi4EZNS0_15gpu_kernel_implINS0_10AbsFunctorIN3c104HalfEEEEEvRNS_18TensorIteratorBaseERKT_EUliE_EEviT1_,"",@"SHT_CUDA_INFO"
	.sectionflags	@""
	.align	4


	//----- nvinfo : EIATTR_CUDA_API_VERSION
	.align		4
        /*0000*/ 	.byte	0x04, 0x37
        /*0002*/ 	.short	(.L_759 - .L_758)
.L_758:
        /*0004*/ 	.word	0x00000082


	//----- nvinfo : EIATTR_KPARAM_INFO
	.align		4
.L_759:
        /*0008*/ 	.byte	0x04, 0x17
        /*000a*/ 	.short	(.L_761 - .L_760)
.L_760:
        /*000c*/ 	.word	0x00000000
        /*0010*/ 	.short	0x0001
        /*0012*/ 	.short	0x0008
        /*0014*/ 	.byte	0x00, 0xf0, 0x61, 0x08


	//----- nvinfo : EIATTR_KPARAM_INFO
	.align		4
.L_761:
        /*0018*/ 	.byte	0x04, 0x17
        /*001a*/ 	.short	(.L_763 - .L_762)
.L_762:
        /*001c*/ 	.word	0x00000000
        /*0020*/ 	.short	0x0000
        /*0022*/ 	.short	0x0000
        /*0024*/ 	.byte	0x00, 0xf0, 0x11, 0x00


	//----- nvinfo : EIATTR_SPARSE_MMA_MASK
	.align		4
.L_763:
        /*0028*/ 	.byte	0x03, 0x50
        /*002a*/ 	.short	0x0000


	//----- nvinfo : EIATTR_MAXREG_COUNT
	.align		4
        /*002c*/ 	.byte	0x03, 0x1b
        /*002e*/ 	.short	0x0080


	//----- nvinfo : EIATTR_EXTERNS
	.align		4
        /*0030*/ 	.byte	0x04, 0x0f
        /*0032*/ 	.short	(.L_765 - .L_764)


	//   ....[0]....
	.align		4
.L_764:
        /*0034*/ 	.word	index@(__assertfail)


	//----- nvinfo : EIATTR_MERCURY_ISA_VERSION
	.align		4
.L_765:
        /*0038*/ 	.byte	0x03, 0x5f
        /*003a*/ 	.short	0x0101


	//----- nvinfo : EIATTR_VRC_CTA_INIT_COUNT
	.align		4
        /*003c*/ 	.byte	0x02, 0x4a
	.zero		1
	.zero		1


	//----- nvinfo : EIATTR_SYSCALL_OFFSETS
	.align		4
        /*0040*/ 	.byte	0x04, 0x46
        /*0042*/ 	.short	(.L_767 - .L_766)


	//   ....[0]....
.L_766:
        /*0044*/ 	.word	0x00002270


	//   ....[1]....
        /*0048*/ 	.word	0x00003180


	//   ....[2]....
        /*004c*/ 	.word	0x00005590


	//   ....[3]....
        /*0050*/ 	.word	0x000062d0


	//   ....[4]....
        /*0054*/ 	.word	0x000087f0


	//   ....[5]....
        /*0058*/ 	.word	0x00009530


	//   ....[6]....
        /*005c*/ 	.word	0x0000ba60


	//   ....[7]....
        /*0060*/ 	.word	0x0000c770


	//----- nvinfo : EIATTR_EXIT_INSTR_OFFSETS
	.align		4
.L_767:
        /*0064*/ 	.byte	0x04, 0x1c
        /*0066*/ 	.short	(.L_769 - .L_768)


	//   ....[0]....
.L_768:
        /*0068*/ 	.word	0x00009810


	//   ....[1]....
        /*006c*/ 	.word	0x0000bc10


	//   ....[2]....
        /*0070*/ 	.word	0x0000bc50


	//   ....[3]....
        /*0074*/ 	.word	0x0000bcf0


	//   ....[4]....
        /*0078*/ 	.word	0x0000bd30


	//   ....[5]....
        /*007c*/ 	.word	0x0000bd70


	//   ....[6]....
        /*0080*/ 	.word	0x0000be00


	//   ....[7]....
        /*0084*/ 	.word	0x0000be20


	//   ....[8]....
        /*0088*/ 	.word	0x0000bec0


	//   ....[9]....
        /*008c*/ 	.word	0x0000bf10


	//   ....[10]....
        /*0090*/ 	.word	0x0000bf60


	//   ....[11]....
        /*0094*/ 	.word	0x0000c040


	//   ....[12]....
        /*0098*/ 	.word	0x0000c1b0


	//   ....[13]....
        /*009c*/ 	.word	0x0000c320


	//   ....[14]....
        /*00a0*/ 	.word	0x0000c480


	//   ....[15]....
        /*00a4*/ 	.word	0x0000c4c0


	//   ....[16]....
        /*00a8*/ 	.word	0x0000c500


	//   ....[17]....
        /*00ac*/ 	.word	0x0000c5b0


	//   ....[18]....
        /*00b0*/ 	.word	0x0000c610


	//   ....[19]....
        /*00b4*/ 	.word	0x0000c780


	//   ....[20]....
        /*00b8*/ 	.word	0x0000c890


	//   ....[21]....
        /*00bc*/ 	.word	0x0000c9d0


	//   ....[22]....
        /*00c0*/ 	.word	0x0000ca10


	//----- nvinfo : EIATTR_MAX_THREADS
	.align		4
.L_769:
        /*00c4*/ 	.byte	0x04, 0x05
        /*00c6*/ 	.short	(.L_771 - .L_770)
.L_770:
        /*00c8*/ 	.word	0x00000080
        /*00cc*/ 	.word	0x00000001
        /*00d0*/ 	.word	0x00000001


	//----- nvinfo : EIATTR_CRS_STACK_SIZE
	.align		4
.L_771:
        /*00d4*/ 	.byte	0x04, 0x1e
        /*00d6*/ 	.short	(.L_773 - .L_772)
.L_772:
        /*00d8*/ 	.word	0x00000000


	//----- nvinfo : EIATTR_CBANK_PARAM_SIZE
	.align		4
.L_773:
        /*00dc*/ 	.byte	0x03, 0x19
        /*00de*/ 	.short	0x0220


	//----- nvinfo : EIATTR_PARAM_CBANK
	.align		4
        /*00e0*/ 	.byte	0x04, 0x0a
        /*00e2*/ 	.short	(.L_775 - .L_774)
	.align		4
.L_774:
        /*00e4*/ 	.word	index@(.nv.constant0._ZN2at6native18elementwise_kernelILi128ELi4EZNS0_15gpu_kernel_implINS0_10AbsFunctorIN3c104HalfEEEEEvRNS_18TensorIteratorBaseERKT_EUliE_EEviT1_)
        /*00e8*/ 	.short	0x0380
        /*00ea*/ 	.short	0x0220


	//----- nvinfo : EIATTR_SW_WAR
	.align		4
.L_775:
        /*00ec*/ 	.byte	0x04, 0x36
        /*00ee*/ 	.short	(.L_777 - .L_776)
.L_776:
        /*00f0*/ 	.word	0x00000008
.L_777:


//--------------------- .nv.info._ZN2at6native27unrolled_elementwise_kernelINS0_10AbsFunctorIN3c104HalfEEESt5arrayIPcLm2EELi4E23TrivialOffsetCalculatorILi1EjESA_NS0_6memory12LoadWithCastILi1EEENSB_13StoreWithCastILi1EEEEEviT_T0_T2_T3_T4_T5_ --------------------------
	.section	.nv.info._ZN2at6native27unrolled_elementwise_kernelINS0_10AbsFunctorIN3c104HalfEEESt5arrayIPcLm2EELi4E23TrivialOffsetCalculatorILi1EjESA_NS0_6memory12LoadWithCastILi1EEENSB_13StoreWithCastILi1EEEEEviT_T0_T2_T3_T4_T5_,"",@"SHT_CUDA_INFO"
	.sectionflags	@""
	.align	4


	//----- nvinfo : EIATTR_CUDA_API_VERSION
	.align		4
        /*0000*/ 	.byte	0x04, 0x37
        /*0002*/ 	.short	(.L_779 - .L_778)
.L_778:
        /*0004*/ 	.word	0x00000082


	//----- nvinfo : EIATTR_KPARAM_INFO
	.align		4
.L_779:
        /*0008*/ 	.byte	0x04, 0x17
        /*000a*/ 	.short	(.L_781 - .L_780)
.L_780:
        /*000c*/ 	.word	0x00000000
        /*0010*/ 	.short	0x0006
        /*0012*/ 	.short	0x0024
        /*0014*/ 	.byte	0x00, 0xf0, 0x21, 0x00


	//----- nvinfo : EIATTR_KPARAM_INFO
	.align		4
.L_781:
        /*0018*/ 	.byte	0x04, 0x17
        /*001a*/ 	.short	(.L_783 - .L_782)
.L_782:
        /*001c*/ 	.word	0x00000000
        /*0020*/ 	.short	0x0005
        /*0022*/ 	.short	0x001c
        /*0024*/ 	.byte	0x00, 0xf0, 0x21, 0x00


	//----- nvinfo : EIATTR_KPARAM_INFO
	.align		4
.L_783:
        /*0028*/ 	.byte	0x04, 0x17
        /*002a*/ 	.short	(.L_785 - .L_784)
.L_784:
        /*002c*/ 	.word	0x00000000
        /*0030*/ 	.short	0x0004
        /*0032*/ 	.short	0x0019
        /*0034*/ 	.byte	0x00, 0xf0, 0x05, 0x00


	//----- nvinfo : EIATTR_KPARAM_INFO
	.align		4
.L_785:
        /*0038*/ 	.byte	0x04, 0x17
        /*003a*/ 	.short	(.L_787 - .L_786)
.L_786:
        /*003c*/ 	.word	0x00000000
        /*0040*/ 	.short	0x0003
        /*0042*/ 	.short	0x0018
        /*0044*/ 	.byte	0x00, 0xf0, 0x05, 0x00


	//----- nvinfo : EIATTR_KPARAM_INFO
	.align		4
.L_787:
        /*0048*/ 	.byte	0x04, 0x17
        /*004a*/ 	.short	(.L_789 - .L_788)
.L_788:
        /*004c*/ 	.word	0x00000000
        /*0050*/ 	.short	0x0002
        /*0052*/ 	.short	0x0008
        /*0054*/ 	.byte	0x00, 0xf0, 0x41, 0x00


	//----- nvinfo : EIATTR_KPARAM_INFO
	.align		4
.L_789:
        /*0058*/ 	.byte	0x04, 0x17
        /*005a*/ 	.short	(.L_791 - .L_790)
.L_790:
        /*005c*/ 	.word	0x00000000
        /*0060*/ 	.short	0x0001
        /*0062*/ 	.short	0x0004
        /*0064*/ 	.byte	0x00, 0xf0, 0x05, 0x00


	//----- nvinfo : EIATTR_KPARAM_INFO
	.align		4
.L_791:
        /*0068*/ 	.byte	0x04, 0x17
        /*006a*/ 	.short	(.L_793 - .L_792)
.L_792:
        /*006c*/ 	.word	0x00000000
        /*0070*/ 	.short	0x0000
        /*0072*/ 	.short	0x0000
        /*0074*/ 	.byte	0x00, 0xf0, 0x11, 0x00


	//----- nvinfo : EIATTR_SPARSE_MMA_MASK
	.align		4
.L_793:
        /*0078*/ 	.byte	0x03, 0x50
        /*007a*/ 	.short	0x0000


	//----- nvinfo : EIATTR_MAXREG_COUNT
	.align		4
        /*007c*/ 	.byte	0x03, 0x1b
        /*007e*/ 	.short	0x00ff


	//----- nvinfo : EIATTR_EXTERNS
	.align		4
        /*0080*/ 	.byte	0x04, 0x0f
        /*0082*/ 	.short	(.L_795 - .L_794)


	//   ....[0]....
	.align		4
.L_794:
        /*0084*/ 	.word	index@(__assertfail)


	//----- nvinfo : EIATTR_MERCURY_ISA_VERSION
	.align		4
.L_795:
        /*0088*/ 	.byte	0x03, 0x5f
        /*008a*/ 	.short	0x0101


	//----- nvinfo : EIATTR_VRC_CTA_INIT_COUNT
	.align		4
        /*008c*/ 	.byte	0x02, 0x4a
	.zero		1
	.zero		1


	//----- nvinfo : EIATTR_SYSCALL_OFFSETS
	.align		4
        /*0090*/ 	.byte	0x04, 0x46
        /*0092*/ 	.short	(.L_797 - .L_796)


	//   ....[0]....
.L_796:
        /*0094*/ 	.word	0x00001040


	//   ....[1]....
        /*0098*/ 	.word	0x00002260


	//   ....[2]....
        /*009c*/ 	.word	0x000033c0


	//   ....[3]....
        /*00a0*/ 	.word	0x00004440


	//   ....[4]....
        /*00a4*/ 	.word	0x00005540


	//   ....[5]....
        /*00a8*/ 	.word	0x00006400


	//   ....[6]....
        /*00ac*/ 	.word	0x00007380


	//   ....[7]....
        /*00b0*/ 	.word	0x00008300


	//----- nvinfo : EIATTR_EXIT_INSTR_OFFSETS
	.align		4
.L_797:
        /*00b4*/ 	.byte	0x04, 0x1c
        /*00b6*/ 	.short	(.L_799 - .L_798)


	//   ....[0]....
.L_798:
        /*00b8*/ 	.word	0x00007650


	//   ....[1]....
        /*00bc*/ 	.word	0x000077a0


	//   ....[2]....
        /*00c0*/ 	.word	0x000077e0


	//   ....[3]....
        /*00c4*/ 	.word	0x00007880


	//   ....[4]....
        /*00c8*/ 	.word	0x000078c0


	//   ....[5]....
        /*00cc*/ 	.word	0x00007900


	//   ....[6]....
        /*00d0*/ 	.word	0x00007990


	//   ....[7]....
        /*00d4*/ 	.word	0x000079b0


	//   ....[8]....
        /*00d8*/ 	.word	0x00007a50


	//   ....[9]....
        /*00dc*/ 	.word	0x00007aa0


	//   ....[10]....
        /*00e0*/ 	.word	0x00007af0


	//   ....[11]....
        /*00e4*/ 	.word	0x00007bd0


	//   ....[12]....
        /*00e8*/ 	.word	0x00007d40


	//   ....[13]....
        /*00ec*/ 	.word	0x00007eb0


	//   ....[14]....
        /*00f0*/ 	.word	0x00008010


	//   ....[15]....
        /*00f4*/ 	.word	0x00008050


	//   ....[16]....
        /*00f8*/ 	.word	0x00008090


	//   ....[17]....
        /*00fc*/ 	.word	0x00008140


	//   ....[18]....
        /*0100*/ 	.word	0x000081a0


	//   ....[19]....
        /*0104*/ 	.word	0x00008310


	//   ....[20]....
        /*0108*/ 	.word	0x00008420


	//   ....[21]....
        /*010c*/ 	.word	0x00008560


	//   ....[22]....
        /*0110*/ 	.word	0x000085a0


	//----- nvinfo : EIATTR_MAX_THREADS
	.align		4
.L_799:
        /*0114*/ 	.byte	0x04, 0x05
        /*0116*/ 	.short	(.L_801 - .L_800)
.L_800:
        /*0118*/ 	.word	0x00000080
        /*011c*/ 	.word	0x00000001
        /*0120*/ 	.word	0x00000001


	//----- nvinfo : EIATTR_CRS_STACK_SIZE
	.align		4
.L_801:
        /*0124*/ 	.byte	0x04, 0x1e
        /*0126*/ 	.short	(.L_803 - .L_802)
.L_802:
        /*0128*/ 	.word	0x00000000


	//----- nvinfo : EIATTR_CBANK_PARAM_SIZE
	.align		4
.L_803:
        /*012c*/ 	.byte	0x03, 0x19
        /*012e*/ 	.short	0x002c


	//----- nvinfo : EIATTR_PARAM_CBANK
	.align		4
        /*0130*/ 	.byte	0x04, 0x0a
        /*0132*/ 	.short	(.L_805 - .L_804)
	.align		4
.L_804:
        /*0134*/ 	.word	index@(.nv.constant0._ZN2at6native27unrolled_elementwise_kernelINS0_10AbsFunctorIN3c104HalfEEESt5arrayIPcLm2EELi4E23TrivialOffsetCalculatorILi1EjESA_NS0_6memory12LoadWithCastILi1EEENSB_13StoreWithCastILi1EEEEEviT_T0_T2_T3_T4_T5_)
        /*0138*/ 	.short	0x0380
        /*013a*/ 	.short	0x002c


	//----- nvinfo : EIATTR_SW_WAR
	.align		4
.L_805:
        /*013c*/ 	.byte	0x04, 0x36
        /*013e*/ 	.short	(.L_807 - .L_806)
.L_806:
        /*0140*/ 	.word	0x00000008
.L_807:


//--------------------- .nv.info._ZN2at6native18elementwise_kernelILi128ELi4EZNS0_22gpu_kernel_impl_nocastINS0_10AbsFunctorIN3c104HalfEEEEEvRNS_18TensorIteratorBaseERKT_EUliE_EEviT1_ --------------------------
	.section	.nv.info._ZN2at6native18elementwise_kernelILi128ELi4EZNS0_22gpu_kernel_impl_nocastINS0_10AbsFunctorIN3c104HalfEEEEEvRNS_18TensorIteratorBaseERKT_EUliE_EEviT1_,"",@"SHT_CUDA_INFO"
	.sectionflags	@""
	.align	4


	//----- nvinfo : EIATTR_CUDA_API_VERSION
	.align		4
        /*0000*/ 	.byte	0x04, 0x37
        /*0002*/ 	.short	(.L_809 - .L_808)
.L_808:
        /*0004*/ 	.word	0x00000082


	//----- nvinfo : EIATTR_KPARAM_INFO
	.align		4
.L_809:
        /*0008*/ 	.byte	0x04, 0x17
        /*000a*/ 	.short	(.L_811 - .L_810)
.L_810:
        /*000c*/ 	.word	0x00000000
        /*0010*/ 	.short	0x0001
        /*0012*/ 	.short	0x0008
        /*0014*/ 	.byte	0x00, 0xf0, 0x61, 0x08


	//----- nvinfo : EIATTR_KPARAM_INFO
	.align		4
.L_811:
        /*0018*/ 	.byte	0x04, 0x17
        /*001a*/ 	.short	(.L_813 - .L_812)
.L_812:
        /*001c*/ 	.word	0x00000000
        /*0020*/ 	.short	0x0000
        /*0022*/ 	.short	0x0000
        /*0024*/ 	.byte	0x00, 0xf0, 0x11, 0x00


	//----- nvinfo : EIATTR_SPARSE_MMA_MASK
	.align		4
.L_813:
        /*0028*/ 	.byte	0x03, 0x50
        /*002a*/ 	.short	0x0000


	//----- nvinfo : EIATTR_MAXREG_COUNT
	.align		4
        /*002c*/ 	.byte	0x03, 0x1b
        /*002e*/ 	.short	0x0080


	//----- nvinfo : EIATTR_MERCURY_ISA_VERSION
	.align		4
        /*0030*/ 	.byte	0x03, 0x5f
        /*0032*/ 	.short	0x0101


	//----- nvinfo : EIATTR_VRC_CTA_INIT_COUNT
	.align		4
        /*0034*/ 	.byte	0x02, 0x4a
	.zero		1
	.zero		1


	//----- nvinfo : EIATTR_EXIT_INSTR_OFFSETS
	.align		4
        /*0038*/ 	.byte	0x04, 0x1c
        /*003a*/ 	.short	(.L_815 - .L_814)


	//   ....[0]....
.L_814:
        /*003c*/ 	.word	0x00000300


	//   ....[1]....
        /*0040*/ 	.word	0x00000380


	//   ....[2]....
        /*0044*/ 	.word	0x00003ea0


	//   ....[3]....
        /*0048*/ 	.word	0x000051f0


	//----- nvinfo : EIATTR_MAX_THREADS
	.align		4
.L_815:
        /*004c*/ 	.byte	0x04, 0x05
        /*004e*/ 	.short	(.L_817 - .L_816)
.L_816:
        /*0050*/ 	.word	0x00000080
        /*0054*/ 	.word	0x00000001
        /*0058*/ 	.word	0x00000001


	//----- nvinfo : EIATTR_CRS_STACK_SIZE
	.align		4
.L_817:
        /*005c*/ 	.byte	0x04, 0x1e
        /*005e*/ 	.short	(.L_819 - .L_818)
.L_818:
        /*0060*/ 	.word	0x00000000


	//----- nvinfo : EIATTR_CBANK_PARAM_SIZE
	.align		4
.L_819:
        /*0064*/ 	.byte	0x03, 0x19
        /*0066*/ 	.short	0x0220


	//----- nvinfo : EIATTR_PARAM_CBANK
	.align		4
        /*0068*/ 	.byte	0x04, 0x0a
        /*006a*/ 	.short	(.L_821 - .L_820)
	.align		4
.L_820:
        /*006c*/ 	.word	index@(.nv.constant0._ZN2at6native18elementwise_kernelILi128ELi4EZNS0_22gpu_kernel_impl_nocastINS0_10AbsFunctorIN3c104HalfEEEEEvRNS_18TensorIteratorBaseERKT_EUliE_EEviT1_)
        /*0070*/ 	.short	0x0380
        /*0072*/ 	.short	0x0220


	//----- nvinfo : EIATTR_SW_WAR
	.align		4
.L_821:
        /*0074*/ 	.byte	0x04, 0x36
        /*0076*/ 	.short	(.L_823 - .L_822)
.L_822:
        /*0078*/ 	.word	0x00000008
.L_823:


//--------------------- .nv.info._ZN2at6native27unrolled_elementwise_kernelINS0_10AbsFunctorIN3c104HalfEEESt5arrayIPcLm2EELi4E23TrivialOffsetCalculatorILi1EjESA_NS0_6memory15LoadWithoutCastENSB_16StoreWithoutCastEEEviT_T0_T2_T3_T4_T5_ --------------------------
	.section	.nv.info._ZN2at6native27unrolled_elementwise_kernelINS0_10AbsFunctorIN3c104HalfEEESt5arrayIPcLm2EELi4E23TrivialOffsetCalculatorILi1EjESA_NS0_6memory15LoadWithoutCastENSB_16StoreWithoutCastEEEviT_T0_T2_T3_T4_T5_,"",@"SHT_CUDA_INFO"
	.sectionflags	@""
	.align	4


	//----- nvinfo : EIATTR_CUDA_API_VERSION
	.align		4
        /*0000*/ 	.byte	0x04, 0x37
        /*0002*/ 	.short	(.L_825 - .L_824)
.L_824:
        /*0004*/ 	.word	0x00000082


	//----- nvinfo : EIATTR_KPARAM_INFO
	.align		4
.L_825:
        /*0008*/ 	.byte	0x04, 0x17
        /*000a*/ 	.short	(.L_827 - .L_826)
.L_826:
        /*000c*/ 	.word	0x00000000
        /*0010*/ 	.short	0x0006
        /*0012*/ 	.short	0x001b
        /*0014*/ 	.byte	0x00, 0xf0, 0x05, 0x00


	//----- nvinfo : EIATTR_KPARAM_INFO
	.align		4
.L_827:
        /*0018*/ 	.byte	0x04, 0x17
        /*001a*/ 	.short	(.L_829 - .L_828)
.L_828:
        /*001c*/ 	.word	0x00000000
        /*0020*/ 	.short	0x0005
        /*0022*/ 	.short	0x001a
        /*0024*/ 	.byte	0x00, 0xf0, 0x05, 0x00


	//----- nvinfo : EIATTR_KPARAM_INFO
	.align		4
.L_829:
        /*0028*/ 	.byte	0x04, 0x17
        /*002a*/ 	.short	(.L_831 - .L_830)
.L_830:
        /*002c*/ 	.word	0x00000000
        /*0030*/ 	.short	0x0004
        /*0032*/ 	.short	0x0019
        /*0034*/ 	.byte	0x00, 0xf0, 0x05, 0x00


	//----- nvinfo : EIATTR_KPARAM_INFO
	.align		4
.L_831:
        /*0038*/ 	.byte	0x04, 0x17
        /*003a*/ 	.short	(.L_833 - .L_832)
.L_832:
        /*003c*/ 	.word	0x00000000
        /*0040*/ 	.short	0x0003
        /*0042*/ 	.short	0x0018
        /*0044*/ 	.byte	0x00, 0xf0, 0x05, 0x00


	//----- nvinfo : EIATTR_KPARAM_INFO
	.align		4
.L_833:
        /*0048*/ 	.byte	0x04, 0x17
        /*004a*/ 	.short	(.L_835 - .L_834)
.L_834:
        /*004c*/ 	.word	0x00000000
        /*0050*/ 	.short	0x0002
        /*0052*/ 	.short	0x0008
        /*0054*/ 	.byte	0x00, 0xf0, 0x41, 0x00


	//----- nvinfo : EIATTR_KPARAM_INFO
	.align		4
.L_835:
        /*0058*/ 	.byte	0x04, 0x17
        /*005a*/ 	.short	(.L_837 - .L_836)
.L_836:
        /*005c*/ 	.word	0x00000000
        /*0060*/ 	.short	0x0001
        /*0062*/ 	.short	0x0004
        /*0064*/ 	.byte	0x00, 0xf0, 0x05, 0x00


	//----- nvinfo : EIATTR_KPARAM_INFO
	.align		4
.L_837:
        /*0068*/ 	.byte	0x04, 0x17
        /*006a*/ 	.short	(.L_839 - .L_838)
.L_838:
        /*006c*/ 	.word	0x00000000
        /*0070*/ 	.short	0x0000
        /*0072*/ 	.short	0x0000
        /*0074*/ 	.byte	0x00, 0xf0, 0x11, 0x00


	//----- nvinfo : EIATTR_SPARSE_MMA_MASK
	.align		4
.L_839:
        /*0078*/ 	.byte	0x03, 0x50
        /*007a*/ 	.short	0x0000


	//----- nvinfo : EIATTR_MAXREG_COUNT
	.align		4
        /*007c*/ 	.byte	0x03, 0x1b
        /*007e*/ 	.short	0x00ff


	//----- nvinfo : EIATTR_MERCURY_ISA_VERSION
	.align		4
        /*0080*/ 	.byte	0x03, 0x5f
        /*0082*/ 	.short	0x0101


	//----- nvinfo : EIATTR_VRC_CTA_INIT_COUNT
	.align		4
        /*0084*/ 	.byte	0x02, 0x4a
	.zero		1
	.zero		1


	//----- nvinfo : EIATTR_EXIT_INSTR_OFFSETS
	.align		4
        /*0088*/ 	.byte	0x04, 0x1c
        /*008a*/ 	.short	(.L_841 - .L_840)


	//   ....[0]....
.L_840:
        /*008c*/ 	.word	0x00000460


	//   ....[1]....
        /*0090*/ 	.word	0x000004f0


	//----- nvinfo : EIATTR_MAX_THREADS
	.align		4
.L_841:
        /*0094*/ 	.byte	0x04, 0x05
        /*0096*/ 	.short	(.L_843 - .L_842)
.L_842:
        /*0098*/ 	.word	0x00000080
        /*009c*/ 	.word	0x00000001
        /*00a0*/ 	.word	0x00000001


	//----- nvinfo : EIATTR_CRS_STACK_SIZE
	.align		4
.L_843:
        /*00a4*/ 	.byte	0x04, 0x1e
        /*00a6*/ 	.short	(.L_845 - .L_844)
.L_844:
        /*00a8*/ 	.word	0x00000000


	//----- nvinfo : EIATTR_CBANK_PARAM_SIZE
	.align		4
.L_845:
        /*00ac*/ 	.byte	0x03, 0x19
        /*00ae*/ 	.short	0x001c


	//----- nvinfo : EIATTR_PARAM_CBANK
	.align		4
        /*00b0*/ 	.byte	0x04, 0x0a
        /*00b2*/ 	.short	(.L_847 - .L_846)
	.align		4
.L_846:
        /*00b4*/ 	.word	index@(.nv.constant0._ZN2at6native27unrolled_elementwise_kernelINS0_10AbsFunctorIN3c104HalfEEESt5arrayIPcLm2EELi4E23TrivialOffsetCalculatorILi1EjESA_NS0_6memory15LoadWithoutCastENSB_16StoreWithoutCastEEEviT_T0_T2_T3_T4_T5_)
        /*00b8*/ 	.short	0x0380
        /*00ba*/ 	.short	0x001c


	//----- nvinfo : EIATTR_SW_WAR
	.align		4
.L_847:
        /*00bc*/ 	.byte	0x04, 0x36
        /*00be*/ 	.short	(.L_849 - .L_848)
.L_848:
        /*00c0*/ 	.word	0x00000008
.L_849:


//--------------------- .nv.info._ZN2at6native29vectorized_elementwise_kernelILi2ENS0_10AbsFunctorIN3c104HalfEEESt5arrayIPcLm2EEEEviT0_T1_ --------------------------
	.section	.nv.info._ZN2at6native29vectorized_elementwise_kernelILi2ENS0_10AbsFunctorIN3c104HalfEEESt5arrayIPcLm2EEEEviT0_T1_,"",@"SHT_CUDA_INFO"
	.sectionflags	@""
	.align	4


	//----- nvinfo : EIATTR_CUDA_API_VERSION
	.align		4
        /*0000*/ 	.byte	0x04, 0x37
        /*0002*/ 	.short	(.L_851 - .L_850)
.L_850:
        /*0004*/ 	.word	0x00000082


	//----- nvinfo : EIATTR_KPARAM_INFO
	.align		4
.L_851:
        /*0008*/ 	.byte	0x04, 0x17
        /*000a*/ 	.short	(.L_853 - .L_852)
.L_852:
        /*000c*/ 	.word	0x00000000
        /*0010*/ 	.short	0x0002
        /*0012*/ 	.short	0x0008
        /*0014*/ 	.byte	0x00, 0xf0, 0x41, 0x00


	//----- nvinfo : EIATTR_KPARAM_INFO
	.align		4
.L_853:
        /*0018*/ 	.byte	0x04, 0x17
        /*001a*/ 	.short	(.L_855 - .L_854)
.L_854:
        /*001c*/ 	.word	0x00000000
        /*0020*/ 	.short	0x0001
        /*0022*/ 	.short	0x0004
        /*0024*/ 	.byte	0x00, 0xf0, 0x05, 0x00


	//----- nvinfo : EIATTR_KPARAM_INFO
	.align		4
.L_855:
        /*0028*/ 	.byte	0x04, 0x17
        /*002a*/ 	.short	(.L_857 - .L_856)
.L_856:
        /*002c*/ 	.word	0x00000000
        /*0030*/ 	.short	0x0000
        /*0032*/ 	.short	0x0000
        /*0034*/ 	.byte	0x00, 0xf0, 0x11, 0x00


	//----- nvinfo : EIATTR_SPARSE_MMA_MASK
	.align		4
.L_857:
        /*0038*/ 	.byte	0x03, 0x50
        /*003a*/ 	.short	0x0000


	//----- nvinfo : EIATTR_MAXREG_COUNT
	.align		4
        /*003c*/ 	.byte	0x03, 0x1b
        /*003e*/ 	.short	0x00ff


	//----- nvinfo : EIATTR_MERCURY_ISA_VERSION
	.align		4
        /*0040*/ 	.byte	0x03, 0x5f
        /*0042*/ 	.short	0x0101


	//----- nvinfo : EIATTR_VRC_CTA_INIT_COUNT
	.align		4
        /*0044*/ 	.byte	0x02, 0x4a
	.zero		1
	.zero		1


	//----- nvinfo : EIATTR_EXIT_INSTR_OFFSETS
	.align		4
        /*0048*/ 	.byte	0x04, 0x1c
        /*004a*/ 	.short	(.L_859 - .L_858)


	//   ....[0]....
.L_858:
        /*004c*/ 	.word	0x000009d0


	//   ....[1]....
        /*0050*/ 	.word	0x00000a20


	//   ....[2]....
        /*0054*/ 	.word	0x00000c60


	//----- nvinfo : EIATTR_MAX_THREADS
	.align		4
.L_859:
        /*0058*/ 	.byte	0x04, 0x05
        /*005a*/ 	.short	(.L_861 - .L_860)
.L_860:
        /*005c*/ 	.word	0x00000080
        /*0060*/ 	.word	0x00000001
        /*0064*/ 	.word	0x00000001


	//----- nvinfo : EIATTR_CRS_STACK_SIZE
	.align		4
.L_861:
        /*0068*/ 	.byte	0x04, 0x1e
        /*006a*/ 	.short	(.L_863 - .L_862)
.L_862:
        /*006c*/ 	.word	0x00000000


	//----- nvinfo : EIATTR_CBANK_PARAM_SIZE
	.align		4
.L_863:
        /*0070*/ 	.byte	0x03, 0x19
        /*0072*/ 	.short	0x0018


	//----- nvinfo : EIATTR_PARAM_CBANK
	.align		4
        /*0074*/ 	.byte	0x04, 0x0a
        /*0076*/ 	.short	(.L_865 - .L_864)
	.align		4
.L_864:
        /*0078*/ 	.word	index@(.nv.constant0._ZN2at6native29vectorized_elementwise_kernelILi2ENS0_10AbsFunctorIN3c104HalfEEESt5arrayIPcLm2EEEEviT0_T1_)
        /*007c*/ 	.short	0x0380
        /*007e*/ 	.short	0x0018


	//----- nvinfo : EIATTR_SW_WAR
	.align		4
.L_865:
        /*0080*/ 	.byte	0x04, 0x36
        /*0082*/ 	.short	(.L_867 - .L_866)
.L_866:
        /*0084*/ 	.word	0x00000008
.L_867:


//--------------------- .nv.info._ZN2at6native29vectorized_elementwise_kernelILi4ENS0_10AbsFunctorIN3c104HalfEEESt5arrayIPcLm2EEEEviT0_T1_ --------------------------
	.section	.nv.info._ZN2at6native29vectorized_elementwise_kernelILi4ENS0_10AbsFunctorIN3c104HalfEEESt5arrayIPcLm2EEEEviT0_T1_,"",@"SHT_CUDA_INFO"
	.sectionflags	@""
	.align	4


	//----- nvinfo : EIATTR_CUDA_API_VERSION
	.align		4
        /*0000*/ 	.byte	0x04, 0x37
        /*0002*/ 	.short	(.L_869 - .L_868)
.L_868:
        /*0004*/ 	.word	0x00000082


	//----- nvinfo : EIATTR_KPARAM_INFO
	.align		4
.L_869:
        /*0008*/ 	.byte	0x04, 0x17
        /*000a*/ 	.short	(.L_871 - .L_870)
.L_870:
        /*000c*/ 	.word	0x00000000
        /*0010*/ 	.short	0x0002
        /*0012*/ 	.short	0x0008
        /*0014*/ 	.byte	0x00, 0xf0, 0x41, 0x00


	//----- nvinfo : EIATTR_KPARAM_INFO
	.align		4
.L_871:
        /*0018*/ 	.byte	0x04, 0x17
        /*001a*/ 	.short	(.L_873 - .L_872)
.L_872:
        /*001c*/ 	.word	0x00000000
        /*0020*/ 	.short	0x0001
        /*0022*/ 	.short	0x0004
        /*0024*/ 	.byte	0x00, 0xf0, 0x05, 0x00


	//----- nvinfo : EIATTR_KPARAM_INFO
	.align		4
.L_873:
        /*0028*/ 	.byte	0x04, 0x17
        /*002a*/ 	.short	(.L_875 - .L_874)
.L_874:
        /*002c*/ 	.word	0x00000000
        /*0030*/ 	.short	0x0000
        /*0032*/ 	.short	0x0000
        /*0034*/ 	.byte	0x00, 0xf0, 0x11, 0x00


	//----- nvinfo : EIATTR_SPARSE_MMA_MASK
	.align		4
.L_875:
        /*0038*/ 	.byte	0x03, 0x50
        /*003a*/ 	.short	0x0000


	//----- nvinfo : EIATTR_MAXREG_COUNT
	.align		4
        /*003c*/ 	.byte	0x03, 0x1b
        /*003e*/ 	.short	0x00ff


	//----- nvinfo : EIATTR_MERCURY_ISA_VERSION
	.align		4
        /*0040*/ 	.byte	0x03, 0x5f
        /*0042*/ 	.short	0x0101


	//----- nvinfo : EIATTR_VRC_CTA_INIT_COUNT
	.align		4
        /*0044*/ 	.byte	0x02, 0x4a
	.zero		1
	.zero		1


	//----- nvinfo : EIATTR_EXIT_INSTR_OFFSETS
	.align		4
        /*0048*/ 	.byte	0x04, 0x1c
        /*004a*/ 	.short	(.L_877 - .L_876)


	//   ....[0]....
.L_876:
        /*004c*/ 	.word	0x000009d0


	//   ....[1]....
        /*0050*/ 	.word	0x00000a20


	//   ....[2]....
        /*0054*/ 	.word	0x00000c20


	//----- nvinfo : EIATTR_MAX_THREADS
	.align		4
.L_877:
        /*0058*/ 	.byte	0x04, 0x05
        /*005a*/ 	.short	(.L_879 - .L_878)
.L_878:
        /*005c*/ 	.word	0x00000080
        /*0060*/ 	.word	0x00000001
        /*0064*/ 	.word	0x00000001


	//----- nvinfo : EIATTR_CRS_STACK_SIZE
	.align		4
.L_879:
        /*0068*/ 	.byte	0x04, 0x1e
        /*006a*/ 	.short	(.L_881 - .L_880)
.L_880:
        /*006c*/ 	.word	0x00000000


	//----- nvinfo : EIATTR_CBANK_PARAM_SIZE
	.align		4
.L_881:
        /*0070*/ 	.byte	0x03, 0x19
        /*0072*/ 	.short	0x0018


	//----- nvinfo : EIATTR_PARAM_CBANK
	.align		4
        /*0074*/ 	.byte	0x04, 0x0a
        /*0076*/ 	.short	(.L_883 - .L_882)
	.align		4
.L_882:
        /*0078*/ 	.word	index@(.nv.constant0._ZN2at6native29vectorized_elementwise_kernelILi4ENS0_10AbsFunctorIN3c104HalfEEESt5arrayIPcLm2EEEEviT0_T1_)
        /*007c*/ 	.short	0x0380
        /*007e*/ 	.short	0x0018


	//----- nvinfo : EIATTR_SW_WAR
	.align		4
.L_883:
        /*0080*/ 	.byte	0x04, 0x36
        /*0082*/ 	.short	(.L_885 - .L_884)
.L_884:
        /*0084*/ 	.word	0x00000008
.L_885:


//--------------------- .nv.info._ZN2at6native29vectorized_elementwise_kernelILi8ENS0_10AbsFunctorIN3c104HalfEEESt5arrayIPcLm2EEEEviT0_T1_ --------------------------
	.section	.nv.info._ZN2at6native29vectorized_elementwise_kernelILi8ENS0_10AbsFunctorIN3c104HalfEEESt5arrayIPcLm2EEEEviT0_T1_,"",@"SHT_CUDA_INFO"
	.sectionflags	@""
	.align	4


	//----- nvinfo : EIATTR_CUDA_API_VERSION
	.align		4
        /*0000*/ 	.byte	0x04, 0x37
        /*0002*/ 	.short	(.L_887 - .L_886)
.L_886:
        /*0004*/ 	.word	0x00000082


	//----- nvinfo : EIATTR_KPARAM_INFO
	.align		4
.L_887:
        /*0008*/ 	.byte	0x04, 0x17
        /*000a*/ 	.short	(.L_889 - .L_888)
.L_888:
        /*000c*/ 	.word	0x00000000
        /*0010*/ 	.short	0x0002
        /*0012*/ 	.short	0x0008
        /*0014*/ 	.byte	0x00, 0xf0, 0x41, 0x00


	//----- nvinfo : EIATTR_KPARAM_INFO
	.align		4
.L_889:
        /*0018*/ 	.byte	0x04, 0x17
        /*001a*/ 	.short	(.L_891 - .L_890)
.L_890:
        /*001c*/ 	.word	0x00000000
        /*0020*/ 	.short	0x0001
        /*0022*/ 	.short	0x0004
        /*0024*/ 	.byte	0x00, 0xf0, 0x05, 0x00


	//----- nvinfo : EIATTR_KPARAM_INFO
	.align		4
.L_891:
        /*0028*/ 	.byte	0x04, 0x17
        /*002a*/ 	.short	(.L_893 - .L_892)
.L_892:
        /*002c*/ 	.word	0x00000000
        /*0030*/ 	.short	0x0000
        /*0032*/ 	.short	0x0000
        /*0034*/ 	.byte	0x00, 0xf0, 0x11, 0x00


	//----- nvinfo : EIATTR_SPARSE_MMA_MASK
	.align		4
.L_893:
        /*0038*/ 	.byte	0x03, 0x50
        /*003a*/ 	.short	0x0000


	//----- nvinfo : EIATTR_MAXREG_COUNT
	.align		4
        /*003c*/ 	.byte	0x03, 0x1b
        /*003e*/ 	.short	0x00ff


	//----- nvinfo : EIATTR_MERCURY_ISA_VERSION
	.align		4
        /*0040*/ 	.byte	0x03, 0x5f
        /*0042*/ 	.short	0x0101


	//----- nvinfo : EIATTR_VRC_CTA_INIT_COUNT
	.align		4
        /*0044*/ 	.byte	0x02, 0x4a
	.zero		1
	.zero		1


	//----- nvinfo : EIATTR_EXIT_INSTR_OFFSETS
	.align		4
        /*0048*/ 	.byte	0x04, 0x1c
        /*004a*/ 	.short	(.L_895 - .L_894)


	//   ....[0]....
.L_894:
        /*004c*/ 	.word	0x00000010


	//----- nvinfo : EIATTR_MAX_THREADS
	.align		4
.L_895:
        /*0050*/ 	.byte	0x04, 0x05
        /*0052*/ 	.short	(.L_897 - .L_896)
.L_896:
        /*0054*/ 	.word	0x00000080
        /*0058*/ 	.word	0x00000001
        /*005c*/ 	.word	0x00000001


	//----- nvinfo : EIATTR_CBANK_PARAM_SIZE
	.align		4
.L_897:
        /*0060*/ 	.byte	0x03, 0x19
        /*0062*/ 	.short	0x0018


	//----- nvinfo : EIATTR_PARAM_CBANK
	.align		4
        /*0064*/ 	.byte	0x04, 0x0a
        /*0066*/ 	.short	(.L_899 - .L_898)
	.align		4
.L_898:
        /*0068*/ 	.word	index@(.nv.constant0._ZN2at6native29vectorized_elementwise_kernelILi8ENS0_10AbsFunctorIN3c104HalfEEESt5arrayIPcLm2EEEEviT0_T1_)
        /*006c*/ 	.short	0x0380
        /*006e*/ 	.short	0x0018


	//----- nvinfo : EIATTR_SW_WAR
	.align		4
.L_899:
        /*0070*/ 	.byte	0x04, 0x36
        /*0072*/ 	.short	(.L_901 - .L_900)
.L_900:
        /*0074*/ 	.word	0x00000008
.L_901:


//--------------------- .nv.info._ZN2at6native18elementwise_kernelILi128ELi4EZNS0_15gpu_kernel_implINS0_10AbsFunctorIfEEEEvRNS_18TensorIteratorBaseERKT_EUliE_EEviT1_ --------------------------
	.section	.nv.info._ZN2at6native18elementwise_kernelILi128ELi4EZNS0_15gpu_kernel_implINS0_10AbsFunctorIfEEEEvRNS_18TensorIteratorBaseERKT_EUliE_EEviT1_,"",@"SHT_CUDA_INFO"
	.sectionflags	@""
	.align	4


	//----- nvinfo : EIATTR_CUDA_API_VERSION
	.align		4
        /*0000*/ 	.byte	0x04, 0x37
        /*0002*/ 	.short	(.L_903 - .L_902)
.L_902:
        /*0004*/ 	.word	0x00000082


	//----- nvinfo : EIATTR_KPARAM_INFO
	.align		4
.L_903:
        /*0008*/ 	.byte	0x04, 0x17
        /*000a*/ 	.short	(.L_905 - .L_904)
.L_904:
        /*000c*/ 	.word	0x00000000
        /*0010*/ 	.short	0x0001
        /*0012*/ 	.short	0x0008
        /*0014*/ 	.byte	0x00, 0xf0, 0x61, 0x08


	//----- nvinfo : EIATTR_KPARAM_INFO
	.align		4
.L_905:
        /*0018*/ 	.byte	0x04, 0x17
        /*001a*/ 	.short	(.L_907 - .L_906)
.L_906:
        /*001c*/ 	.word	0x00000000
        /*0020*/ 	.short	0x0000
        /*0022*/ 	.short	0x0000
        /*0024*/ 	.byte	0x00, 0xf0, 0x11, 0x00


	//----- nvinfo : EIATTR_SPARSE_MMA_MASK
	.align		4
.L_907:
        /*0028*/ 	.byte	0x03, 0x50
        /*002a*/ 	.short	0x0000


	//----- nvinfo : EIATTR_MAXREG_COUNT
	.align		4
        /*002c*/ 	.byte	0x03, 0x1b
        /*002e*/ 	.short	0x0080


	//----- nvinfo : EIATTR_EXTERNS
	.align		4
        /*0030*/ 	.byte	0x04, 0x0f
        /*0032*/ 	.short	(.L_909 - .L_908)


	//   ....[0]....
	.align		4
.L_908:
        /*0034*/ 	.word	index@(__assertfail)


	//----- nvinfo : EIATTR_MERCURY_ISA_VERSION
	.align		4
.L_909:
        /*0038*/ 	.byte	0x03, 0x5f
        /*003a*/ 	.short	0x0101


	//----- nvinfo : EIATTR_VRC_CTA_INIT_COUNT
	.align		4
        /*003c*/ 	.byte	0x02, 0x4a
	.zero		1
	.zero		1


	//----- nvinfo : EIATTR_SYSCALL_OFFSETS
	.align		4
        /*0040*/ 	.byte	0x04, 0x46
        /*0042*/ 	.short	(.L_911 - .L_910)


	//   ....[0]....
.L_910:
        /*0044*/ 	.word	0x00002150


	//   ....[1]....
        /*0048*/ 	.word	0x00002f00


	//   ....[2]....
        /*004c*/ 	.word	0x00005190


	//   ....[3]....
        /*0050*/ 	.word	0x00005da0


	//   ....[4]....
        /*0054*/ 	.word	0x00008140


	//   ....[5]....
        /*0058*/ 	.word	0x00008d50


	//   ....[6]....
        /*005c*/ 	.word	0x0000b100


	//   ....[7]....
        /*0060*/ 	.word	0x0000bce0


	//----- nvinfo : EIATTR_EXIT_INSTR_OFFSETS
	.align		4
.L_911:
        /*0064*/ 	.byte	0x04, 0x1c
        /*0066*/ 	.short	(.L_913 - .L_912)


	//   ....[0]....
.L_912:
        /*0068*/ 	.word	0x00009000


	//   ....[1]....
        /*006c*/ 	.word	0x0000b270


	//   ....[2]....
        /*0070*/ 	.word	0x0000b2a0


	//   ....[3]....
        /*0074*/ 	.word	0x0000b330


	//   ....[4]....
        /*0078*/ 	.word	0x0000b360


	//   ....[5]....
        /*007c*/ 	.word	0x0000b390


	//   ....[6]....
        /*0080*/ 	.word	0x0000b410


	//   ....[7]....
        /*0084*/ 	.word	0x0000b440


	//   ....[8]....
        /*0088*/ 	.word	0x0000b4d0


	//   ....[9]....
        /*008c*/ 	.word	0x0000b510


	//   ....[10]....
        /*0090*/ 	.word	0x0000b550


	//   ....[11]....
        /*0094*/ 	.word	0x0000b620


	//   ....[12]....
        /*0098*/ 	.word	0x0000b780


	//   ....[13]....
        /*009c*/ 	.word	0x0000b8e0


	//   ....[14]....
        /*00a0*/ 	.word	0x0000ba30


	//   ....[15]....
        /*00a4*/ 	.word	0x0000ba60


	//   ....[16]....
        /*00a8*/ 	.word	0x0000ba90


	//   ....[17]....
        /*00ac*/ 	.word	0x0000bb30


	//   ....[18]....
        /*00b0*/ 	.word	0x0000bb80


	//   ....[19]....
        /*00b4*/ 	.word	0x0000bcf0


	//   ....[20]....
        /*00b8*/ 	.word	0x0000bdf0


	//   ....[21]....
        /*00bc*/ 	.word	0x0000bf20


	//   ....[22]....
        /*00c0*/ 	.word	0x0000bf50


	//----- nvinfo : EIATTR_MAX_THREADS
	.align		4
.L_913:
        /*00c4*/ 	.byte	0x04, 0x05
        /*00c6*/ 	.short	(.L_915 - .L_914)
.L_914:
        /*00c8*/ 	.word	0x00000080
        /*00cc*/ 	.word	0x00000001
        /*00d0*/ 	.word	0x00000001


	//----- nvinfo : EIATTR_CRS_STACK_SIZE
	.align		4
.L_915:
        /*00d4*/ 	.byte	0x04, 0x1e
        /*00d6*/ 	.short	(.L_917 - .L_916)
.L_916:
        /*00d8*/ 	.word	0x00000000


	//----- nvinfo : EIATTR_CBANK_PARAM_SIZE
	.align		4
.L_917:
        /*00dc*/ 	.byte	0x03, 0x19
        /*00de*/ 	.short	0x0220


	//----- nvinfo : EIATTR_PARAM_CBANK
	.align		4
        /*00e0*/ 	.byte	0x04, 0x0a
        /*00e2*/ 	.short	(.L_919 - .L_918)
	.align		4
.L_918:
        /*00e4*/ 	.word	index@(.nv.constant0._ZN2at6native18elementwise_kernelILi128ELi4EZNS0_15gpu_kernel_implINS0_10AbsFunctorIfEEEEvRNS_18TensorIteratorBaseERKT_EUliE_EEviT1_)
        /*00e8*/ 	.short	0x0380
        /*00ea*/ 	.short	0x0220


	//----- nvinfo : EIATTR_SW_WAR
	.align		4
.L_919:
        /*00ec*/ 	.byte	0x04, 0x36
        /*00ee*/ 	.short	(.L_921 - .L_920)
.L_920:
        /*00f0*/ 	.word	0x00000008
.L_921:


//--------------------- .nv.info._ZN2at6native27unrolled_elementwise_kernelINS0_10AbsFunctorIfEESt5arrayIPcLm2EELi4E23TrivialOffsetCalculatorILi1EjES8_NS0_6memory12LoadWithCastILi1EEENS9_13StoreWithCastILi1EEEEEviT_T0_T2_T3_T4_T5_ --------------------------
	.section	.nv.info._ZN2at6native27unrolled_elementwise_kernelINS0_10AbsFunctorIfEESt5arrayIPcLm2EELi4E23TrivialOffsetCalculatorILi1EjES8_NS0_6memory12LoadWithCastILi1EEENS9_13StoreWithCastILi1EEEEEviT_T0_T2_T3_T4_T5_,"",@"SHT_CUDA_INFO"
	.sectionflags	@""
	.align	4


	//----- nvinfo : EIATTR_CUDA_API_VERSION
	.align		4
        /*0000*/ 	.byte	0x04, 0x37
        /*0002*/ 	.short	(.L_923 - .L_922)
.L_922:
        /*0004*/ 	.word	0x00000082


	//----- nvinfo : EIATTR_KPARAM_INFO
	.align		4
.L_923:
        /*0008*/ 	.byte	0x04, 0x17
        /*000a*/ 	.short	(.L_925 - .L_924)
.L_924:
        /*000c*/ 	.word	0x00000000
        /*0010*/ 	.short	0x0006
        /*0012*/ 	.short	0x0024
        /*0014*/ 	.byte	0x00, 0xf0, 0x21, 0x00


	//----- nvinfo : EIATTR_KPARAM_INFO
	.align		4
.L_925:
        /*0018*/ 	.byte	0x04, 0x17
        /*001a*/ 	.short	(.L_927 - .L_926)
.L_926:
        /*001c*/ 	.word	0x00000000
        /*0020*/ 	.short	0x0005
        /*0022*/ 	.short	0x001c
        /*0024*/ 	.byte	0x00, 0xf0, 0x21, 0x00


	//----- nvinfo : EIATTR_KPARAM_INFO
	.align		4
.L_927:
        /*0028*/ 	.byte	0x04, 0x17
        /*002a*/ 	.short	(.L_929 - .L_928)
.L_928:
        /*002c*/ 	.word	0x00000000
        /*0030*/ 	.short	0x0004
        /*0032*/ 	.short	0x0019
        /*0034*/ 	.byte	0x00, 0xf0, 0x05, 0x00


	//----- nvinfo : EIATTR_KPARAM_INFO
	.align		4
.L_929:
        /*0038*/ 	.byte	0x04, 0x17
        /*003a*/ 	.short	(.L_931 - .L_930)
.L_930:
        /*003c*/ 	.word	0x00000000
        /*0040*/ 	.short	0x0003
        /*0042*/ 	.short	0x0018
        /*0044*/ 	.byte	0x00, 0xf0, 0x05, 0x00


	//----- nvinfo : EIATTR_KPARAM_INFO
	.align		4
.L_931:
        /*0048*/ 	.byte	0x04, 0x17
        /*004a*/ 	.short	(.L_933 - .L_932)
.L_932:
        /*004c*/ 	.word	0x00000000
        /*0050*/ 	.short	0x0002
        /*0052*/ 	.short	0x0008
        /*0054*/ 	.byte	0x00, 0xf0, 0x41, 0x00


	//----- nvinfo : EIATTR_KPARAM_INFO
	.align		4
.L_933:
        /*0058*/ 	.byte	0x04, 0x17
        /*005a*/ 	.short	(.L_935 - .L_934)
.L_934:
        /*005c*/ 	.word	0x00000000
        /*0060*/ 	.short	0x0001
        /*0062*/ 	.short	0x0004
        /*0064*/ 	.byte	0x00, 0xf0, 0x05, 0x00


	//----- nvinfo : EIATTR_KPARAM_INFO
	.align		4
.L_935:
        /*0068*/ 	.byte	0x04, 0x17
        /*006a*/ 	.short	(.L_937 - .L_936)
.L_936:
        /*006c*/ 	.word	0x00000000
        /*0070*/ 	.short	0x0000
        /*0072*/ 	.short	0x0000
        /*0074*/ 	.byte	0x00, 0xf0, 0x11, 0x00


	//----- nvinfo : EIATTR_SPARSE_MMA_MASK
	.align		4
.L_937:
        /*0078*/ 	.byte	0x03, 0x50
        /*007a*/ 	.short	0x0000


	//----- nvinfo : EIATTR_MAXREG_COUNT
	.align		4
        /*007c*/ 	.byte	0x03, 0x1b
        /*007e*/ 	.short	0x00ff


	//----- nvinfo : EIATTR_EXTERNS
	.align		4
        /*0080*/ 	.byte	0x04, 0x0f
        /*0082*/ 	.short	(.L_939 - .L_938)


	//   ....[0]....
	.align		4
.L_938:
        /*0084*/ 	.word	index@(__assertfail)


	//----- nvinfo : EIATTR_MERCURY_ISA_VERSION
	.align		4
.L_939:
        /*0088*/ 	.byte	0x03, 0x5f
        /*008a*/ 	.short	0x0101


	//----- nvinfo : EIATTR_VRC_CTA_INIT_COUNT
	.align		4
        /*008c*/ 	.byte	0x02, 0x4a
	.zero		1
	.zero		1


	//----- nvinfo : EIATTR_SYSCALL_OFFSETS
	.align		4
        /*0090*/ 	.byte	0x04, 0x46
        /*0092*/ 	.short	(.L_941 - .L_940)


	//   ....[0]....
.L_940:
        /*0094*/ 	.word	0x00000e60


	//   ....[1]....
        /*0098*/ 	.word	0x00001de0


	//   ....[2]....
        /*009c*/ 	.word	0x00002ce0


	//   ....[3]....
        /*00a0*/ 	.word	0x00003bc0


	//   ....[4]....
        /*00a4*/ 	.word	0x000049b0


	//   ....[5]....
        /*00a8*/ 	.word	0x000056f0


	//   ....[6]....
        /*00ac*/ 	.word	0x00006560


	//   ....[7]....
        /*00b0*/ 	.word	0x000073d0


	//----- nvinfo : EIATTR_EXIT_INSTR_OFFSETS
	.align		4
.L_941:
        /*00b4*/ 	.byte	0x04, 0x1c
        /*00b6*/ 	.short	(.L_943 - .L_942)


	//   ....[0]....
.L_942:
        /*00b8*/ 	.word	0x00006800


	//   ....[1]....
        /*00bc*/ 	.word	0x00006950


	//   ....[2]....
        /*00c0*/ 	.word	0x00006990


	//   ....[3]....
        /*00c4*/ 	.word	0x00006a20


	//   ....[4]....
        /*00c8*/ 	.word	0x00006a50


	//   ....[5]....
        /*00cc*/ 	.word	0x00006a80


	//   ....[6]....
        /*00d0*/ 	.word	0x00006b00


	//   ....[7]....
        /*00d4*/ 	.word	0x00006b30


	//   ....[8]....
        /*00d8*/ 	.word	0x00006bc0


	//   ....[9]....
        /*00dc*/ 	.word	0x00006c00


	//   ....[10]....
        /*00e0*/ 	.word	0x00006c40


	//   ....[11]....
        /*00e4*/ 	.word	0x00006d10


	//   ....[12]....
        /*00e8*/ 	.word	0x00006e70


	//   ....[13]....
        /*00ec*/ 	.word	0x00006fd0


	//   ....[14]....
        /*00f0*/ 	.word	0x00007120


	//   ....[15]....
        /*00f4*/ 	.word	0x00007150


	//   ....[16]....
        /*00f8*/ 	.word	0x00007180


	//   ....[17]....
        /*00fc*/ 	.word	0x00007220


	//   ....[18]....
        /*0100*/ 	.word	0x00007270


	//   ....[19]....
        /*0104*/ 	.word	0x000073e0


	//   ....[20]....
        /*0108*/ 	.word	0x000074e0


	//   ....[21]....
        /*010c*/ 	.word	0x00007610


	//   ....[22]....
        /*0110*/ 	.word	0x00007640


	//----- nvinfo : EIATTR_MAX_THREADS
	.align		4
.L_943:
        /*0114*/ 	.byte	0x04, 0x05
        /*0116*/ 	.short	(.L_945 - .L_944)
.L_944:
        /*0118*/ 	.word	0x00000080
        /*011c*/ 	.word	0x00000001
        /*0120*/ 	.word	0x00000001


	//----- nvinfo : EIATTR_CRS_STACK_SIZE
	.align		4
.L_945:
        /*0124*/ 	.byte	0x04, 0x1e
        /*0126*/ 	.short	(.L_947 - .L_946)
.L_946:
        /*0128*/ 	.word	0x00000000


	//----- nvinfo : EIATTR_CBANK_PARAM_SIZE
	.align		4
.L_947:
        /*012c*/ 	.byte	0x03, 0x19
        /*012e*/ 	.short	0x002c


	//----- nvinfo : EIATTR_PARAM_CBANK
	.align		4
        /*0130*/ 	.byte	0x04, 0x0a
        /*0132*/ 	.short	(.L_949 - .L_948)
	.align		4
.L_948:
        /*0134*/ 	.word	index@(.nv.constant0._ZN2at6native27unrolled_elementwise_kernelINS0_10AbsFunctorIfEESt5arrayIPcLm2EELi4E23TrivialOffsetCalculatorILi1EjES8_NS0_6memory12LoadWithCastILi1EEENS9_13StoreWithCastILi1EEEEEviT_T0_T2_T3_T4_T5_)
        /*0138*/ 	.short	0x0380
        /*013a*/ 	.short	0x002c


	//----- nvinfo : EIATTR_SW_WAR
	.align		4
.L_949:
        /*013c*/ 	.byte	0x04, 0x36
        /*013e*/ 	.short	(.L_951 - .L_950)
.L_950:
        /*0140*/ 	.word	0x00000008
.L_951:


//--------------------- .nv.info._ZN2at6native18elementwise_kernelILi128ELi2EZNS0_22gpu_kernel_impl_nocastINS0_10AbsFunctorIfEEEEvRNS_18TensorIteratorBaseERKT_EUliE_EEviT1_ --------------------------
	.section	.nv.info._ZN2at6native18elementwise_kernelILi128ELi2EZNS0_22gpu_kernel_impl_nocastINS0_10AbsFunctorIfEEEEvRNS_18TensorIteratorBaseERKT_EUliE_EEviT1_,"",@"SHT_CUDA_INFO"
	.sectionflags	@""
	.align	4


	//----- nvinfo : EIATTR_CUDA_API_VERSION
	.align		4
        /*0000*/ 	.byte	0x04, 0x37
        /*0002*/ 	.short	(.L_953 - .L_952)
.L_952:
        /*0004*/ 	.word	0x00000082


	//----- nvinfo : EIATTR_KPARAM_INFO
	.align		4
.L_953:
        /*0008*/ 	.byte	0x04, 0x17
        /*000a*/ 	.short	(.L_955 - .L_954)
.L_954:
        /*000c*/ 	.word	0x00000000
        /*0010*/ 	.short	0x0001
        /*0012*/ 	.short	0x0008
        /*0014*/ 	.byte	0x00, 0xf0, 0x61, 0x08


	//----- nvinfo : EIATTR_KPARAM_INFO
	.align		4
.L_955:
        /*0018*/ 	.byte	0x04, 0x17
        /*001a*/ 	.short	(.L_957 - .L_956)
.L_956:
        /*001c*/ 	.word	0x00000000
        /*0020*/ 	.short	0x0000
        /*0022*/ 	.short	0x0000
        /*0024*/ 	.byte	0x00, 0xf0, 0x11, 0x00


	//----- nvinfo : EIATTR_SPARSE_MMA_MASK
	.align		4
.L_957:
        /*0028*/ 	.byte	0x03, 0x50
        /*002a*/ 	.short	0x0000


	//----- nvinfo : EIATTR_MAXREG_COUNT
	.align		4
        /*002c*/ 	.byte	0x03, 0x1b
        /*002e*/ 	.short	0x0080


	//----- nvinfo : EIATTR_MERCURY_ISA_VERSION
	.align		4
        /*0030*/ 	.byte	0x03, 0x5f
        /*0032*/ 	.short	0x0101


	//----- nvinfo : EIATTR_VRC_CTA_INIT_COUNT
	.align		4
        /*0034*/ 	.byte	0x02, 0x4a
	.zero		1
	.zero		1


	//----- nvinfo : EIATTR_EXIT_INSTR_OFFSETS
	.align		4
        /*0038*/ 	.byte	0x04, 0x1c
        /*003a*/ 	.short	(.L_959 - .L_958)


	//   ....[0]....
.L_958:
        /*003c*/ 	.word	0x00000150


	//   ....[1]....
        /*0040*/ 	.word	0x000001b0


	//   ....[2]....
        /*0044*/ 	.word	0x00001580


	//   ....[3]....
        /*0048*/ 	.word	0x000028b0


	//----- nvinfo : EIATTR_MAX_THREADS
	.align		4
.L_959:
        /*004c*/ 	.byte	0x04, 0x05
        /*004e*/ 	.short	(.L_961 - .L_960)
.L_960:
        /*0050*/ 	.word	0x00000080
        /*0054*/ 	.word	0x00000001
        /*0058*/ 	.word	0x00000001


	//----- nvinfo : EIATTR_CRS_STACK_SIZE
	.align		4
.L_961:
        /*005c*/ 	.byte	0x04, 0x1e
        /*005e*/ 	.short	(.L_963 - .L_962)
.L_962:
        /*0060*/ 	.word	0x00000000


	//----- nvinfo : EIATTR_CBANK_PARAM_SIZE
	.align		4
.L_963:
        /*0064*/ 	.byte	0x03, 0x19
        /*0066*/ 	.short	0x0220


	//----- nvinfo : EIATTR_PARAM_CBANK
	.align		4
        /*0068*/ 	.byte	0x04, 0x0a
        /*006a*/ 	.short	(.L_965 - .L_964)
	.align		4
.L_964:
        /*006c*/ 	.word	index@(.nv.constant0._ZN2at6native18elementwise_kernelILi128ELi2EZNS0_22gpu_kernel_impl_nocastINS0_10AbsFunctorIfEEEEvRNS_18TensorIteratorBaseERKT_EUliE_EEviT1_)
        /*0070*/ 	.short	0x0380
        /*0072*/ 	.short	0x0220


	//----- nvinfo : EIATTR_SW_WAR
	.align		4
.L_965:
        /*0074*/ 	.byte	0x04, 0x36
        /*0076*/ 	.short	(.L_967 - .L_966)
.L_966:
        /*0078*/ 	.word	0x00000008
.L_967:


//--------------------- .nv.info._ZN2at6native27unrolled_elementwise_kernelINS0_10AbsFunctorIfEESt5arrayIPcLm2EELi4E23TrivialOffsetCalculatorILi1EjES8_NS0_6memory15LoadWithoutCastENS9_16StoreWithoutCastEEEviT_T0_T2_T3_T4_T5_ --------------------------
	.section	.nv.info._ZN2at6native27unrolled_elementwise_kernelINS0_10AbsFunctorIfEESt5arrayIPcLm2EELi4E23TrivialOffsetCalculatorILi1EjES8_NS0_6memory15LoadWithoutCastENS9_16StoreWithoutCastEEEviT_T0_T2_T3_T4_T5_,"",@"SHT_CUDA_INFO"
	.sectionflags	@""
	.align	4


	//----- nvinfo : EIATTR_CUDA_API_VERSION
	.align		4
        /*0000*/ 	.byte	0x04, 0x37
        /*0002*/ 	.short	(.L_969 - .L_968)
.L_968:
        /*0004*/ 	.word	0x00000082


	//----- nvinfo : EIATTR_KPARAM_INFO
	.align		4
.L_969:
        /*0008*/ 	.byte	0x04, 0x17
        /*000a*/ 	.short	(.L_971 - .L_970)
.L_970:
        /*000c*/ 	.word	0x00000000
        /*0010*/ 	.short	0x0006
        /*0012*/ 	.short	0x001b
        /*0014*/ 	.byte	0x00, 0xf0, 0x05, 0x00


	//----- nvinfo : EIATTR_KPARAM_INFO
	.align		4
.L_971:
        /*0018*/ 	.byte	0x04, 0x17
        /*001a*/ 	.short	(.L_973 - .L_972)
.L_972:
        /*001c*/ 	.word	0x00000000
        /*0020*/ 	.short	0x0005
        /*0022*/ 	.short	0x001a
        /*0024*/ 	.byte	0x00, 0xf0, 0x05, 0x00


	//----- nvinfo : EIATTR_KPARAM_INFO
	.align		4
.L_973:
        /*0028*/ 	.byte	0x04, 0x17
        /*002a*/ 	.short	(.L_975 - .L_974)
.L_974:
        /*002c*/ 	.word	0x00000000
        /*0030*/ 	.short	0x0004
        /*0032*/ 	.short	0x0019
        /*0034*/ 	.byte	0x00, 0xf0, 0x05, 0x00


	//----- nvinfo : EIATTR_KPARAM_INFO
	.align		4
.L_975:
        /*0038*/ 	.byte	0x04, 0x17
        /*003a*/ 	.short	(.L_977 - .L_976)
.L_976:
        /*003c*/ 	.word	0x00000000
        /*0040*/ 	.short	0x0003
        /*0042*/ 	.short	0x0018
        /*0044*/ 	.byte	0x00, 0xf0, 0x05, 0x00


	//----- nvinfo : EIATTR_KPARAM_INFO
	.align		4
.L_977:
        /*0048*/ 	.byte	0x04, 0x17
        /*004a*/ 	.short	(.L_979 - .L_978)
.L_978:
        /*004c*/ 	.word	0x00000000
        /*0050*/ 	.short	0x0002
        /*0052*/ 	.short	0x0008
        /*0054*/ 	.byte	0x00, 0xf0, 0x41, 0x00


	//----- nvinfo : EIATTR_KPARAM_INFO
	.align		4
.L_979:
        /*0058*/ 	.byte	0x04, 0x17
        /*005a*/ 	.short	(.L_981 - .L_980)
.L_980:
        /*005c*/ 	.word	0x00000000
        /*0060*/ 	.short	0x0001
        /*0062*/ 	.short	0x0004
        /*0064*/ 	.byte	0x00, 0xf0, 0x05, 0x00


	//----- nvinfo : EIATTR_KPARAM_INFO
	.align		4
.L_981:
        /*0068*/ 	.byte	0x04, 0x17
        /*006a*/ 	.short	(.L_983 - .L_982)
.L_982:
        /*006c*/ 	.word	0x00000000
        /*0070*/ 	.short	0x0000
        /*0072*/ 	.short	0x0000
        /*0074*/ 	.byte	0x00, 0xf0, 0x11, 0x00


	//----- nvinfo : EIATTR_SPARSE_MMA_MASK
	.align		4
.L_983:
        /*0078*/ 	.byte	0x03, 0x50
        /*007a*/ 	.short	0x0000


	//----- nvinfo : EIATTR_MAXREG_COUNT
	.align		4
        /*007c*/ 	.byte	0x03, 0x1b
        /*007e*/ 	.short	0x00ff


	//----- nvinfo : EIATTR_MERCURY_ISA_VERSION
	.align		4
        /*0080*/ 	.byte	0x03, 0x5f
        /*0082*/ 	.short	0x0101


	//----- nvinfo : EIATTR_VRC_CTA_INIT_COUNT
	.align		4
        /*0084*/ 	.byte	0x02, 0x4a
	.zero		1
	.zero		1


	//----- nvinfo : EIATTR_EXIT_INSTR_OFFSETS
	.align		4
        /*0088*/ 	.byte	0x04, 0x1c
        /*008a*/ 	.short	(.L_985 - .L_984)


	//   ....[0]....
.L_984:
        /*008c*/ 	.word	0x000003f0


	//   ....[1]....
        /*0090*/ 	.word	0x00000450


	//----- nvinfo : EIATTR_MAX_THREADS
	.align		4
.L_985:
        /*0094*/ 	.byte	0x04, 0x05
        /*0096*/ 	.short	(.L_987 - .L_986)
.L_986:
        /*0098*/ 	.word	0x00000080
        /*009c*/ 	.word	0x00000001
        /*00a0*/ 	.word	0x00000001


	//----- nvinfo : EIATTR_CRS_STACK_SIZE
	.align		4
.L_987:
        /*00a4*/ 	.byte	0x04, 0x1e
        /*00a6*/ 	.short	(.L_989 - .L_988)
.L_988:
        /*00a8*/ 	.word	0x00000000


	//----- nvinfo : EIATTR_CBANK_PARAM_SIZE
	.align		4
.L_989:
        /*00ac*/ 	.byte	0x03, 0x19
        /*00ae*/ 	.short	0x001c


	//----- nvinfo : EIATTR_PARAM_CBANK
	.align		4
        /*00b0*/ 	.byte	0x04, 0x0a
        /*00b2*/ 	.short	(.L_991 - .L_990)
	.align		4
.L_990:
        /*00b4*/ 	.word	index@(.nv.constant0._ZN2at6native27unrolled_elementwise_kernelINS0_10AbsFunctorIfEESt5arrayIPcLm2EELi4E23TrivialOffsetCalculatorILi1EjES8_NS0_6memory15LoadWithoutCastENS9_16StoreWithoutCastEEEviT_T0_T2_T3_T4_T5_)
        /*00b8*/ 	.short	0x0380
        /*00ba*/ 	.short	0x001c


	//----- nvinfo : EIATTR_SW_WAR
	.align		4
.L_991:
        /*00bc*/ 	.byte	0x04, 0x36
        /*00be*/ 	.short	(.L_993 - .L_992)
.L_992:
        /*00c0*/ 	.word	0x00000008
.L_993:


//--------------------- .nv.info._ZN2at6native29vectorized_elementwise_kernelILi2ENS0_10AbsFunctorIfEESt5arrayIPcLm2EEEEviT0_T1_ --------------------------
	.section	.nv.info._ZN2at6native29vectorized_elementwise_kernelILi2ENS0_10AbsFunctorIfEESt5arrayIPcLm2EEEEviT0_T1_,"",@"SHT_CUDA_INFO"
	.sectionflags	@""
	.align	4


	//----- nvinfo : EIATTR_CUDA_API_VERSION
	.align		4
        /*0000*/ 	.byte	0x04, 0x37
        /*0002*/ 	.short	(.L_995 - .L_994)
.L_994:
        /*0004*/ 	.word	0x00000082


	//----- nvinfo : EIATTR_KPARAM_INFO
	.align		4
.L_995:
        /*0008*/ 	.byte	0x04, 0x17
        /*000a*/ 	.short	(.L_997 - .L_996)
.L_996:
        /*000c*/ 	.word	0x00000000
        /*0010*/ 	.short	0x0002
        /*0012*/ 	.short	0x0008
        /*0014*/ 	.byte	0x00, 0xf0, 0x41, 0x00


	//----- nvinfo : EIATTR_KPARAM_INFO
	.align		4
.L_997:
        /*0018*/ 	.byte	0x04, 0x17
        /*001a*/ 	.short	(.L_999 - .L_998)
.L_998:
        /*001c*/ 	.word	0x00000000
        /*0020*/ 	.short	0x0001
        /*0022*/ 	.short	0x0004
        /*0024*/ 	.byte	0x00, 0xf0, 0x05, 0x00


	//----- nvinfo : EIATTR_KPARAM_INFO
	.align		4
.L_999:
        /*0028*/ 	.byte	0x04, 0x17
        /*002a*/ 	.short	(.L_1001 - .L_1000)
.L_1000:
        /*002c*/ 	.word	0x00000000
        /*0030*/ 	.short	0x0000
        /*0032*/ 	.short	0x0000
        /*0034*/ 	.byte	0x00, 0xf0, 0x11, 0x00


	//----- nvinfo : EIATTR_SPARSE_MMA_MASK
	.align		4
.L_1001:
        /*0038*/ 	.byte	0x03, 0x50
        /*003a*/ 	.short	0x0000


	//----- nvinfo : EIATTR_MAXREG_COUNT
	.align		4
        /*003c*/ 	.byte	0x03, 0x1b
        /*003e*/ 	.short	0x00ff


	//----- nvinfo : EIATTR_MERCURY_ISA_VERSION
	.align		4
        /*0040*/ 	.byte	0x03, 0x5f
        /*0042*/ 	.short	0x0101


	//----- nvinfo : EIATTR_VRC_CTA_INIT_COUNT
	.align		4
        /*0044*/ 	.byte	0x02, 0x4a
	.zero		1
	.zero		1


	//----- nvinfo : EIATTR_EXIT_INSTR_OFFSETS
	.align		4
        /*0048*/ 	.byte	0x04, 0x1c
        /*004a*/ 	.short	(.L_1003 - .L_1002)


	//   ....[0]....
.L_1002:
        /*004c*/ 	.word	0x000007e0


	//   ....[1]....
        /*0050*/ 	.word	0x00000840


	//   ....[2]....
        /*0054*/ 	.word	0x000009c0


	//----- nvinfo : EIATTR_MAX_THREADS
	.align		4
.L_1003:
        /*0058*/ 	.byte	0x04, 0x05
        /*005a*/ 	.short	(.L_1005 - .L_1004)
.L_1004:
        /*005c*/ 	.word	0x00000080
        /*0060*/ 	.word	0x00000001
        /*0064*/ 	.word	0x00000001


	//----- nvinfo : EIATTR_CRS_STACK_SIZE
	.align		4
.L_1005:
        /*0068*/ 	.byte	0x04, 0x1e
        /*006a*/ 	.short	(.L_1007 - .L_1006)
.L_1006:
        /*006c*/ 	.word	0x00000000


	//----- nvinfo : EIATTR_CBANK_PARAM_SIZE
	.align		4
.L_1007:
        /*0070*/ 	.byte	0x03, 0x19
        /*0072*/ 	.short	0x0018


	//----- nvinfo : EIATTR_PARAM_CBANK
	.align		4
        /*0074*/ 	.byte	0x04, 0x0a
        /*0076*/ 	.short	(.L_1009 - .L_1008)
	.align		4
.L_1008:
        /*0078*/ 	.word	index@(.nv.constant0._ZN2at6native29vectorized_elementwise_kernelILi2ENS0_10AbsFunctorIfEESt5arrayIPcLm2EEEEviT0_T1_)
        /*007c*/ 	.short	0x0380
        /*007e*/ 	.short	0x0018


	//----- nvinfo : EIATTR_SW_WAR
	.align		4
.L_1009:
        /*0080*/ 	.byte	0x04, 0x36
        /*0082*/ 	.short	(.L_1011 - .L_1010)
.L_1010:
        /*0084*/ 	.word	0x00000008
.L_1011:


//--------------------- .nv.info._ZN2at6native29vectorized_elementwise_kernelILi4ENS0_10AbsFunctorIfEESt5arrayIPcLm2EEEEviT0_T1_ --------------------------
	.section	.nv.info._ZN2at6native29vectorized_elementwise_kernelILi4ENS0_10AbsFunctorIfEESt5arrayIPcLm2EEEEviT0_T1_,"",@"SHT_CUDA_INFO"
	.sectionflags	@""
	.align	4


	//----- nvinfo : EIATTR_CUDA_API_VERSION
	.align		4
        /*0000*/ 	.byte	0x04, 0x37
        /*0002*/ 	.short	(.L_1013 - .L_1012)
.L_1012:
        /*0004*/ 	.word	0x00000082


	//----- nvinfo : EIATTR_KPARAM_INFO
	.align		4
.L_1013:
        /*0008*/ 	.byte	0x04, 0x17
        /*000a*/ 	.short	(.L_1015 - .L_1014)
.L_1014:
        /*000c*/ 	.word	0x00000000
        /*0010*/ 	.short	0x0002
        /*0012*/ 	.short	0x0008
        /*0014*/ 	.byte	0x00, 0xf0, 0x41, 0x00


	//----- nvinfo : EIATTR_KPARAM_INFO
	.align		4
.L_1015:
        /*0018*/ 	.byte	0x04, 0x17
        /*001a*/ 	.short	(.L_1017 - .L_1016)
.L_1016:
        /*001c*/ 	.word	0x00000000
        /*0020*/ 	.short	0x0001
        /*0022*/ 	.short	0x0004
        /*0024*/ 	.byte	0x00, 0xf0, 0x05, 0x00


	//----- nvinfo : EIATTR_KPARAM_INFO
	.align		4
.L_1017:
        /*0028*/ 	.byte	0x04, 0x17
        /*002a*/ 	.short	(.L_1019 - .L_1018)
.L_1018:
        /*002c*/ 	.word	0x00000000
        /*0030*/ 	.short	0x0000
        /*0032*/ 	.short	0x0000
        /*0034*/ 	.byte	0x00, 0xf0, 0x11, 0x00


	//----- nvinfo : EIATTR_SPARSE_MMA_MASK
	.align		4
.L_1019:
        /*0038*/ 	.byte	0x03, 0x50
        /*003a*/ 	.short	0x0000


	//----- nvinfo : EIATTR_MAXREG_COUNT
	.align		4
        /*003c*/ 	.byte	0x03, 0x1b
        /*003e*/ 	.short	0x00ff


	//----- nvinfo : EIATTR_MERCURY_ISA_VERSION
	.align		4
        /*0040*/ 	.byte	0x03, 0x5f
        /*0042*/ 	.short	0x0101


	//----- nvinfo : EIATTR_VRC_CTA_INIT_COUNT
	.align		4
        /*0044*/ 	.byte	0x02, 0x4a
	.zero		1
	.zero		1


	//----- nvinfo : EIATTR_EXIT_INSTR_OFFSETS
	.align		4
        /*0048*/ 	.byte	0x04, 0x1c
        /*004a*/ 	.short	(.L_1021 - .L_1020)


	//   ....[0]....
.L_1020:
        /*004c*/ 	.word	0x000007e0


	//   ....[1]....
        /*0050*/ 	.word	0x00000840


	//   ....[2]....
        /*0054*/ 	.word	0x00000980


	//----- nvinfo : EIATTR_MAX_THREADS
	.align		4
.L_1021:
        /*0058*/ 	.byte	0x04, 0x05
        /*005a*/ 	.short	(.L_1023 - .L_1022)
.L_1022:
        /*005c*/ 	.word	0x00000080
        /*0060*/ 	.word	0x00000001
        /*0064*/ 	.word	0x00000001


	//----- nvinfo : EIATTR_CRS_STACK_SIZE
	.align		4
.L_1023:
        /*0068*/ 	.byte	0x04, 0x1e
        /*006a*/ 	.short	(.L_1025 - .L_1024)
.L_1024:
        /*006c*/ 	.word	0x00000000


	//----- nvinfo : EIATTR_CBANK_PARAM_SIZE
	.align		4
.L_1025:
        /*0070*/ 	.byte	0x03, 0x19
        /*0072*/ 	.short	0x0018


	//----- nvinfo : EIATTR_PARAM_CBANK
	.align		4
        /*0074*/ 	.byte	0x04, 0x0a
        /*0076*/ 	.short	(.L_1027 - .L_1026)
	.align		4
.L_1026:
        /*0078*/ 	.word	index@(.nv.constant0._ZN2at6native29vectorized_elementwise_kernelILi4ENS0_10AbsFunctorIfEESt5arrayIPcLm2EEEEviT0_T1_)
        /*007c*/ 	.short	0x0380
        /*007e*/ 	.short	0x0018


	//----- nvinfo : EIATTR_SW_WAR
	.align		4
.L_1027:
        /*0080*/ 	.byte	0x04, 0x36
        /*0082*/ 	.short	(.L_1029 - .L_1028)
.L_1028:
        /*0084*/ 	.word	0x00000008
.L_1029:


//--------------------- .nv.info._ZN2at6native29vectorized_elementwise_kernelILi8ENS0_10AbsFunctorIfEESt5arrayIPcLm2EEEEviT0_T1_ --------------------------
	.section	.nv.info._ZN2at6native29vectorized_elementwise_kernelILi8ENS0_10AbsFunctorIfEESt5arrayIPcLm2EEEEviT0_T1_,"",@"SHT_CUDA_INFO"
	.sectionflags	@""
	.align	4


	//----- nvinfo : EIATTR_CUDA_API_VERSION
	.align		4
        /*0000*/ 	.byte	0x04, 0x37
        /*0002*/ 	.short	(.L_1031 - .L_1030)
.L_1030:
        /*0004*/ 	.word	0x00000082


	//----- nvinfo : EIATTR_KPARAM_INFO
	.align		4
.L_1031:
        /*0008*/ 	.byte	0x04, 0x17
        /*000a*/ 	.short	(.L_1033 - .L_1032)
.L_1032:
        /*000c*/ 	.word	0x00000000
        /*0010*/ 	.short	0x0002
        /*0012*/ 	.short	0x0008
        /*0014*/ 	.byte	0x00, 0xf0, 0x41, 0x00


	//----- nvinfo : EIATTR_KPARAM_INFO
	.align		4
.L_1033:
        /*0018*/ 	.byte	0x04, 0x17
        /*001a*/ 	.short	(.L_1035 - .L_1034)
.L_1034:
        /*001c*/ 	.word	0x00000000
        /*0020*/ 	.short	0x0001
        /*0022*/ 	.short	0x0004
        /*0024*/ 	.byte	0x00, 0xf0, 0x05, 0x00


	//----- nvinfo : EIATTR_KPARAM_INFO
	.align		4
.L_1035:
        /*0028*/ 	.byte	0x04, 0x17
        /*002a*/ 	.short	(.L_1037 - .L_1036)
.L_1036:
        /*002c*/ 	.word	0x00000000
        /*0030*/ 	.short	0x0000
        /*0032*/ 	.short	0x0000
        /*0034*/ 	.byte	0x00, 0xf0, 0x11, 0x00


	//----- nvinfo : EIATTR_SPARSE_MMA_MASK
	.align		4
.L_1037:
        /*0038*/ 	.byte	0x03, 0x50
        /*003a*/ 	.short	0x0000


	//----- nvinfo : EIATTR_MAXREG_COUNT
	.align		4
        /*003c*/ 	.byte	0x03, 0x1b
        /*003e*/ 	.short	0x00ff


	//----- nvinfo : EIATTR_MERCURY_ISA_VERSION
	.align		4
        /*0040*/ 	.byte	0x03, 0x5f
        /*0042*/ 	.short	0x0101


	//----- nvinfo : EIATTR_VRC_CTA_INIT_COUNT
	.align		4
        /*0044*/ 	.byte	0x02, 0x4a
	.zero		1
	.zero		1


	//----- nvinfo : EIATTR_EXIT_INSTR_OFFSETS
	.align		4
        /*0048*/ 	.byte	0x04, 0x1c
        /*004a*/ 	.short	(.L_1039 - .L_1038)


	//   ....[0]....
.L_1038:
        /*004c*/ 	.word	0x00000010


	//----- nvinfo : EIATTR_MAX_THREADS
	.align		4
.L_1039:
        /*0050*/ 	.byte	0x04, 0x05
        /*0052*/ 	.short	(.L_1041 - .L_1040)
.L_1040:
        /*0054*/ 	.word	0x00000080
        /*0058*/ 	.word	0x00000001
        /*005c*/ 	.word	0x00000001


	//----- nvinfo : EIATTR_CBANK_PARAM_SIZE
	.align		4
.L_1041:
        /*0060*/ 	.byte	0x03, 0x19
        /*0062*/ 	.short	0x0018


	//----- nvinfo : EIATTR_PARAM_CBANK
	.align		4
        /*0064*/ 	.byte	0x04, 0x0a
        /*0066*/ 	.short	(.L_1043 - .L_1042)
	.align		4
.L_1042:
        /*0068*/ 	.word	index@(.nv.constant0._ZN2at6native29vectorized_elementwise_kernelILi8ENS0_10AbsFunctorIfEESt5arrayIPcLm2EEEEviT0_T1_)
        /*006c*/ 	.short	0x0380
        /*006e*/ 	.short	0x0018


	//----- nvinfo : EIATTR_SW_WAR
	.align		4
.L_1043:
        /*0070*/ 	.byte	0x04, 0x36
        /*0072*/ 	.short	(.L_1045 - .L_1044)
.L_1044:
        /*0074*/ 	.word	0x00000008
.L_1045:


//--------------------- .nv.info._ZN2at6native18elementwise_kernelILi128ELi4EZNS0_15gpu_kernel_implINS0_10AbsFunctorIdEEEEvRNS_18TensorIteratorBaseERKT_EUliE_EEviT1_ --------------------------
	.section	.nv.info._ZN2at6native18elementwise_kernelILi128ELi4EZNS0_15gpu_kernel_implINS0_10AbsFunctorIdEEEEvRNS_18TensorIteratorBaseERKT_EUliE_EEviT1_,"",@"SHT_CUDA_INFO"
	.sectionflags	@""
	.align	4


	//----- nvinfo : EIATTR_CUDA_API_VERSION
	.align		4
        /*0000*/ 	.byte	0x04, 0x37
        /*0002*/ 	.short	(.L_1047 - .L_1046)
.L_1046:
        /*0004*/ 	.word	0x00000082


	//----- nvinfo : EIATTR_KPARAM_INFO
	.align		4
.L_1047:
        /*0008*/ 	.byte	0x04, 0x17
        /*000a*/ 	.short	(.L_1049 - .L_1048)
.L_1048:
        /*000c*/ 	.word	0x00000000
        /*0010*/ 	.short	0x0001
        /*0012*/ 	.short	0x0008
        /*0014*/ 	.byte	0x00, 0xf0, 0x61, 0x08


	//----- nvinfo : EIATTR_KPARAM_INFO
	.align		4
.L_1049:
        /*0018*/ 	.byte	0x04, 0x17
        /*001a*/ 	.short	(.L_1051 - .L_1050)
.L_1050:
        /*001c*/ 	.word	0x00000000
        /*0020*/ 	.short	0x0000
        /*0022*/ 	.short	0x0000
        /*0024*/ 	.byte	0x00, 0xf0, 0x11, 0x00


	//----- nvinfo : EIATTR_SPARSE_MMA_MASK
	.align		4
.L_1051:
        /*0028*/ 	.byte	0x03, 0x50
        /*002a*/ 	.short	0x0000


	//----- nvinfo : EIATTR_MAXREG_COUNT
	.align		4
        /*002c*/ 	.byte	0x03, 0x1b
        /*002e*/ 	.short	0x0080


	//----- nvinfo : EIATTR_EXTERNS
	.align		4
        /*0030*/ 	.byte	0x04, 0x0f
        /*0032*/ 	.short	(.L_1053 - .L_1052)


	//   ....[0]....
	.align		4
.L_1052:
        /*0034*/ 	.word	index@(__assertfail)


	//----- nvinfo : EIATTR_MERCURY_ISA_VERSION
	.align		4
.L_1053:
        /*0038*/ 	.byte	0x03, 0x5f
        /*003a*/ 	.short	0x0101


	//----- nvinfo : EIATTR_VRC_CTA_INIT_COUNT
	.align		4
        /*003c*/ 	.byte	0x02, 0x4a
	.zero		1
	.zero		1


	//----- nvinfo : EIATTR_SYSCALL_OFFSETS
	.align		4
        /*0040*/ 	.byte	0x04, 0x46
        /*0042*/ 	.short	(.L_1055 - .L_1054)


	//   ....[0]....
.L_1054:
        /*0044*/ 	.word	0x00002180


	//   ....[1]....
        /*0048*/ 	.word	0x00003460


	//   ....[2]....
        /*004c*/ 	.word	0x000057f0


	//   ....[3]....
        /*0050*/ 	.word	0x000067d0


	//   ....[4]....
        /*0054*/ 	.word	0x00008d90


	//   ....[5]....
        /*0058*/ 	.word	0x00009d70


	//   ....[6]....
        /*005c*/ 	.word	0x0000c340


	//   ....[7]....
        /*0060*/ 	.word	0x0000d2f0


	//----- nvinfo : EIATTR_EXIT_INSTR_OFFSETS
	.align		4
.L_1055:
        /*0064*/ 	.byte	0x04, 0x1c
        /*0066*/ 	.short	(.L_1057 - .L_1056)


	//   ....[0]....
.L_1056:
        /*0068*/ 	.word	0x0000a1d0


	//   ....[1]....
        /*006c*/ 	.word	0x0000c4a0


	//   ....[2]....
        /*0070*/ 	.word	0x0000c4e0


	//   ....[3]....
        /*0074*/ 	.word	0x0000c570


	//   ....[4]....
        /*0078*/ 	.word	0x0000c5a0


	//   ....[5]....
        /*007c*/ 	.word	0x0000c5d0


	//   ....[6]....
        /*0080*/ 	.word	0x0000c6e0


	//   ....[7]....
        /*0084*/ 	.word	0x0000c7a0


	//   ....[8]....
        /*0088*/ 	.word	0x0000c8c0


	//   ....[9]....
        /*008c*/ 	.word	0x0000c990


	//   ....[10]....
        /*0090*/ 	.word	0x0000c9c0


	//   ....[11]....
        /*0094*/ 	.word	0x0000ca90


	//   ....[12]....
        /*0098*/ 	.word	0x0000cc80


	//   ....[13]....
        /*009c*/ 	.word	0x0000ce70


	//   ....[14]....
        /*00a0*/ 	.word	0x0000d050


	//   ....[15]....
        /*00a4*/ 	.word	0x0000d080


	//   ....[16]....
        /*00a8*/ 	.word	0x0000d0b0


	//   ....[17]....
        /*00ac*/ 	.word	0x0000d150


	//   ....[18]....
        /*00b0*/ 	.word	0x0000d190


	//   ....[19]....
        /*00b4*/ 	.word	0x0000d300


	//   ....[20]....
        /*00b8*/ 	.word	0x0000d490


	//   ....[21]....
        /*00bc*/ 	.word	0x0000d650


	//   ....[22]....
        /*00c0*/ 	.word	0x0000d710


	//----- nvinfo : EIATTR_MAX_THREADS
	.align		4
.L_1057:
        /*00c4*/ 	.byte	0x04, 0x05
        /*00c6*/ 	.short	(.L_1059 - .L_1058)
.L_1058:
        /*00c8*/ 	.word	0x00000080
        /*00cc*/ 	.word	0x00000001
        /*00d0*/ 	.word	0x00000001


	//----- nvinfo : EIATTR_CRS_STACK_SIZE
	.align		4
.L_1059:
        /*00d4*/ 	.byte	0x04, 0x1e
        /*00d6*/ 	.short	(.L_1061 - .L_1060)
.L_1060:
        /*00d8*/ 	.word	0x00000000


	//----- nvinfo : EIATTR_CBANK_PARAM_SIZE
	.align		4
.L_1061:
        /*00dc*/ 	.byte	0x03, 0x19
        /*00de*/ 	.short	0x0220


	//----- nvinfo : EIATTR_PARAM_CBANK
	.align		4
        /*00e0*/ 	.byte	0x04, 0x0a
        /*00e2*/ 	.short	(.L_1063 - .L_1062)
	.align		4
.L_1062:
        /*00e4*/ 	.word	index@(.nv.constant0._ZN2at6native18elementwise_kernelILi128ELi4EZNS0_15gpu_kernel_implINS0_10AbsFunctorIdEEEEvRNS_18TensorIteratorBaseERKT_EUliE_EEviT1_)
        /*00e8*/ 	.short	0x0380
        /*00ea*/ 	.short	0x0220


	//----- nvinfo : EIATTR_SW_WAR
	.align		4
.L_1063:
        /*00ec*/ 	.byte	0x04, 0x36
        /*00ee*/ 	.short	(.L_1065 - .L_1064)
.L_1064:
        /*00f0*/ 	.word	0x00000008
.L_1065:


//--------------------- .nv.info._ZN2at6native27unrolled_elementwise_kernelINS0_10AbsFunctorIdEESt5arrayIPcLm2EELi4E23TrivialOffsetCalculatorILi1EjES8_NS0_6memory12LoadWithCastILi1EEENS9_13StoreWithCastILi1EEEEEviT_T0_T2_T3_T4_T5_ --------------------------
	.section	.nv.info._ZN2at6native27unrolled_elementwise_kernelINS0_10AbsFunctorIdEESt5arrayIPcLm2EELi4E23TrivialOffsetCalculatorILi1EjES8_NS0_6memory12LoadWithCastILi1EEENS9_13StoreWithCastILi1EEEEEviT_T0_T2_T3_T4_T5_,"",@"SHT_CUDA_INFO"
	.sectionflags	@""
	.align	4


	//----- nvinfo : EIATTR_CUDA_API_VERSION
	.align		4
        /*0000*/ 	.byte	0x04, 0x37
        /*0002*/ 	.short	(.L_1067 - .L_1066)
.L_1066:
        /*0004*/ 	.word	0x00000082


	//----- nvinfo : EIATTR_KPARAM_INFO
	.align		4
.L_1067:
        /*0008*/ 	.byte	0x04, 0x17
        /*000a*/ 	.short	(.L_1069 - .L_1068)
.L_1068:
        /*000c*/ 	.word	0x00000000
        /*0010*/ 	.short	0x0006
        /*0012*/ 	.short	0x0024
        /*0014*/ 	.byte	0x00, 0xf0, 0x21, 0x00


	//----- nvinfo : EIATTR_KPARAM_INFO
	.align		4
.L_1069:
        /*0018*/ 	.byte	0x04, 0x17
        /*001a*/ 	.short	(.L_1071 - .L_1070)
.L_1070:
        /*001c*/ 	.word	0x00000000
        /*0020*/ 	.short	0x0005
        /*0022*/ 	.short	0x001c
        /*0024*/ 	.byte	0x00, 0xf0, 0x21, 0x00


	//----- nvinfo : EIATTR_KPARAM_INFO
	.align		4
.L_1071:
        /*0028*/ 	.byte	0x04, 0x17
        /*002a*/ 	.short	(.L_1073 - .L_1072)
.L_1072:
        /*002c*/ 	.word	0x00000000
        /*0030*/ 	.short	0x0004
        /*0032*/ 	.short	0x0019
        /*0034*/ 	.byte	0x00, 0xf0, 0x05, 0x00


	//----- nvinfo : EIATTR_KPARAM_INFO
	.align		4
.L_1073:
        /*0038*/ 	.byte	0x04, 0x17
        /*003a*/ 	.short	(.L_1075 - .L_1074)
.L_1074:
        /*003c*/ 	.word	0x00000000
        /*0040*/ 	.short	0x0003
        /*0042*/ 	.short	0x0018
        /*0044*/ 	.byte	0x00, 0xf0, 0x05, 0x00


	//----- nvinfo : EIATTR_KPARAM_INFO
	.align		4
.L_1075:
        /*0048*/ 	.byte	0x04, 0x17
        /*004a*/ 	.short	(.L_1077 - .L_1076)
.L_1076:
        /*004c*/ 	.word	0x00000000
        /*0050*/ 	.short	0x0002
        /*0052*/ 	.short	0x0008
        /*0054*/ 	.byte	0x00, 0xf0, 0x41, 0x00


	//----- nvinfo : EIATTR_KPARAM_INFO
	.align		4
.L_1077:
        /*0058*/ 	.byte	0x04, 0x17
        /*005a*/ 	.short	(.L_1079 - .L_1078)
.L_1078:
        /*005c*/ 	.word	0x00000000
        /*0060*/ 	.short	0x0001
        /*0062*/ 	.short	0x0004
        /*0064*/ 	.byte	0x00, 0xf0, 0x05, 0x00


	//----- nvinfo : EIATTR_KPARAM_INFO
	.align		4
.L_1079:
        /*0068*/ 	.byte	0x04, 0x17
        /*006a*/ 	.short	(.L_1081 - .L_1080)
.L_1080:
        /*006c*/ 	.word	0x00000000
        /*0070*/ 	.short	0x0000
        /*0072*/ 	.short	0x0000
        /*0074*/ 	.byte	0x00, 0xf0, 0x11, 0x00


	//----- nvinfo : EIATTR_SPARSE_MMA_MASK
	.align		4
.L_1081:
        /*0078*/ 	.byte	0x03, 0x50
        /*007a*/ 	.short	0x0000


	//----- nvinfo : EIATTR_MAXREG_COUNT
	.align		4
        /*007c*/ 	.byte	0x03, 0x1b
        /*007e*/ 	.short	0x00ff


	//----- nvinfo : EIATTR_EXTERNS
	.align		4
        /*0080*/ 	.byte	0x04, 0x0f
        /*0082*/ 	.short	(.L_1083 - .L_1082)


	//   ....[0]....
	.align		4
.L_1082:
        /*0084*/ 	.word	index@(__assertfail)


	//----- nvinfo : EIATTR_MERCURY_ISA_VERSION
	.align		4
.L_1083:
        /*0088*/ 	.byte	0x03, 0x5f
        /*008a*/ 	.short	0x0101


	//----- nvinfo : EIATTR_VRC_CTA_INIT_COUNT
	.align		4
        /*008c*/ 	.byte	0x02, 0x4a
	.zero		1
	.zero		1


	//----- nvinfo : EIATTR_SYSCALL_OFFSETS
	.align		4
        /*0090*/ 	.byte	0x04, 0x46
        /*0092*/ 	.short	(.L_1085 - .L_1084)


	//   ....[0]....
.L_1084:
        /*0094*/ 	.word	0x00000e90


	//   ....[1]....
        /*0098*/ 	.word	0x00001ed0


	//   ....[2]....
        /*009c*/ 	.word	0x00002e50


	//   ....[3]....
        /*00a0*/ 	.word	0x00003da0


	//   ....[4]....
        /*00a4*/ 	.word	0x00005050


	//   ....[5]....
        /*00a8*/ 	.word	0x00006200


	//   ....[6]....
        /*00ac*/ 	.word	0x00007600


	//   ....[7]....
        /*00b0*/ 	.word	0x000089e0


	//----- nvinfo : EIATTR_EXIT_INSTR_OFFSETS
	.align		4
.L_1085:
        /*00b4*/ 	.byte	0x04, 0x1c
        /*00b6*/ 	.short	(.L_1087 - .L_1086)


	//   ....[0]....
.L_1086:
        /*00b8*/ 	.word	0x00007a50


	//   ....[1]....
        /*00bc*/ 	.word	0x00007b90


	//   ....[2]....
        /*00c0*/ 	.word	0x00007bd0


	//   ....[3]....
        /*00c4*/ 	.word	0x00007c60


	//   ....[4]....
        /*00c8*/ 	.word	0x00007c90


	//   ....[5]....
        /*00cc*/ 	.word	0x00007cc0


	//   ....[6]....
        /*00d0*/ 	.word	0x00007dd0


	//   ....[7]....
        /*00d4*/ 	.word	0x00007e90


	//   ....[8]....
        /*00d8*/ 	.word	0x00007fb0


	//   ....[9]....
        /*00dc*/ 	.word	0x00008080


	//   ....[10]....
        /*00e0*/ 	.word	0x000080b0


	//   ....[11]....
        /*00e4*/ 	.word	0x00008180


	//   ....[12]....
        /*00e8*/ 	.word	0x00008370


	//   ....[13]....
        /*00ec*/ 	.word	0x00008560


	//   ....[14]....
        /*00f0*/ 	.word	0x00008740


	//   ....[15]....
        /*00f4*/ 	.word	0x00008770


	//   ....[16]....
        /*00f8*/ 	.word	0x000087a0


	//   ....[17]....
        /*00fc*/ 	.word	0x00008840


	//   ....[18]....
        /*0100*/ 	.word	0x00008880


	//   ....[19]....
        /*0104*/ 	.word	0x000089f0


	//   ....[20]....
        /*0108*/ 	.word	0x00008b80


	//   ....[21]....
        /*010c*/ 	.word	0x00008d40


	//   ....[22]....
        /*0110*/ 	.word	0x00008e00


	//----- nvinfo : EIATTR_MAX_THREADS
	.align		4
.L_1087:
        /*0114*/ 	.byte	0x04, 0x05
        /*0116*/ 	.short	(.L_1089 - .L_1088)
.L_1088:
        /*0118*/ 	.word	0x00000080
        /*011c*/ 	.word	0x00000001
        /*0120*/ 	.word	0x00000001


	//----- nvinfo : EIATTR_CRS_STACK_SIZE
	.align		4
.L_1089:
        /*0124*/ 	.byte	0x04, 0x1e
        /*0126*/ 	.short	(.L_1091 - .L_1090)
.L_1090:
        /*0128*/ 	.word	0x00000000


	//----- nvinfo : EIATTR_CBANK_PARAM_SIZE
	.align		4
.L_1091:
        /*012c*/ 	.byte	0x03, 0x19
        /*012e*/ 	.short	0x002c


	//----- nvinfo : EIATTR_PARAM_CBANK
	.align		4
        /*0130*/ 	.byte	0x04, 0x0a
        /*0132*/ 	.short	(.L_1093 - .L_1092)
	.align		4
.L_1092:
        /*0134*/ 	.word	index@(.nv.constant0._ZN2at6native27unrolled_elementwise_kernelINS0_10AbsFunctorIdEESt5arrayIPcLm2EELi4E23TrivialOffsetCalculatorILi1EjES8_NS0_6memory12LoadWithCastILi1EEENS9_13StoreWithCastILi1EEEEEviT_T0_T2_T3_T4_T5_)
        /*0138*/ 	.short	0x0380
        /*013a*/ 	.short	0x002c


	//----- nvinfo : EIATTR_SW_WAR
	.align		4
.L_1093:
        /*013c*/ 	.byte	0x04, 0x36
        /*013e*/ 	.short	(.L_1095 - .L_1094)
.L_1094:
        /*0140*/ 	.word	0x00000008
.L_1095:


//--------------------- .nv.info._ZN2at6native18elementwise_kernelILi128ELi2EZNS0_22gpu_kernel_impl_nocastINS0_10AbsFunctorIdEEEEvRNS_18TensorIteratorBaseERKT_EUliE_EEviT1_ --------------------------
	.section	.nv.info._ZN2at6native18elementwise_kernelILi128ELi2EZNS0_22gpu_kernel_impl_nocastINS0_10AbsFunctorIdEEEEvRNS_18TensorIteratorBaseERKT_EUliE_EEviT1_,"",@"SHT_CUDA_INFO"
	.sectionflags	@""
	.align	4


	//----- nvinfo : EIATTR_CUDA_API_VERSION
	.align		4
        /*0000*/ 	.byte	0x04, 0x37
        /*0002*/ 	.short	(.L_1097 - .L_1096)
.L_1096:
        /*0004*/ 	.word	0x00000082


	//----- nvinfo : EIATTR_KPARAM_INFO
	.align		4
.L_1097:
        /*0008*/ 	.byte	0x04, 0x17
        /*000a*/ 	.short	(.L_1099 - .L_1098)
.L_1098:
        /*000c*/ 	.word	0x00000000
        /*0010*/ 	.short	0x0001
        /*0012*/ 	.short	0x0008
        /*0014*/ 	.byte	0x00, 0xf0, 0x61, 0x08


	//----- nvinfo : EIATTR_KPARAM_INFO
	.align		4
.L_1099:
        /*0018*/ 	.byte	0x04, 0x17
        /*001a*/ 	.short	(.L_1101 - .L_1100)
.L_1100:
        /*001c*/ 	.word	0x00000000
        /*0020*/ 	.short	0x0000
        /*0022*/ 	.short	0x0000
        /*0024*/ 	.byte	0x00, 0xf0, 0x11, 0x00


	//----- nvinfo : EIATTR_SPARSE_MMA_MASK
	.align		4
.L_1101:
        /*0028*/ 	.byte	0x03, 0x50
        /*002a*/ 	.short	0x0000


	//----- nvinfo : EIATTR_MAXREG_COUNT
	.align		4
        /*002c*/ 	.byte	0x03, 0x1b
        /*002e*/ 	.short	0x0080


	//----- nvinfo : EIATTR_MERCURY_ISA_VERSION
	.align		4
        /*0030*/ 	.byte	0x03, 0x5f
        /*0032*/ 	.short	0x0101


	//----- nvinfo : EIATTR_VRC_CTA_INIT_COUNT
	.align		4
        /*0034*/ 	.byte	0x02, 0x4a
	.zero		1
	.zero		1


	//----- nvinfo : EIATTR_EXIT_INSTR_OFFSETS
	.align		4
        /*0038*/ 	.byte	0x04, 0x1c
        /*003a*/ 	.short	(.L_1103 - .L_1102)


	//   ....[0]....
.L_1102:
        /*003c*/ 	.word	0x00000150


	//   ....[1]....
        /*0040*/ 	.word	0x000001b0


	//   ....[2]....
        /*0044*/ 	.word	0x00001580


	//   ....[3]....
        /*0048*/ 	.word	0x000028b0


	//----- nvinfo : EIATTR_MAX_THREADS
	.align		4
.L_1103:
        /*004c*/ 	.byte	0x04, 0x05
        /*004e*/ 	.short	(.L_1105 - .L_1104)
.L_1104:
        /*0050*/ 	.word	0x00000080
        /*0054*/ 	.word	0x00000001
        /*0058*/ 	.word	0x00000001


	//----- nvinfo : EIATTR_CRS_STACK_SIZE
	.align		4
.L_1105:
        /*005c*/ 	.byte	0x04, 0x1e
        /*005e*/ 	.short	(.L_1107 - .L_1106)
.L_1106:
        /*0060*/ 	.word	0x00000000


	//----- nvinfo : EIATTR_CBANK_PARAM_SIZE
	.align		4
.L_1107:
        /*0064*/ 	.byte	0x03, 0x19
        /*0066*/ 	.short	0x0220


	//----- nvinfo : EIATTR_PARAM_CBANK
	.align		4
        /*0068*/ 	.byte	0x04, 0x0a
        /*006a*/ 	.short	(.L_1109 - .L_1108)
	.align		4
.L_1108:
        /*006c*/ 	.word	index@(.nv.constant0._ZN2at6native18elementwise_kernelILi128ELi2EZNS0_22gpu_kernel_impl_nocastINS0_10AbsFunctorIdEEEEvRNS_18TensorIteratorBaseERKT_EUliE_EEviT1_)
        /*0070*/ 	.short	0x0380
        /*0072*/ 	.short	0x0220


	//----- nvinfo : EIATTR_SW_WAR
	.align		4
.L_1109:
        /*0074*/ 	.byte	0x04, 0x36
        /*0076*/ 	.short	(.L_1111 - .L_1110)
.L_1110:
        /*0078*/ 	.word	0x00000008
.L_1111:


//--------------------- .nv.info._ZN2at6native27unrolled_elementwise_kernelINS0_10AbsFunctorIdEESt5arrayIPcLm2EELi4E23TrivialOffsetCalculatorILi1EjES8_NS0_6memory15LoadWithoutCastENS9_16StoreWithoutCastEEEviT_T0_T2_T3_T4_T5_ --------------------------
	.section	.nv.info._ZN2at6native27unrolled_elementwise_kernelINS0_10AbsFunctorIdEESt5arrayIPcLm2EELi4E23TrivialOffsetCalculatorILi1EjES8_NS0_6memory15LoadWithoutCastENS9_16StoreWithoutCastEEEviT_T0_T2_T3_T4_T5_,"",@"SHT_CUDA_INFO"
	.sectionflags	@""
	.align	4


	//----- nvinfo : EIATTR_CUDA_API_VERSION
	.align		4
        /*0000*/ 	.byte	0x04, 0x37
        /*0002*/ 	.short	(.L_1113 - .L_1112)
.L_1112:
        /*0004*/ 	.word	0x00000082


	//----- nvinfo : EIATTR_KPARAM_INFO
	.align		4
.L_1113:
        /*0008*/ 	.byte	0x04, 0x17
        /*000a*/ 	.short	(.L_1115 - .L_1114)
.L_1114:
        /*000c*/ 	.word	0x00000000
        /*0010*/ 	.short	0x0006
        /*0012*/ 	.short	0x001b
        /*0014*/ 	.byte	0x00, 0xf0, 0x05, 0x00


	//----- nvinfo : EIATTR_KPARAM_INFO
	.align		4
.L_1115:
        /*0018*/ 	.byte	0x04, 0x17
        /*001a*/ 	.short	(.L_1117 - .L_1116)
.L_1116:
        /*001c*/ 	.word	0x00000000
        /*0020*/ 	.short	0x0005
        /*0022*/ 	.short	0x001a
        /*0024*/ 	.byte	0x00, 0xf0, 0x05, 0x00


	//----- nvinfo : EIATTR_KPARAM_INFO
	.align		4
.L_1117:
        /*0028*/ 	.byte	0x04, 0x17
        /*002a*/ 	.short	(.L_1119 - .L_1118)
.L_1118:
        /*002c*/ 	.word	0x00000000
        /*0030*/ 	.short	0x0004
        /*0032*/ 	.short	0x0019
        /*0034*/ 	.byte	0x00, 0xf0, 0x05, 0x00


	//----- nvinfo : EIATTR_KPARAM_INFO
	.align		4
.L_1119:
        /*0038*/ 	.byte	0x04, 0x17
        /*003a*/ 	.short	(.L_1121 - .L_1120)
.L_1120:
        /*003c*/ 	.word	0x00000000
        /*0040*/ 	.short	0x0003
        /*0042*/ 	.short	0x0018
        /*0044*/ 	.byte	0x00, 0xf0, 0x05, 0x00


	//----- nvinfo : EIATTR_KPARAM_INFO
	.align		4
.L_1121:
        /*0048*/ 	.byte	0x04, 0x17
        /*004a*/ 	.short	(.L_1123 - .L_1122)
.L_1122:
        /*004c*/ 	.word	0x00000000
        /*0050*/ 	.short	0x0002
        /*0052*/ 	.short	0x0008
        /*0054*/ 	.byte	0x00, 0xf0, 0x41, 0x00


	//----- nvinfo : EIATTR_KPARAM_INFO
	.align		4
.L_1123:
        /*0058*/ 	.byte	0x04, 0x17
        /*005a*/ 	.short	(.L_1125 - .L_1124)
.L_1124:
        /*005c*/ 	.word	0x00000000
        /*0060*/ 	.short	0x0001
        /*0062*/ 	.short	0x0004
        /*0064*/ 	.byte	0x00, 0xf0, 0x05, 0x00


	//----- nvinfo : EIATTR_KPARAM_INFO
	.align		4
.L_1125:
        /*0068*/ 	.byte	0x04, 0x17
        /*006a*/ 	.short	(.L_1127 - .L_1126)
.L_1126:
        /*006c*/ 	.word	0x00000000
        /*0070*/ 	.short	0x0000
        /*0072*/ 	.short	0x0000
        /*0074*/ 	.byte	0x00, 0xf0, 0x11, 0x00


	//----- nvinfo : EIATTR_SPARSE_MMA_MASK
	.align		4
.L_1127:
        /*0078*/ 	.byte	0x03, 0x50
        /*007a*/ 	.short	0x0000


	//----- nvinfo : EIATTR_MAXREG_COUNT
	.align		4
        /*007c*/ 	.byte	0x03, 0x1b
        /*007e*/ 	.short	0x00ff


	//----- nvinfo : EIATTR_MERCURY_ISA_VERSION
	.align		4
        /*0080*/ 	.byte	0x03, 0x5f
        /*0082*/ 	.short	0x0101


	//----- nvinfo : EIATTR_VRC_CTA_INIT_COUNT
	.align		4
        /*0084*/ 	.byte	0x02, 0x4a
	.zero		1
	.zero		1


	//----- nvinfo : EIATTR_EXIT_INSTR_OFFSETS
	.align		4
        /*0088*/ 	.byte	0x04, 0x1c
        /*008a*/ 	.short	(.L_1129 - .L_1128)


	//   ....[0]....
.L_1128:
        /*008c*/ 	.word	0x00000400


	//   ....[1]....
        /*0090*/ 	.word	0x00000460


	//----- nvinfo : EIATTR_MAX_THREADS
	.align		4
.L_1129:
        /*0094*/ 	.byte	0x04, 0x05
        /*0096*/ 	.short	(.L_1131 - .L_1130)
.L_1130:
        /*0098*/ 	.word	0x00000080
        /*009c*/ 	.word	0x00000001
        /*00a0*/ 	.word	0x00000001


	//----- nvinfo : EIATTR_CRS_STACK_SIZE
	.align		4
.L_1131:
        /*00a4*/ 	.byte	0x04, 0x1e
        /*00a6*/ 	.short	(.L_1133 - .L_1132)
.L_1132:
        /*00a8*/ 	.word	0x00000000


	//----- nvinfo : EIATTR_CBANK_PARAM_SIZE
	.align		4
.L_1133:
        /*00ac*/ 	.byte	0x03, 0x19
        /*00ae*/ 	.short	0x001c


	//----- nvinfo : EIATTR_PARAM_CBANK
	.align		4
        /*00b0*/ 	.byte	0x04, 0x0a
        /*00b2*/ 	.short	(.L_1135 - .L_1134)
	.align		4
.L_1134:
        /*00b4*/ 	.word	index@(.nv.constant0._ZN2at6native27unrolled_elementwise_kernelINS0_10AbsFunctorIdEESt5arrayIPcLm2EELi4E23TrivialOffsetCalculatorILi1EjES8_NS0_6memory15LoadWithoutCastENS9_16StoreWithoutCastEEEviT_T0_T2_T3_T4_T5_)
        /*00b8*/ 	.short	0x0380
        /*00ba*/ 	.short	0x001c


	//----- nvinfo : EIATTR_SW_WAR
	.align		4
.L_1135:
        /*00bc*/ 	.byte	0x04, 0x36
        /*00be*/ 	.short	(.L_1137 - .L_1136)
.L_1136:
        /*00c0*/ 	.word	0x00000008
.L_1137:


//--------------------- .nv.info._ZN2at6native29vectorized_elementwise_kernelILi2ENS0_10AbsFunctorIdEESt5arrayIPcLm2EEEEviT0_T1_ --------------------------
	.section	.nv.info._ZN2at6native29vectorized_elementwise_kernelILi2ENS0_10AbsFunctorIdEESt5arrayIPcLm2EEEEviT0_T1_,"",@"SHT_CUDA_INFO"
	.sectionflags	@""
	.align	4


	//----- nvinfo : EIATTR_CUDA_API_VERSION
	.align		4
        /*0000*/ 	.byte	0x04, 0x37
        /*0002*/ 	.short	(.L_1139 - .L_1138)
.L_1138:
        /*0004*/ 	.word	0x00000082


	//----- nvinfo : EIATTR_KPARAM_INFO
	.align		4
.L_1139:
        /*0008*/ 	.byte	0x04, 0x17
        /*000a*/ 	.short	(.L_1141 - .L_1140)
.L_1140:
        /*000c*/ 	.word	0x00000000
        /*0010*/ 	.short	0x0002
        /*0012*/ 	.short	0x0008
        /*0014*/ 	.byte	0x00, 0xf0, 0x41, 0x00


	//----- nvinfo : EIATTR_KPARAM_INFO
	.align		4
.L_1141:
        /*0018*/ 	.byte	0x04, 0x17
        /*001a*/ 	.short	(.L_1143 - .L_1142)
.L_1142:
        /*001c*/ 	.word	0x00000000
        /*0020*/ 	.short	0x0001
        /*0022*/ 	.short	0x0004
        /*0024*/ 	.byte	0x00, 0xf0, 0x05, 0x00


	//----- nvinfo : EIATTR_KPARAM_INFO
	.align		4
.L_1143:
        /*0028*/ 	.byte	0x04, 0x17
        /*002a*/ 	.short	(.L_1145 - .L_1144)
.L_1144:
        /*002c*/ 	.word	0x00000000
        /*0030*/ 	.short	0x0000
        /*0032*/ 	.short	0x0000
        /*0034*/ 	.byte	0x00, 0xf0, 0x11, 0x00


	//----- nvinfo : EIATTR_SPARSE_MMA_MASK
	.align		4
.L_1145:
        /*0038*/ 	.byte	0x03, 0x50
        /*003a*/ 	.short	0x0000


	//----- nvinfo : EIATTR_MAXREG_COUNT
	.align		4
        /*003c*/ 	.byte	0x03, 0x1b
        /*003e*/ 	.short	0x00ff


	//----- nvinfo : EIATTR_MERCURY_ISA_VERSION
	.align		4
        /*0040*/ 	.byte	0x03, 0x5f
        /*0042*/ 	.short	0x0101


	//----- nvinfo : EIATTR_VRC_CTA_INIT_COUNT
	.align		4
        /*0044*/ 	.byte	0x02, 0x4a
	.zero		1
	.zero		1


	//----- nvinfo : EIATTR_EXIT_INSTR_OFFSETS
	.align		4
        /*0048*/ 	.byte	0x04, 0x1c
        /*004a*/ 	.short	(.L_1147 - .L_1146)


	//   ....[0]....
.L_1146:
        /*004c*/ 	.word	0x000007f0


	//   ....[1]....
        /*0050*/ 	.word	0x00000850


	//   ....[2]....
        /*0054*/ 	.word	0x00000b90


	//----- nvinfo : EIATTR_MAX_THREADS
	.align		4
.L_1147:
        /*0058*/ 	.byte	0x04, 0x05
        /*005a*/ 	.short	(.L_1149 - .L_1148)
.L_1148:
        /*005c*/ 	.word	0x00000080
        /*0060*/ 	.word	0x00000001
        /*0064*/ 	.word	0x00000001


	//----- nvinfo : EIATTR_CRS_STACK_SIZE
	.align		4
.L_1149:
        /*0068*/ 	.byte	0x04, 0x1e
        /*006a*/ 	.short	(.L_1151 - .L_1150)
.L_1150:
        /*006c*/ 	.word	0x00000000


	//----- nvinfo : EIATTR_CBANK_PARAM_SIZE
	.align		4
.L_1151:
        /*0070*/ 	.byte	0x03, 0x19
        /*0072*/ 	.short	0x0018


	//----- nvinfo : EIATTR_PARAM_CBANK
	.align		4
        /*0074*/ 	.byte	0x04, 0x0a
        /*0076*/ 	.short	(.L_1153 - .L_1152)
	.align		4
.L_1152:
        /*0078*/ 	.word	index@(.nv.constant0._ZN2at6native29vectorized_elementwise_kernelILi2ENS0_10AbsFunctorIdEESt5arrayIPcLm2EEEEviT0_T1_)
        /*007c*/ 	.short	0x0380
        /*007e*/ 	.short	0x0018


	//----- nvinfo : EIATTR_SW_WAR
	.align		4
.L_1153:
        /*0080*/ 	.byte	0x04, 0x36
        /*0082*/ 	.short	(.L_1155 - .L_1154)
.L_1154:
        /*0084*/ 	.word	0x00000008
.L_1155:


//--------------------- .nv.info._ZN2at6native29vectorized_elementwise_kernelILi4ENS0_10AbsFunctorIdEESt5arrayIPcLm2EEEEviT0_T1_ --------------------------
	.section	.nv.info._ZN2at6native29vectorized_elementwise_kernelILi4ENS0_10AbsFunctorIdEESt5arrayIPcLm2EEEEviT0_T1_,"",@"SHT_CUDA_INFO"
	.sectionflags	@""
	.align	4


	//----- nvinfo : EIATTR_CUDA_API_VERSION
	.align		4
        /*0000*/ 	.byte	0x04, 0x37
        /*0002*/ 	.short	(.L_1157 - .L_1156)
.L_1156:
        /*0004*/ 	.word	0x00000082


	//----- nvinfo : EIATTR_KPARAM_INFO
	.align		4
.L_1157:
        /*0008*/ 	.byte	0x04, 0x17
        /*000a*/ 	.short	(.L_1159 - .L_1158)
.L_1158:
        /*000c*/ 	.word	0x00000000
        /*0010*/ 	.short	0x0002
        /*0012*/ 	.short	0x0008
        /*0014*/ 	.byte	0x00, 0xf0, 0x41, 0x00


	//----- nvinfo : EIATTR_KPARAM_INFO
	.align		4
.L_1159:
        /*0018*/ 	.byte	0x04, 0x17
        /*001a*/ 	.short	(.L_1161 - .L_1160)
.L_1160:
        /*001c*/ 	.word	0x00000000
        /*0020*/ 	.short	0x0001
        /*0022*/ 	.short	0x0004
        /*0024*/ 	.byte	0x00, 0xf0, 0x05, 0x00


	//----- nvinfo : EIATTR_KPARAM_INFO
	.align		4
.L_1161:
        /*0028*/ 	.byte	0x04, 0x17
        /*002a*/ 	.short	(.L_1163 - .L_1162)
.L_1162:
        /*002c*/ 	.word	0x00000000
        /*0030*/ 	.short	0x0000
        /*0032*/ 	.short	0x0000
        /*0034*/ 	.byte	0x00, 0xf0, 0x11, 0x00


	//----- nvinfo : EIATTR_SPARSE_MMA_MASK
	.align		4
.L_1163:
        /*0038*/ 	.byte	0x03, 0x50
        /*003a*/ 	.short	0x0000


	//----- nvinfo : EIATTR_MAXREG_COUNT
	.align		4
        /*003c*/ 	.byte	0x03, 0x1b
        /*003e*/ 	.short	0x00ff


	//----- nvinfo : EIATTR_MERCURY_ISA_VERSION
	.align		4
        /*0040*/ 	.byte	0x03, 0x5f
        /*0042*/ 	.short	0x0101


	//----- nvinfo : EIATTR_VRC_CTA_INIT_COUNT
	.align		4
        /*0044*/ 	.byte	0x02, 0x4a
	.zero		1
	.zero		1


	//----- nvinfo : EIATTR_EXIT_INSTR_OFFSETS
	.align		4
        /*0048*/ 	.byte	0x04, 0x1c
        /*004a*/ 	.short	(.L_1165 - .L_1164)


	//   ....[0]....
.L_1164:
        /*004c*/ 	.word	0x000007f0


	//   ....[1]....
        /*0050*/ 	.word	0x00000850


	//   ....[2]....
        /*0054*/ 	.word	0x00000b50


	//----- nvinfo : EIATTR_MAX_THREADS
	.align		4
.L_1165:
        /*0058*/ 	.byte	0x04, 0x05
        /*005a*/ 	.short	(.L_1167 - .L_1166)
.L_1166:
        /*005c*/ 	.word	0x00000080
        /*0060*/ 	.word	0x00000001
        /*0064*/ 	.word	0x00000001


	//----- nvinfo : EIATTR_CRS_STACK_SIZE
	.align		4
.L_1167:
        /*0068*/ 	.byte	0x04, 0x1e
        /*006a*/ 	.short	(.L_1169 - .L_1168)
.L_1168:
        /*006c*/ 	.word	0x00000000


	//----- nvinfo : EIATTR_CBANK_PARAM_SIZE
	.align		4
.L_1169:
        /*0070*/ 	.byte	0x03, 0x19
        /*0072*/ 	.short	0x0018


	//----- nvinfo : EIATTR_PARAM_CBANK
	.align		4
        /*0074*/ 	.byte	0x04, 0x0a
        /*0076*/ 	.short	(.L_1171 - .L_1170)
	.align		4
.L_1170:
        /*0078*/ 	.word	index@(.nv.constant0._ZN2at6native29vectorized_elementwise_kernelILi4ENS0_10AbsFunctorIdEESt5arrayIPcLm2EEEEviT0_T1_)
        /*007c*/ 	.short	0x0380
        /*007e*/ 	.short	0x0018


	//----- nvinfo : EIATTR_SW_WAR
	.align		4
.L_1171:
        /*0080*/ 	.byte	0x04, 0x36
        /*0082*/ 	.short	(.L_1173 - .L_1172)
.L_1172:
        /*0084*/ 	.word	0x00000008
.L_1173:


//--------------------- .nv.info._ZN2at6native29vectorized_elementwise_kernelILi8ENS0_10AbsFunctorIdEESt5arrayIPcLm2EEEEviT0_T1_ --------------------------
	.section	.nv.info._ZN2at6native29vectorized_elementwise_kernelILi8ENS0_10AbsFunctorIdEESt5arrayIPcLm2EEEEviT0_T1_,"",@"SHT_CUDA_INFO"
	.sectionflags	@""
	.align	4


	//----- nvinfo : EIATTR_CUDA_API_VERSION
	.align		4
        /*0000*/ 	.byte	0x04, 0x37
        /*0002*/ 	.short	(.L_1175 - .L_1174)
.L_1174:
        /*0004*/ 	.word	0x00000082


	//----- nvinfo : EIATTR_KPARAM_INFO
	.align		4
.L_1175:
        /*0008*/ 	.byte	0x04, 0x17
        /*000a*/ 	.short	(.L_1177 - .L_1176)
.L_1176:
        /*000c*/ 	.word	0x00000000
        /*0010*/ 	.short	0x0002
        /*0012*/ 	.short	0x0008
        /*0014*/ 	.byte	0x00, 0xf0, 0x41, 0x00


	//----- nvinfo : EIATTR_KPARAM_INFO
	.align		4
.L_1177:
        /*0018*/ 	.byte	0x04, 0x17
        /*001a*/ 	.short	(.L_1179 - .L_1178)
.L_1178:
        /*001c*/ 	.word	0x00000000
        /*0020*/ 	.short	0x0001
        /*0022*/ 	.short	0x0004
        /*0024*/ 	.byte	0x00, 0xf0, 0x05, 0x00


	//----- nvinfo : EIATTR_KPARAM_INFO
	.align		4
.L_1179:
        /*0028*/ 	.byte	0x04, 0x17
        /*002a*/ 	.short	(.L_1181 - .L_1180)
.L_1180:
        /*002c*/ 	.word	0x00000000
        /*0030*/ 	.short	0x0000
        /*0032*/ 	.short	0x0000
        /*0034*/ 	.byte	0x00, 0xf0, 0x11, 0x00


	//----- nvinfo : EIATTR_SPARSE_MMA_MASK
	.align		4
.L_1181:
        /*0038*/ 	.byte	0x03, 0x50
        /*003a*/ 	.short	0x0000


	//----- nvinfo : EIATTR_MAXREG_COUNT
	.align		4
        /*003c*/ 	.byte	0x03, 0x1b
        /*003e*/ 	.short	0x00ff


	//----- nvinfo : EIATTR_MERCURY_ISA_VERSION
	.align		4
        /*0040*/ 	.byte	0x03, 0x5f
        /*0042*/ 	.short	0x0101


	//----- nvinfo : EIATTR_VRC_CTA_INIT_COUNT
	.align		4
        /*0044*/ 	.byte	0x02, 0x4a
	.zero		1
	.zero		1


	//----- nvinfo : EIATTR_EXIT_INSTR_OFFSETS
	.align		4
        /*0048*/ 	.byte	0x04, 0x1c
        /*004a*/ 	.short	(.L_1183 - .L_1182)


	//   ....[0]....
.L_1182:
        /*004c*/ 	.word	0x00000010


	//----- nvinfo : EIATTR_MAX_THREADS
	.align		4
.L_1183:
        /*0050*/ 	.byte	0x04, 0x05
        /*0052*/ 	.short	(.L_1185 - .L_1184)
.L_1184:
        /*0054*/ 	.word	0x00000080
        /*0058*/ 	.word	0x00000001
        /*005c*/ 	.word	0x00000001


	//----- nvinfo : EIATTR_CBANK_PARAM_SIZE
	.align		4
.L_1185:
        /*0060*/ 	.byte	0x03, 0x19
        /*0062*/ 	.short	0x0018


	//----- nvinfo : EIATTR_PARAM_CBANK
	.align		4
        /*0064*/ 	.byte	0x04, 0x0a
        /*0066*/ 	.short	(.L_1187 - .L_1186)
	.align		4
.L_1186:
        /*0068*/ 	.word	index@(.nv.constant0._ZN2at6native29vectorized_elementwise_kernelILi8ENS0_10AbsFunctorIdEESt5arrayIPcLm2EEEEviT0_T1_)
        /*006c*/ 	.short	0x0380
        /*006e*/ 	.short	0x0018


	//----- nvinfo : EIATTR_SW_WAR
	.align		4
.L_1187:
        /*0070*/ 	.byte	0x04, 0x36
        /*0072*/ 	.short	(.L_1189 - .L_1188)
.L_1188:
        /*0074*/ 	.word	0x00000008
.L_1189:


//--------------------- .nv.info._ZN2at6native18elementwise_kernelILi128ELi4EZNS0_15gpu_kernel_implINS0_10AbsFunctorIsEEEEvRNS_18TensorIteratorBaseERKT_EUliE_EEviT1_ --------------------------
	.section	.nv.info._ZN2at6native18elementwise_kernelILi128ELi4EZNS0_15gpu_kernel_implINS0_10AbsFunctorIsEEEEvRNS_18TensorIteratorBaseERKT_EUliE_EEviT1_,"",@"SHT_CUDA_INFO"
	.sectionflags	@""
	.align	4


	//----- nvinfo : EIATTR_CUDA_API_VERSION
	.align		4
        /*0000*/ 	.byte	0x04, 0x37
        /*0002*/ 	.short	(.L_1191 - .L_1190)
.L_1190:
        /*0004*/ 	.word	0x00000082


	//----- nvinfo : EIATTR_KPARAM_INFO
	.align		4
.L_1191:
        /*0008*/ 	.byte	0x04, 0x17
        /*000a*/ 	.short	(.L_1193 - .L_1192)
.L_1192:
        /*000c*/ 	.word	0x00000000
        /*0010*/ 	.short	0x0001
        /*0012*/ 	.short	0x0008
        /*0014*/ 	.byte	0x00, 0xf0, 0x61, 0x08


	//----- nvinfo : EIATTR_KPARAM_INFO
	.align		4
.L_1193:
        /*0018*/ 	.byte	0x04, 0x17
        /*001a*/ 	.short	(.L_1195 - .L_1194)
.L_1194:
        /*001c*/ 	.word	0x00000000
        /*0020*/ 	.short	0x0000
        /*0022*/ 	.short	0x0000
        /*0024*/ 	.byte	0x00, 0xf0, 0x11, 0x00


	//----- nvinfo : EIATTR_SPARSE_MMA_MASK
	.align		4
.L_1195:
        /*0028*/ 	.byte	0x03, 0x50
        /*002a*/ 	.short	0x0000


	//----- nvinfo : EIATTR_MAXREG_COUNT
	.align		4
        /*002c*/ 	.byte	0x03, 0x1b
        /*002e*/ 	.short	0x0080


	//----- nvinfo : EIATTR_EXTERNS
	.align		4
        /*0030*/ 	.byte	0x04, 0x0f
        /*0032*/ 	.short	(.L_1197 - .L_1196)


	//   ....[0]....
	.align		4
.L_1196:
        /*0034*/ 	.word	index@(__assertfail)


	//----- nvinfo : EIATTR_MERCURY_ISA_VERSION
	.align		4
.L_1197:
        /*0038*/ 	.byte	0x03, 0x5f
        /*003a*/ 	.short	0x0101


	//----- nvinfo : EIATTR_VRC_CTA_INIT_COUNT
	.align		4
        /*003c*/ 	.byte	0x02, 0x4a
	.zero		1
	.zero		1


	//----- nvinfo : EIATTR_SYSCALL_OFFSETS
	.align		4
        /*0040*/ 	.byte	0x04, 0x46
        /*0042*/ 	.short	(.L_1199 - .L_1198)


	//   ....[0]....
.L_1198:
        /*0044*/ 	.word	0x00002120


	//   ....[1]....
        /*0048*/ 	.word	0x00002f80


	//   ....[2]....
        /*004c*/ 	.word	0x00005270


	//   ....[3]....
        /*0050*/ 	.word	0x00005f10


	//   ....[4]....
        /*0054*/ 	.word	0x000082f0


	//   ....[5]....
        /*0058*/ 	.word	0x00008f90


	//   ....[6]....
        /*005c*/ 	.word	0x0000b380


	//   ....[7]....
        /*0060*/ 	.word	0x0000bff0


	//----- nvinfo : EIATTR_EXIT_INSTR_OFFSETS
	.align		4
.L_1199:
        /*0064*/ 	.byte	0x04, 0x1c
        /*0066*/ 	.short	(.L_1201 - .L_1200)


	//   ....[0]....
.L_1200:
        /*0068*/ 	.word	0x00009270


	//   ....[1]....
        /*006c*/ 	.word	0x0000b4d0


	//   ....[2]....
        /*0070*/ 	.word	0x0000b4f0


	//   ....[3]....
        /*0074*/ 	.word	0x0000b5b0


	//   ....[4]....
        /*0078*/ 	.word	0x0000b5f0


	//   ....[5]....
        /*007c*/ 	.word	0x0000b610


	//   ....[6]....
        /*0080*/ 	.word	0x0000b6a0


	//   ....[7]....
        /*0084*/ 	.word	0x0000b6e0


	//   ....[8]....
        /*0088*/ 	.word	0x0000b780


	//   ....[9]....
        /*008c*/ 	.word	0x0000b7d0


	//   ....[10]....
        /*0090*/ 	.word	0x0000b800


	//   ....[11]....
        /*0094*/ 	.word	0x0000b8c0


	//   ....[12]....
        /*0098*/ 	.word	0x0000ba30


	//   ....[13]....
        /*009c*/ 	.word	0x0000bba0


	//   ....[14]....
        /*00a0*/ 	.word	0x0000bd00


	//   ....[15]....
        /*00a4*/ 	.word	0x0000bd60


	//   ....[16]....
        /*00a8*/ 	.word	0x0000bda0


	//   ....[17]....
        /*00ac*/ 	.word	0x0000be50


	//   ....[18]....
        /*00b0*/ 	.word	0x0000be90


	//   ....[19]....
        /*00b4*/ 	.word	0x0000c000


	//   ....[20]....
        /*00b8*/ 	.word	0x0000c110


	//   ....[21]....
        /*00bc*/ 	.word	0x0000c250


	//   ....[22]....
        /*00c0*/ 	.word	0x0000c290


	//----- nvinfo : EIATTR_MAX_THREADS
	.align		4
.L_1201:
        /*00c4*/ 	.byte	0x04, 0x05
        /*00c6*/ 	.short	(.L_1203 - .L_1202)
.L_1202:
        /*00c8*/ 	.word	0x00000080
        /*00cc*/ 	.word	0x00000001
        /*00d0*/ 	.word	0x00000001


	//----- nvinfo : EIATTR_CRS_STACK_SIZE
	.align		4
.L_1203:
        /*00d4*/ 	.byte	0x04, 0x1e
        /*00d6*/ 	.short	(.L_1205 - .L_1204)
.L_1204:
        /*00d8*/ 	.word	0x00000000


	//----- nvinfo : EIATTR_CBANK_PARAM_SIZE
	.align		4
.L_1205:
        /*00dc*/ 	.byte	0x03, 0x19
        /*00de*/ 	.short	0x0220


	//----- nvinfo : EIATTR_PARAM_CBANK
	.align		4
        /*00e0*/ 	.byte	0x04, 0x0a
        /*00e2*/ 	.short	(.L_1207 - .L_1206)
	.align		4
.L_1206:
        /*00e4*/ 	.word	index@(.nv.constant0._ZN2at6native18elementwise_kernelILi128ELi4EZNS0_15gpu_kernel_implINS0_10AbsFunctorIsEEEEvRNS_18TensorIteratorBaseERKT_EUliE_EEviT1_)
        /*00e8*/ 	.short	0x0380
        /*00ea*/ 	.short	0x0220


	//----- nvinfo : EIATTR_SW_WAR
	.align		4
.L_1207:
        /*00ec*/ 	.byte	0x04, 0x36
        /*00ee*/ 	.short	(.L_1209 - .L_1208)
.L_1208:
        /*00f0*/ 	.word	0x00000008
.L_1209:


//--------------------- .nv.info._ZN2at6native27unrolled_elementwise_kernelINS0_10AbsFunctorIsEESt5arrayIPcLm2EELi4E23TrivialOffsetCalculatorILi1EjES8_NS0_6memory12LoadWithCastILi1EEENS9_13StoreWithCastILi1EEEEEviT_T0_T2_T3_T4_T5_ --------------------------
	.section	.nv.info._ZN2at6native27unrolled_elementwise_kernelINS0_10AbsFunctorIsEESt5arrayIPcLm2EELi4E23TrivialOffsetCalculatorILi1EjES8_NS0_6memory12LoadWithCastILi1EEENS9_13StoreWithCastILi1EEEEEviT_T0_T2_T3_T4_T5_,"",@"SHT_CUDA_INFO"
	.sectionflags	@""
	.align	4


	//----- nvinfo : EIATTR_CUDA_API_VERSION
	.align		4
        /*0000*/ 	.byte	0x04, 0x37
        /*0002*/ 	.short	(.L_1211 - .L_1210)
.L_1210:
        /*0004*/ 	.word	0x00000082


	//----- nvinfo : EIATTR_KPARAM_INFO
	.align		4
.L_1211:
        /*0008*/ 	.byte	0x04, 0x17
        /*000a*/ 	.short	(.L_1213 - .L_1212)
.L_1212:
        /*000c*/ 	.word	0x00000000
        /*0010*/ 	.short	0x0006
        /*0012*/ 	.short	0x0024
        /*0014*/ 	.byte	0x00, 0xf0, 0x21, 0x00


	//----- nvinfo : EIATTR_KPARAM_INFO
	.align		4
.L_1213:
        /*0018*/ 	.byte	0x04, 0x17
        /*001a*/ 	.short	(.L_1215 - .L_1214)
.L_1214:
        /*001c*/ 	.word	0x00000000
        /*0020*/ 	.short	0x0005
        /*0022*/ 	.short	0x001c
        /*0024*/ 	.byte	0x00, 0xf0, 0x21, 0x00


	//----- nvinfo : EIATTR_KPARAM_INFO
	.align		4
.L_1215:
        /*0028*/ 	.byte	0x04, 0x17
        /*002a*/ 	.short	(.L_1217 - .L_1216)
.L_1216:
        /*002c*/ 	.word	0x00000000
        /*0030*/ 	.short	0x0004
        /*0032*/ 	.short	0x0019
        /*0034*/ 	.byte	0x00, 0xf0, 0x05, 0x00


	//----- nvinfo : EIATTR_KPARAM_INFO
	.align		4
.L_1217:
        /*0038*/ 	.byte	0x04, 0x17
        /*003a*/ 	.short	(.L_1219 - .L_1218)
.L_1218:
        /*003c*/ 	.word	0x00000000
        /*0040*/ 	.short	0x0003
        /*0042*/ 	.short	0x0018
        /*0044*/ 	.byte	0x00, 0xf0, 0x05, 0x00


	//----- nvinfo : EIATTR_KPARAM_INFO
	.align		4
.L_1219:
        /*0048*/ 	.byte	0x04, 0x17
        /*004a*/ 	.short	(.L_1221 - .L_1220)
.L_1220:
        /*004c*/ 	.word	0x00000000
        /*0050*/ 	.short	0x0002
        /*0052*/ 	.short	0x0008
        /*0054*/ 	.byte	0x00, 0xf0, 0x41, 0x00


	//----- nvinfo : EIATTR_KPARAM_INFO
	.align		4
.L_1221:
        /*0058*/ 	.byte	0x04, 0x17
        /*005a*/ 	.short	(.L_1223 - .L_1222)
.L_1222:
        /*005c*/ 	.word	0x00000000
        /*0060*/ 	.short	0x0001
        /*0062*/ 	.short	0x0004
        /*0064*/ 	.byte	0x00, 0xf0, 0x05, 0x00


	//----- nvinfo : EIATTR_KPARAM_INFO
	.align		4
.L_1223:
        /*0068*/ 	.byte	0x04, 0x17
        /*006a*/ 	.short	(.L_1225 - .L_1224)
.L_1224:
        /*006c*/ 	.word	0x00000000
        /*0070*/ 	.short	0x0000
        /*0072*/ 	.short	0x0000
        /*0074*/ 	.byte	0x00, 0xf0, 0x11, 0x00


	//----- nvinfo : EIATTR_SPARSE_MMA_MASK
	.align		4
.L_1225:
        /*0078*/ 	.byte	0x03, 0x50
        /*007a*/ 	.short	0x0000


	//----- nvinfo : EIATTR_MAXREG_COUNT
	.align		4
        /*007c*/ 	.byte	0x03, 0x1b
        /*007e*/ 	.short	0x00ff


	//----- nvinfo : EIATTR_EXTERNS
	.align		4
        /*0080*/ 	.byte	0x04, 0x0f
        /*0082*/ 	.short	(.L_1227 - .L_1226)


	//   ....[0]....
	.align		4
.L_1226:
        /*0084*/ 	.word	index@(__assertfail)


	//----- nvinfo : EIATTR_MERCURY_ISA_VERSION
	.align		4
.L_1227:
        /*0088*/ 	.byte	0x03, 0x5f
        /*008a*/ 	.short	0x0101


	//----- nvinfo : EIATTR_VRC_CTA_INIT_COUNT
	.align		4
        /*008c*/ 	.byte	0x02, 0x4a
	.zero		1
	.zero		1


	//----- nvinfo : EIATTR_SYSCALL_OFFSETS
	.align		4
        /*0090*/ 	.byte	0x04, 0x46
        /*0092*/ 	.short	(.L_1229 - .L_1228)


	//   ....[0]....
.L_1228:
        /*0094*/ 	.word	0x00000e30


	//   ....[1]....
        /*0098*/ 	.word	0x00001de0


	//   ....[2]....
        /*009c*/ 	.word	0x00002cd0


	//   ....[3]....
        /*00a0*/ 	.word	0x00003bc0


	//   ....[4]....
        /*00a4*/ 	.word	0x00004a70


	//   ....[5]....
        /*00a8*/ 	.word	0x00005a70


	//   ....[6]....
        /*00ac*/ 	.word	0x00006c00


	//   ....[7]....
        /*00b0*/ 	.word	0x00007da0


	//----- nvinfo : EIATTR_EXIT_INSTR_OFFSETS
	.align		4
.L_1229:
        /*00b4*/ 	.byte	0x04, 0x1c
        /*00b6*/ 	.short	(.L_1231 - .L_1230)


	//   ....[0]....
.L_1230:
        /*00b8*/ 	.word	0x00006f60


	//   ....[1]....
        /*00bc*/ 	.word	0x000070c0


	//   ....[2]....
        /*00c0*/ 	.word	0x000070e0


	//   ....[3]....
        /*00c4*/ 	.word	0x000071a0


	//   ....[4]....
        /*00c8*/ 	.word	0x000071e0


	//   ....[5]....
        /*00cc*/ 	.word	0x00007200


	//   ....[6]....
        /*00d0*/ 	.word	0x000072c0


	//   ....[7]....
        /*00d4*/ 	.word	0x00007330


	//   ....[8]....
        /*00d8*/ 	.word	0x00007400


	//   ....[9]....
        /*00dc*/ 	.word	0x00007480


	//   ....[10]....
        /*00e0*/ 	.word	0x000074e0


	//   ....[11]....
        /*00e4*/ 	.word	0x000075a0


	//   ....[12]....
        /*00e8*/ 	.word	0x00007740


	//   ....[13]....
        /*00ec*/ 	.word	0x000078e0


	//   ....[14]....
        /*00f0*/ 	.word	0x00007a70


	//   ....[15]....
        /*00f4*/ 	.word	0x00007ad0


	//   ....[16]....
        /*00f8*/ 	.word	0x00007b10


	//   ....[17]....
        /*00fc*/ 	.word	0x00007bd0


	//   ....[18]....
        /*0100*/ 	.word	0x00007c40


	//   ....[19]....
        /*0104*/ 	.word	0x00007db0


	//   ....[20]....
        /*0108*/ 	.word	0x00007ef0


	//   ....[21]....
        /*010c*/ 	.word	0x00008060


	//   ....[22]....
        /*0110*/ 	.word	0x000080d0


	//----- nvinfo : EIATTR_MAX_THREADS
	.align		4
.L_1231:
        /*0114*/ 	.byte	0x04, 0x05
        /*0116*/ 	.short	(.L_1233 - .L_1232)
.L_1232:
        /*0118*/ 	.word	0x00000080
        /*011c*/ 	.word	0x00000001
        /*0120*/ 	.word	0x00000001


	//----- nvinfo : EIATTR_CRS_STACK_SIZE
	.align		4
.L_1233:
        /*0124*/ 	.byte	0x04, 0x1e
        /*0126*/ 	.short	(.L_1235 - .L_1234)
.L_1234:
        /*0128*/ 	.word	0x00000000


	//----- nvinfo : EIATTR_CBANK_PARAM_SIZE
	.align		4
.L_1235:
        /*012c*/ 	.byte	0x03, 0x19
        /*012e*/ 	.short	0x002c


	//----- nvinfo : EIATTR_PARAM_CBANK
	.align		4
        /*0130*/ 	.byte	0x04, 0x0a
        /*0132*/ 	.short	(.L_1237 - .L_1236)
	.align		4
.L_1236:
        /*0134*/ 	.word	index@(.nv.constant0._ZN2at6native27unrolled_elementwise_kernelINS0_10AbsFunctorIsEESt5arrayIPcLm2EELi4E23TrivialOffsetCalculatorILi1EjES8_NS0_6memory12LoadWithCastILi1EEENS9_13StoreWithCastILi1EEEEEviT_T0_T2_T3_T4_T5_)
        /*0138*/ 	.short	0x0380
        /*013a*/ 	.short	0x002c


	//----- nvinfo : EIATTR_SW_WAR
	.align		4
.L_1237:
        /*013c*/ 	.byte	0x04, 0x36
        /*013e*/ 	.short	(.L_1239 - .L_1238)
.L_1238:
        /*0140*/ 	.word	0x00000008
.L_1239:


//--------------------- .nv.info._ZN2at6native18elementwise_kernelILi128ELi4EZNS0_22gpu_kernel_impl_nocastINS0_10AbsFunctorIsEEEEvRNS_18TensorIteratorBaseERKT_EUliE_EEviT1_ --------------------------
	.section	.nv.info._ZN2at6native18elementwise_kernelILi128ELi4EZNS0_22gpu_kernel_impl_nocastINS0_10AbsFunctorIsEEEEvRNS_18TensorIteratorBaseERKT_EUliE_EEviT1_,"",@"SHT_CUDA_INFO"
	.sectionflags	@""
	.align	4


	//----- nvinfo : EIATTR_CUDA_API_VERSION
	.align		4
        /*0000*/ 	.byte	0x04, 0x37
        /*0002*/ 	.short	(.L_1241 - .L_1240)
.L_1240:
        /*0004*/ 	.word	0x00000082


	//----- nvinfo : EIATTR_KPARAM_INFO
	.align		4
.L_1241:
        /*0008*/ 	.byte	0x04, 0x17
        /*000a*/ 	.short	(.L_1243 - .L_1242)
.L_1242:
        /*000c*/ 	.word	0x00000000
        /*0010*/ 	.short	0x0001
        /*0012*/ 	.short	0x0008
        /*0014*/ 	.byte	0x00, 0xf0, 0x61, 0x08


	//----- nvinfo : EIATTR_KPARAM_INFO
	.align		4
.L_1243:
        /*0018*/ 	.byte	0x04, 0x17
        /*001a*/ 	.short	(.L_1245 - .L_1244)
.L_1244:
        /*001c*/ 	.word	0x00000000
        /*0020*/ 	.short	0x0000
        /*0022*/ 	.short	0x0000
        /*0024*/ 	.byte	0x00, 0xf0, 0x11, 0x00


	//----- nvinfo : EIATTR_SPARSE_MMA_MASK
	.align		4
.L_1245:
        /*0028*/ 	.byte	0x03, 0x50
        /*002a*/ 	.short	0x0000


	//----- nvinfo : EIATTR_MAXREG_COUNT
	.align		4
        /*002c*/ 	.byte	0x03, 0x1b
        /*002e*/ 	.short	0x0080


	//----- nvinfo : EIATTR_MERCURY_ISA_VERSION
	.align		4
        /*0030*/ 	.byte	0x03, 0x5f
        /*0032*/ 	.short	0x0101


	//----- nvinfo : EIATTR_VRC_CTA_INIT_COUNT
	.align		4
        /*0034*/ 	.byte	0x02, 0x4a
	.zero		1
	.zero		1


	//----- nvinfo : EIATTR_EXIT_INSTR_OFFSETS
	.align		4
        /*0038*/ 	.byte	0x04, 0x1c
        /*003a*/ 	.short	(.L_1247 - .L_1246)


	//   ....[0]....
.L_1246:
        /*003c*/ 	.word	0x00000300


	//   ....[1]....
        /*0040*/ 	.word	0x00000380


	//   ....[2]....
        /*0044*/ 	.word	0x00003ea0


	//   ....[3]....
        /*0048*/ 	.word	0x000051f0


	//----- nvinfo : EIATTR_MAX_THREADS
	.align		4
.L_1247:
        /*004c*/ 	.byte	0x04, 0x05
        /*004e*/ 	.short	(.L_1249 - .L_1248)
.L_1248:
        /*0050*/ 	.word	0x00000080
        /*0054*/ 	.word	0x00000001
        /*0058*/ 	.word	0x00000001


	//----- nvinfo : EIATTR_CRS_STACK_SIZE
	.align		4
.L_1249:
        /*005c*/ 	.byte	0x04, 0x1e
        /*005e*/ 	.short	(.L_1251 - .L_1250)
.L_1250:
        /*0060*/ 	.word	0x00000000


	//----- nvinfo : EIATTR_CBANK_PARAM_SIZE
	.align		4
.L_1251:
        /*0064*/ 	.byte	0x03, 0x19
        /*0066*/ 	.short	0x0220


	//----- nvinfo : EIATTR_PARAM_CBANK
	.align		4
        /*0068*/ 	.byte	0x04, 0x0a
        /*006a*/ 	.short	(.L_1253 - .L_1252)
	.align		4
.L_1252:
        /*006c*/ 	.word	index@(.nv.constant0._ZN2at6native18elementwise_kernelILi128ELi4EZNS0_22gpu_kernel_impl_nocastINS0_10AbsFunctorIsEEEEvRNS_18TensorIteratorBaseERKT_EUliE_EEviT1_)
        /*0070*/ 	.short	0x0380
        /*0072*/ 	.short	0x0220


	//----- nvinfo : EIATTR_SW_WAR
	.align		4
.L_1253:
        /*0074*/ 	.byte	0x04, 0x36
        /*0076*/ 	.short	(.L_1255 - .L_1254)
.L_1254:
        /*0078*/ 	.word	0x00000008
.L_1255:


//--------------------- .nv.info._ZN2at6native27unrolled_elementwise_kernelINS0_10AbsFunctorIsEESt5arrayIPcLm2EELi4E23TrivialOffsetCalculatorILi1EjES8_NS0_6memory15LoadWithoutCastENS9_16StoreWithoutCastEEEviT_T0_T2_T3_T4_T5_ --------------------------
	.section	.nv.info._ZN2at6native27unrolled_elementwise_kernelINS0_10AbsFunctorIsEESt5arrayIPcLm2EELi4E23TrivialOffsetCalculatorILi1EjES8_NS0_6memory15LoadWithoutCastENS9_16StoreWithoutCastEEEviT_T0_T2_T3_T4_T5_,"",@"SHT_CUDA_INFO"
	.sectionflags	@""
	.align	4


	//----- nvinfo : EIATTR_CUDA_API_VERSION
	.align		4
        /*0000*/ 	.byte	0x04, 0x37
        /*0002*/ 	.short	(.L_1257 - .L_1256)
.L_1256:
        /*0004*/ 	.word	0x00000082


	//----- nvinfo : EIATTR_KPARAM_INFO
	.align		4
.L_1257:
        /*0008*/ 	.byte	0x04, 0x17
        /*000a*/ 	.short	(.L_1259 - .L_1258)
.L_1258:
        /*000c*/ 	.word	0x00000000
        /*0010*/ 	.short	0x0006
        /*0012*/ 	.short	0x001b
        /*0014*/ 	.byte	0x00, 0xf0, 0x05, 0x00


	//----- nvinfo : EIATTR_KPARAM_INFO
	.align		4
.L_1259:
        /*0018*/ 	.byte	0x04, 0x17
        /*001a*/ 	.short	(.L_1261 - .L_1260)
.L_1260:
        /*001c*/ 	.word	0x00000000
        /*0020*/ 	.short	0x0005
        /*0022*/ 	.short	0x001a
        /*0024*/ 	.byte	0x00, 0xf0, 0x05, 0x00


	//----- nvinfo : EIATTR_KPARAM_INFO
	.align		4
.L_1261:
        /*0028*/ 	.byte	0x04, 0x17
        /*002a*/ 	.short	(.L_1263 - .L_1262)
.L_1262:
        /*002c*/ 	.word	0x00000000
        /*0030*/ 	.short	0x0004
        /*0032*/ 	.short	0x0019
        /*0034*/ 	.byte	0x00, 0xf0, 0x05, 0x00


	//----- nvinfo : EIATTR_KPARAM_INFO
	.align		4
.L_1263:
        /*0038*/ 	.byte	0x04, 0x17
        /*003a*/ 	.short	(.L_1265 - .L_1264)
.L_1264:
        /*003c*/ 	.word	0x00000000
        /*0040*/ 	.short	0x0003
        /*0042*/ 	.short	0x0018
        /*0044*/ 	.byte	0x00, 0xf0, 0x05, 0x00


	//----- nvinfo : EIATTR_KPARAM_INFO
	.align		4
.L_1265:
        /*0048*/ 	.byte	0x04, 0x17
        /*004a*/ 	.short	(.L_1267 - .L_1266)
.L_1266:
        /*004c*/ 	.word	0x00000000
        /*0050*/ 	.short	0x0002
        /*0052*/ 	.short	0x0008
        /*0054*/ 	.byte	0x00, 0xf0, 0x41, 0x00


	//----- nvinfo : EIATTR_KPARAM_INFO
	.align		4
.L_1267:
        /*0058*/ 	.byte	0x04, 0x17
        /*005a*/ 	.short	(.L_1269 - .L_1268)
.L_1268:
        /*005c*/ 	.word	0x00000000
        /*0060*/ 	.short	0x0001
        /*0062*/ 	.short	0x0004
        /*0064*/ 	.byte	0x00, 0xf0, 0x05, 0x00


	//----- nvinfo : EIATTR_KPARAM_INFO
	.align		4
.L_1269:
        /*0068*/ 	.byte	0x04, 0x17
        /*006a*/ 	.short	(.L_1271 - .L_1270)
.L_1270:
        /*006c*/ 	.word	0x00000000
        /*0070*/ 	.short	0x0000
        /*0072*/ 	.short	0x0000
        /*0074*/ 	.byte	0x00, 0xf0, 0x11, 0x00


	//----- nvinfo : EIATTR_SPARSE_MMA_MASK
	.align		4
.L_1271:
        /*0078*/ 	.byte	0x03, 0x50
        /*007a*/ 	.short	0x0000


	//----- nvinfo : EIATTR_MAXREG_COUNT
	.align		4
        /*007c*/ 	.byte	0x03, 0x1b
        /*007e*/ 	.short	0x00ff


	//----- nvinfo : EIATTR_MERCURY_ISA_VERSION
	.align		4
        /*0080*/ 	.byte	0x03, 0x5f
        /*0082*/ 	.short	0x0101


	//----- nvinfo : EIATTR_VRC_CTA_INIT_COUNT
	.align		4
        /*0084*/ 	.byte	0x02, 0x4a
	.zero		1
	.zero		1


	//----- nvinfo : EIATTR_EXIT_INSTR_OFFSETS
	.align		4
        /*0088*/ 	.byte	0x04, 0x1c
        /*008a*/ 	.short	(.L_1273 - .L_1272)


	//   ....[0]....
.L_1272:
        /*008c*/ 	.word	0x00000460


	//   ....[1]....
        /*0090*/ 	.word	0x000004e0


	//----- nvinfo : EIATTR_MAX_THREADS
	.align		4
.L_1273:
        /*0094*/ 	.byte	0x04, 0x05
        /*0096*/ 	.short	(.L_1275 - .L_1274)
.L_1274:
        /*0098*/ 	.word	0x00000080
        /*009c*/ 	.word	0x00000001
        /*00a0*/ 	.word	0x00000001


	//----- nvinfo : EIATTR_CRS_STACK_SIZE
	.align		4
.L_1275:
        /*00a4*/ 	.byte	0x04, 0x1e
        /*00a6*/ 	.short	(.L_1277 - .L_1276)
.L_1276:
        /*00a8*/ 	.word	0x00000000


	//----- nvinfo : EIATTR_CBANK_PARAM_SIZE
	.align		4
.L_1277:
        /*00ac*/ 	.byte	0x03, 0x19
        /*00ae*/ 	.short	0x001c


	//----- nvinfo : EIATTR_PARAM_CBANK
	.align		4
        /*00b0*/ 	.byte	0x04, 0x0a
        /*00b2*/ 	.short	(.L_1279 - .L_1278)
	.align		4
.L_1278:
        /*00b4*/ 	.word	index@(.nv.constant0._ZN2at6native27unrolled_elementwise_kernelINS0_10AbsFunctorIsEESt5arrayIPcLm2EELi4E23TrivialOffsetCalculatorILi1EjES8_NS0_6memory15LoadWithoutCastENS9_16StoreWithoutCastEEEviT_T0_T2_T3_T4_T5_)
        /*00b8*/ 	.short	0x0380
        /*00ba*/ 	.short	0x001c


	//----- nvinfo : EIATTR_SW_WAR
	.align		4
.L_1279:
        /*00bc*/ 	.byte	0x04, 0x36
        /*00be*/ 	.short	(.L_1281 - .L_1280)
.L_1280:
        /*00c0*/ 	.word	0x00000008
.L_1281:


//--------------------- .nv.info._ZN2at6native29vectorized_elementwise_kernelILi2ENS0_10AbsFunctorIsEESt5arrayIPcLm2EEEEviT0_T1_ --------------------------
	.section	.nv.info._ZN2at6native29vectorized_elementwise_kernelILi2ENS0_10AbsFunctorIsEESt5arrayIPcLm2EEEEviT0_T1_,"",@"SHT_CUDA_INFO"
	.sectionflags	@""
	.align	4


	//----- nvinfo : EIATTR_CUDA_API_VERSION
	.align		4
        /*0000*/ 	.byte	0x04, 0x37
        /*0002*/ 	.short	(.L_1283 - .L_1282)
.L_1282:
        /*0004*/ 	.word	0x00000082


	//----- nvinfo : EIATTR_KPARAM_INFO
	.align		4
.L_1283:
        /*0008*/ 	.byte	0x04, 0x17
        /*000a*/ 	.short	(.L_1285 - .L_1284)
.L_1284:
        /*000c*/ 	.word	0x00000000
        /*0010*/ 	.short	0x0002
        /*0012*/ 	.short	0x0008
        /*0014*/ 	.byte	0x00, 0xf0, 0x41, 0x00


	//----- nvinfo : EIATTR_KPARAM_INFO
	.align		4
.L_1285:
        /*0018*/ 	.byte	0x04, 0x17
        /*001a*/ 	.short	(.L_1287 - .L_1286)
.L_1286:
        /*001c*/ 	.word	0x00000000
        /*0020*/ 	.short	0x0001
        /*0022*/ 	.short	0x0004
        /*0024*/ 	.byte	0x00, 0xf0, 0x05, 0x00


	//----- nvinfo : EIATTR_KPARAM_INFO
	.align		4
.L_1287:
        /*0028*/ 	.byte	0x04, 0x17
        /*002a*/ 	.short	(.L_1289 - .L_1288)
.L_1288:
        /*002c*/ 	.word	0x00000000
        /*0030*/ 	.short	0x0000
        /*0032*/ 	.short	0x0000
        /*0034*/ 	.byte	0x00, 0xf0, 0x11, 0x00


	//----- nvinfo : EIATTR_SPARSE_MMA_MASK
	.align		4
.L_1289:
        /*0038*/ 	.byte	0x03, 0x50
        /*003a*/ 	.short	0x0000


	//----- nvinfo : EIATTR_MAXREG_COUNT
	.align		4
        /*003c*/ 	.byte	0x03, 0x1b
        /*003e*/ 	.short	0x00ff


	//----- nvinfo : EIATTR_MERCURY_ISA_VERSION
	.align		4
        /*0040*/ 	.byte	0x03, 0x5f
        /*0042*/ 	.short	0x0101


	//----- nvinfo : EIATTR_VRC_CTA_INIT_COUNT
	.align		4
        /*0044*/ 	.byte	0x02, 0x4a
	.zero		1
	.zero		1


	//----- nvinfo : EIATTR_EXIT_INSTR_OFFSETS
	.align		4
        /*0048*/ 	.byte	0x04, 0x1c
        /*004a*/ 	.short	(.L_1291 - .L_1290)


	//   ....[0]....
.L_1290:
        /*004c*/ 	.word	0x000008d0


	//   ....[1]....
        /*0050*/ 	.word	0x00000950


	//   ....[2]....
        /*0054*/ 	.word	0x00000c10


	//----- nvinfo : EIATTR_MAX_THREADS
	.align		4
.L_1291:
        /*0058*/ 	.byte	0x04, 0x05
        /*005a*/ 	.short	(.L_1293 - .L_1292)
.L_1292:
        /*005c*/ 	.word	0x00000080
        /*0060*/ 	.word	0x00000001
        /*0064*/ 	.word	0x00000001


	//----- nvinfo : EIATTR_CRS_STACK_SIZE
	.align		4
.L_1293:
        /*0068*/ 	.byte	0x04, 0x1e
        /*006a*/ 	.short	(.L_1295 - .L_1294)
.L_1294:
        /*006c*/ 	.word	0x00000000


	//----- nvinfo : EIATTR_CBANK_PARAM_SIZE
	.align		4
.L_1295:
        /*0070*/ 	.byte	0x03, 0x19
        /*0072*/ 	.short	0x0018


	//----- nvinfo : EIATTR_PARAM_CBANK
	.align		4
        /*0074*/ 	.byte	0x04, 0x0a
        /*0076*/ 	.short	(.L_1297 - .L_1296)
	.align		4
.L_1296:
        /*0078*/ 	.word	index@(.nv.constant0._ZN2at6native29vectorized_elementwise_kernelILi2ENS0_10AbsFunctorIsEESt5arrayIPcLm2EEEEviT0_T1_)
        /*007c*/ 	.short	0x0380
        /*007e*/ 	.short	0x0018


	//----- nvinfo : EIATTR_SW_WAR
	.align		4
.L_1297:
        /*0080*/ 	.byte	0x04, 0x36
        /*0082*/ 	.short	(.L_1299 - .L_1298)
.L_1298:
        /*0084*/ 	.word	0x00000008
.L_1299:


//--------------------- .nv.info._ZN2at6native29vectorized_elementwise_kernelILi4ENS0_10AbsFunctorIsEESt5arrayIPcLm2EEEEviT0_T1_ --------------------------
	.section	.nv.info._ZN2at6native29vectorized_elementwise_kernelILi4ENS0_10AbsFunctorIsEESt5arrayIPcLm2EEEEviT0_T1_,"",@"SHT_CUDA_INFO"
	.sectionflags	@""
	.align	4


	//----- nvinfo : EIATTR_CUDA_API_VERSION
	.align		4
        /*0000*/ 	.byte	0x04, 0x37
        /*0002*/ 	.short	(.L_1301 - .L_1300)
.L_1300:
        /*0004*/ 	.word	0x00000082


	//----- nvinfo : EIATTR_KPARAM_INFO
	.align		4
.L_1301:
        /*0008*/ 	.byte	0x04, 0x17
        /*000a*/ 	.short	(.L_1303 - .L_1302)
.L_1302:
        /*000c*/ 	.word	0x00000000
        /*0010*/ 	.short	0x0002
        /*0012*/ 	.short	0x0008
        /*0014*/ 	.byte	0x00, 0xf0, 0x41, 0x00


	//----- nvinfo : EIATTR_KPARAM_INFO
	.align		4
.L_1303:
        /*0018*/ 	.byte	0x04, 0x17
        /*001a*/ 	.short	(.L_1305 - .L_1304)
.L_1304:
        /*001c*/ 	.word	0x00000000
        /*0020*/ 	.short	0x0001
        /*0022*/ 	.short	0x0004
        /*0024*/ 	.byte	0x00, 0xf0, 0x05, 0x00


	//----- nvinfo : EIATTR_KPARAM_INFO
	.align		4
.L_1305:
        /*0028*/ 	.byte	0x04, 0x17
        /*002a*/ 	.short	(.L_1307 - .L_1306)
.L_1306:
        /*002c*/ 	.word	0x00000000
        /*0030*/ 	.short	0x0000
        /*0032*/ 	.short	0x0000
        /*0034*/ 	.byte	0x00, 0xf0, 0x11, 0x00


	//----- nvinfo : EIATTR_SPARSE_MMA_MASK
	.align		4
.L_1307:
        /*0038*/ 	.byte	0x03, 0x50
        /*003a*/ 	.short	0x0000


	//----- nvinfo : EIATTR_MAXREG_COUNT
	.align		4
        /*003c*/ 	.byte	0x03, 0x1b
        /*003e*/ 	.short	0x00ff


	//----- nvinfo : EIATTR_MERCURY_ISA_VERSION
	.align		4
        /*0040*/ 	.byte	0x03, 0x5f
        /*0042*/ 	.short	0x0101


	//----- nvinfo : EIATTR_VRC_CTA_INIT_COUNT
	.align		4
        /*0044*/ 	.byte	0x02, 0x4a
	.zero		1
	.zero		1


	//----- nvinfo : EIATTR_EXIT_INSTR_OFFSETS
	.align		4
        /*0048*/ 	.byte	0x04, 0x1c
        /*004a*/ 	.short	(.L_1309 - .L_1308)


	//   ....[0]....
.L_1308:
        /*004c*/ 	.word	0x000008d0


	//   ....[1]....
        /*0050*/ 	.word	0x00000950


	//   ....[2]....
        /*0054*/ 	.word	0x00000bd0


	//----- nvinfo : EIATTR_MAX_THREADS
	.align		4
.L_1309:
        /*0058*/ 	.byte	0x04, 0x05
        /*005a*/ 	.short	(.L_1311 - .L_1310)
.L_1310:
        /*005c*/ 	.word	0x00000080
        /*0060*/ 	.word	0x00000001
        /*0064*/ 	.word	0x00000001


	//----- nvinfo : EIATTR_CRS_STACK_SIZE
	.align		4
.L_1311:
        /*0068*/ 	.byte	0x04, 0x1e
        /*006a*/ 	.short	(.L_1313 - .L_1312)
.L_1312:
        /*006c*/ 	.word	0x00000000


	//----- nvinfo : EIATTR_CBANK_PARAM_SIZE
	.align		4
.L_1313:
        /*0070*/ 	.byte	0x03, 0x19
        /*0072*/ 	.short	0x0018


	//----- nvinfo : EIATTR_PARAM_CBANK
	.align		4
        /*0074*/ 	.byte	0x04, 0x0a
        /*0076*/ 	.short	(.L_1315 - .L_1314)
	.align		4
.L_1314:
        /*0078*/ 	.word	index@(.nv.constant0._ZN2at6native29vectorized_elementwise_kernelILi4ENS0_10AbsFunctorIsEESt5arrayIPcLm2EEEEviT0_T1_)
        /*007c*/ 	.short	0x0380
        /*007e*/ 	.short	0x0018


	//----- nvinfo : EIATTR_SW_WAR
	.align		4
.L_1315:
        /*0080*/ 	.byte	0x04, 0x36
        /*0082*/ 	.short	(.L_1317 - .L_1316)
.L_1316:
        /*0084*/ 	.word	0x00000008
.L_1317:


//--------------------- .nv.info._ZN2at6native29vectorized_elementwise_kernelILi8ENS0_10AbsFunctorIsEESt5arrayIPcLm2EEEEviT0_T1_ --------------------------
	.section	.nv.info._ZN2at6native29vectorized_elementwise_kernelILi8ENS0_10AbsFunctorIsEESt5arrayIPcLm2EEEEviT0_T1_,"",@"SHT_CUDA_INFO"
	.sectionflags	@""
	.align	4


	//----- nvinfo : EIATTR_CUDA_API_VERSION
	.align		4
        /*0000*/ 	.byte	0x04, 0x37
        /*0002*/ 	.short	(.L_1319 - .L_1318)
.L_1318:
        /*0004*/ 	.word	0x00000082


	//----- nvinfo : EIATTR_KPARAM_INFO
	.align		4
.L_1319:
        /*0008*/ 	.byte	0x04, 0x17
        /*000a*/ 	.short	(.L_1321 - .L_1320)
.L_1320:
        /*000c*/ 	.word	0x00000000
        /*0010*/ 	.short	0x0002
        /*0012*/ 	.short	0x0008
        /*0014*/ 	.byte	0x00, 0xf0, 0x41, 0x00


	//----- nvinfo : EIATTR_KPARAM_INFO
	.align		4
.L_1321:
        /*0018*/ 	.byte	0x04, 0x17
        /*001a*/ 	.short	(.L_1323 - .L_1322)
.L_1322:
        /*001c*/ 	.word	0x00000000
        /*0020*/ 	.short	0x0001
        /*0022*/ 	.short	0x0004
        /*0024*/ 	.byte	0x00, 0xf0, 0x05, 0x00


	//----- nvinfo : EIATTR_KPARAM_INFO
	.align		4
.L_1323:
        /*0028*/ 	.byte	0x04, 0x17
        /*002a*/ 	.short	(.L_1325 - .L_1324)
.L_1324:
        /*002c*/ 	.word	0x00000000
        /*0030*/ 	.short	0x0000
        /*0032*/ 	.short	0x0000
        /*0034*/ 	.byte	0x00, 0xf0, 0x11, 0x00


	//----- nvinfo : EIATTR_SPARSE_MMA_MASK
	.align		4
.L_1325:
        /*0038*/ 	.byte	0x03, 0x50
        /*003a*/ 	.short	0x0000


	//----- nvinfo : EIATTR_MAXREG_COUNT
	.align		4
        /*003c*/ 	.byte	0x03, 0x1b
        /*003e*/ 	.short	0x00ff


	//----- nvinfo : EIATTR_MERCURY_ISA_VERSION
	.align		4
        /*0040*/ 	.byte	0x03, 0x5f
        /*0042*/ 	.short	0x0101


	//----- nvinfo : EIATTR_VRC_CTA_INIT_COUNT
	.align		4
        /*0044*/ 	.byte	0x02, 0x4a
	.zero		1
	.zero		1


	//----- nvinfo : EIATTR_EXIT_INSTR_OFFSETS
	.align		4
        /*0048*/ 	.byte	0x04, 0x1c
        /*004a*/ 	.short	(.L_1327 - .L_1326)


	//   ....[0]....
.L_1326:
        /*004c*/ 	.word	0x00000010


	//----- nvinfo : EIATTR_MAX_THREADS
	.align		4
.L_1327:
        /*0050*/ 	.byte	0x04, 0x05
        /*0052*/ 	.short	(.L_1329 - .L_1328)
.L_1328:
        /*0054*/ 	.word	0x00000080
        /*0058*/ 	.word	0x00000001
        /*005c*/ 	.word	0x00000001


	//----- nvinfo : EIATTR_CBANK_PARAM_SIZE
	.align		4
.L_1329:
        /*0060*/ 	.byte	0x03, 0x19
        /*0062*/ 	.short	0x0018


	//----- nvinfo : EIATTR_PARAM_CBANK
	.align		4
        /*0064*/ 	.byte	0x04, 0x0a
        /*0066*/ 	.short	(.L_1331 - .L_1330)
	.align		4
.L_1330:
        /*0068*/ 	.word	index@(.nv.constant0._ZN2at6native29vectorized_elementwise_kernelILi8ENS0_10AbsFunctorIsEESt5arrayIPcLm2EEEEviT0_T1_)
        /*006c*/ 	.short	0x0380
        /*006e*/ 	.short	0x0018


	//----- nvinfo : EIATTR_SW_WAR
	.align		4
.L_1331:
        /*0070*/ 	.byte	0x04, 0x36
        /*0072*/ 	.short	(.L_1333 - .L_1332)
.L_1332:
        /*0074*/ 	.word	0x00000008
.L_1333:


//--------------------- .nv.info._ZN2at6native18elementwise_kernelILi128ELi4EZNS0_15gpu_kernel_implINS0_10AbsFunctorIlEEEEvRNS_18TensorIteratorBaseERKT_EUliE_EEviT1_ --------------------------
	.section	.nv.info._ZN2at6native18elementwise_kernelILi128ELi4EZNS0_15gpu_kernel_implINS0_10AbsFunctorIlEEEEvRNS_18TensorIteratorBaseERKT_EUliE_EEviT1_,"",@"SHT_CUDA_INFO"
	.sectionflags	@""
	.align	4


	//----- nvinfo : EIATTR_CUDA_API_VERSION
	.align		4
        /*0000*/ 	.byte	0x04, 0x37
        /*0002*/ 	.short	(.L_1335 - .L_1334)
.L_1334:
        /*0004*/ 	.word	0x00000082


	//----- nvinfo : EIATTR_KPARAM_INFO
	.align		4
.L_1335:
        /*0008*/ 	.byte	0x04, 0x17
        /*000a*/ 	.short	(.L_1337 - .L_1336)
.L_1336:
        /*000c*/ 	.word	0x00000000
        /*0010*/ 	.short	0x0001
        /*0012*/ 	.short	0x0008
        /*0014*/ 	.byte	0x00, 0xf0, 0x61, 0x08


	//----- nvinfo : EIATTR_KPARAM_INFO
	.align		4
.L_1337:
        /*0018*/ 	.byte	0x04, 0x17
        /*001a*/ 	.short	(.L_1339 - .L_1338)
.L_1338:
        /*001c*/ 	.word	0x00000000
        /*0020*/ 	.short	0x0000
        /*0022*/ 	.short	0x0000
        /*0024*/ 	.byte	0x00, 0xf0, 0x11, 0x00


	//----- nvinfo : EIATTR_SPARSE_MMA_MASK
	.align		4
.L_1339:
        /*0028*/ 	.byte	0x03, 0x50
        /*002a*/ 	.short	0x0000


	//----- nvinfo : EIATTR_MAXREG_COUNT
	.align		4
        /*002c*/ 	.byte	0x03, 0x1b
        /*002e*/ 	.short	0x0080


	//----- nvinfo : EIATTR_EXTERNS
	.align		4
        /*0030*/ 	.byte	0x04, 0x0f
        /*0032*/ 	.short	(.L_1341 - .L_1340)


	//   ....[0]....
	.align		4
.L_1340:
        /*0034*/ 	.word	index@(__assertfail)


	//----- nvinfo : EIATTR_MERCURY_ISA_VERSION
	.align		4
.L_1341:
        /*0038*/ 	.byte	0x03, 0x5f
        /*003a*/ 	.short	0x0101


	//----- nvinfo : EIATTR_VRC_CTA_INIT_COUNT
	.align		4
        /*003c*/ 	.byte	0x02, 0x4a
	.zero		1
	.zero		1


	//----- nvinfo : EIATTR_SYSCALL_OFFSETS
	.align		4
        /*0040*/ 	.byte	0x04, 0x46
        /*0042*/ 	.short	(.L_1343 - .L_1342)


	//   ....[0]....
.L_1342:
        /*0044*/ 	.word	0x00002110


	//   ....[1]....
        /*0048*/ 	.word	0x000032b0


	//   ....[2]....
        /*004c*/ 	.word	0x00005580


	//   ....[3]....
        /*0050*/ 	.word	0x00006480


	//   ....[4]....
        /*0054*/ 	.word	0x00008930


	//   ....[5]....
        /*0058*/ 	.word	0x00009830


	//   ....[6]....
        /*005c*/ 	.word	0x0000bcf0


	//   ....[7]....
        /*0060*/ 	.word	0x0000cbc0


	//----- nvinfo : EIATTR_EXIT_INSTR_OFFSETS
	.align		4
.L_1343:
        /*0064*/ 	.byte	0x04, 0x1c
        /*0066*/ 	.short	(.L_1345 - .L_1344)


	//   ....[0]....
.L_1344:
        /*0068*/ 	.word	0x00009c00


	//   ....[1]....
        /*006c*/ 	.word	0x0000be80


	//   ....[2]....
        /*0070*/ 	.word	0x0000bea0


	//   ....[3]....
        /*0074*/ 	.word	0x0000bf20


	//   ....[4]....
        /*0078*/ 	.word	0x0000bf40


	//   ....[5]....
        /*007c*/ 	.word	0x0000bf60


	//   ....[6]....
        /*0080*/ 	.word	0x0000c040


	//   ....[7]....
        /*0084*/ 	.word	0x0000c0d0


	//   ....[8]....
        /*0088*/ 	.word	0x0000c1c0


	//   ....[9]....
        /*008c*/ 	.word	0x0000c260


	//   ....[10]....
        /*0090*/ 	.word	0x0000c2e0


	//   ....[11]....
        /*0094*/ 	.word	0x0000c3a0


	//   ....[12]....
        /*0098*/ 	.word	0x0000c560


	//   ....[13]....
        /*009c*/ 	.word	0x0000c720


	//   ....[14]....
        /*00a0*/ 	.word	0x0000c8e0


	//   ....[15]....
        /*00a4*/ 	.word	0x0000c900


	//   ....[16]....
        /*00a8*/ 	.word	0x0000c920


	//   ....[17]....
        /*00ac*/ 	.word	0x0000c9d0


	//   ....[18]....
        /*00b0*/ 	.word	0x0000ca60


	//   ....[19]....
        /*00b4*/ 	.word	0x0000cbd0


	//   ....[20]....
        /*00b8*/ 	.word	0x0000cd30


	//   ....[21]....
        /*00bc*/ 	.word	0x0000cec0


	//   ....[22]....
        /*00c0*/ 	.word	0x0000cf50


	//----- nvinfo : EIATTR_MAX_THREADS
	.align		4
.L_1345:
        /*00c4*/ 	.byte	0x04, 0x05
        /*00c6*/ 	.short	(.L_1347 - .L_1346)
.L_1346:
        /*00c8*/ 	.word	0x00000080
        /*00cc*/ 	.word	0x00000001
        /*00d0*/ 	.word	0x00000001


	//----- nvinfo : EIATTR_CRS_STACK_SIZE
	.align		4
.L_1347:
        /*00d4*/ 	.byte	0x04, 0x1e
        /*00d6*/ 	.short	(.L_1349 - .L_1348)
.L_1348:
        /*00d8*/ 	.word	0x00000000


	//----- nvinfo : EIATTR_CBANK_PARAM_SIZE
	.align		4
.L_1349:
        /*00dc*/ 	.byte	0x03, 0x19
        /*00de*/ 	.short	0x0220


	//----- nvinfo : EIATTR_PARAM_CBANK
	.align		4
        /*00e0*/ 	.byte	0x04, 0x0a
        /*00e2*/ 	.short	(.L_1351 - .L_1350)
	.align		4
.L_1350:
        /*00e4*/ 	.word	index@(.nv.constant0._ZN2at6native18elementwise_kernelILi128ELi4EZNS0_15gpu_kernel_implINS0_10AbsFunctorIlEEEEvRNS_18TensorIteratorBaseERKT_EUliE_EEviT1_)
        /*00e8*/ 	.short	0x0380
        /*00ea*/ 	.short	0x0220


	//----- nvinfo : EIATTR_SW_WAR
	.align		4
.L_1351:
        /*00ec*/ 	.byte	0x04, 0x36
        /*00ee*/ 	.short	(.L_1353 - .L_1352)
.L_1352:
        /*00f0*/ 	.word	0x00000008
.L_1353:


//--------------------- .nv.info._ZN2at6native27unrolled_elementwise_kernelINS0_10AbsFunctorIlEESt5arrayIPcLm2EELi4E23TrivialOffsetCalculatorILi1EjES8_NS0_6memory12LoadWithCastILi1EEENS9_13StoreWithCastILi1EEEEEviT_T0_T2_T3_T4_T5_ --------------------------
	.section	.nv.info._ZN2at6native27unrolled_elementwise_kernelINS0_10AbsFunctorIlEESt5arrayIPcLm2EELi4E23TrivialOffsetCalculatorILi1EjES8_NS0_6memory12LoadWithCastILi1EEENS9_13StoreWithCastILi1EEEEEviT_T0_T2_T3_T4_T5_,"",@"SHT_CUDA_INFO"
	.sectionflags	@""
	.align	4


	//----- nvinfo : EIATTR_CUDA_API_VERSION
	.align		4
        /*0000*/ 	.byte	0x04, 0x37
        /*0002*/ 	.short	(.L_1355 - .L_1354)
.L_1354:
        /*0004*/ 	.word	0x00000082


	//----- nvinfo : EIATTR_KPARAM_INFO
	.align		4
.L_1355:
        /*0008*/ 	.byte	0x04, 0x17
        /*000a*/ 	.short	(.L_1357 - .L_1356)
.L_1356:
        /*000c*/ 	.word	0x00000000
        /*0010*/ 	.short	0x0006
        /*0012*/ 	.short	0x0024
        /*0014*/ 	.byte	0x00, 0xf0, 0x21, 0x00


	//----- nvinfo : EIATTR_KPARAM_INFO
	.align		4
.L_1357:
        /*0018*/ 	.byte	0x04, 0x17
        /*001a*/ 	.short	(.L_1359 - .L_1358)
.L_1358:
        /*001c*/ 	.word	0x00000000
        /*0020*/ 	.short	0x0005
        /*0022*/ 	.short	0x001c
        /*0024*/ 	.byte	0x00, 0xf0, 0x21, 0x00


	//----- nvinfo : EIATTR_KPARAM_INFO
	.align		4
.L_1359:
        /*0028*/ 	.byte	0x04, 0x17
        /*002a*/ 	.short	(.L_1361 - .L_1360)
.L_1360:
        /*002c*/ 	.word	0x00000000
        /*0030*/ 	.short	0x0004
        /*0032*/ 	.short	0x0019
        /*0034*/ 	.byte	0x00, 0xf0, 0x05, 0x00


	//----- nvinfo : EIATTR_KPARAM_INFO
	.align		4
.L_1361:
        /*0038*/ 	.byte	0x04, 0x17
        /*003a*/ 	.short	(.L_1363 - .L_1362)
.L_1362:
        /*003c*/ 	.word	0x00000000
        /*0040*/ 	.short	0x0003
        /*0042*/ 	.short	0x0018
        /*0044*/ 	.byte	0x00, 0xf0, 0x05, 0x00


	//----- nvinfo : EIATTR_KPARAM_INFO
	.align		4
.L_1363:
        /*0048*/ 	.byte	0x04, 0x17
        /*004a*/ 	.short	(.L_1365 - .L_1364)
.L_1364:
        /*004c*/ 	.word	0x00000000
        /*0050*/ 	.short	0x0002
        /*0052*/ 	.short	0x0008
        /*0054*/ 	.byte	0x00, 0xf0, 0x41, 0x00


	//----- nvinfo : EIATTR_KPARAM_INFO
	.align		4
.L_1365:
        /*0058*/ 	.byte	0x04, 0x17
        /*005a*/ 	.short	(.L_1367 - .L_1366)
.L_1366:
        /*005c*/ 	.word	0x00000000
        /*0060*/ 	.short	0x0001
        /*0062*/ 	.short	0x0004
        /*0064*/ 	.byte	0x00, 0xf0, 0x05, 0x00


	//----- nvinfo : EIATTR_KPARAM_INFO
	.align		4
.L_1367:
        /*0068*/ 	.byte	0x04, 0x17
        /*006a*/ 	.short	(.L_1369 - .L_1368)
.L_1368:
        /*006c*/ 	.word	0x00000000
        /*0070*/ 	.short	0x0000
        /*0072*/ 	.short	0x0000
        /*0074*/ 	.byte	0x00, 0xf0, 0x11, 0x00


	//----- nvinfo : EIATTR_SPARSE_MMA_MASK
	.align		4
.L_1369:
        /*0078*/ 	.byte	0x03, 0x50
        /*007a*/ 	.short	0x0000


	//----- nvinfo : EIATTR_MAXREG_COUNT
	.align		4
        /*007c*/ 	.byte	0x03, 0x1b
        /*007e*/ 	.short	0x00ff


	//----- nvinfo : EIATTR_EXTERNS
	.align		4
        /*0080*/ 	.byte	0x04, 0x0f
        /*0082*/ 	.short	(.L_1371 - .L_1370)


	//   ....[0]....
	.align		4
.L_1370:
        /*0084*/ 	.word	index@(__assertfail)


	//----- nvinfo : EIATTR_MERCURY_ISA_VERSION
	.align		4
.L_1371:
        /*0088*/ 	.byte	0x03, 0x5f
        /*008a*/ 	.short	0x0101


	//----- nvinfo : EIATTR_VRC_CTA_INIT_COUNT
	.align		4
        /*008c*/ 	.byte	0x02, 0x4a
	.zero		1
	.zero		1


	//----- nvinfo : EIATTR_SYSCALL_OFFSETS
	.align		4
        /*0090*/ 	.byte	0x04, 0x46
        /*0092*/ 	.short	(.L_1373 - .L_1372)


	//   ....[0]....
.L_1372:
        /*0094*/ 	.word	0x00000e20


	//   ....[1]....
        /*0098*/ 	.word	0x00001db0


	//   ....[2]....
        /*009c*/ 	.word	0x00002c90


	//   ....[3]....
        /*00a0*/ 	.word	0x00003b70


	//   ....[4]....
        /*00a4*/ 	.word	0x00004ef0


	//   ....[5]....
        /*00a8*/ 	.word	0x000060b0


	//   ....[6]....
        /*00ac*/ 	.word	0x000074c0


	//   ....[7]....
        /*00b0*/ 	.word	0x00008920


	//----- nvinfo : EIATTR_EXIT_INSTR_OFFSETS
	.align		4
.L_1373:
        /*00b4*/ 	.byte	0x04, 0x1c
        /*00b6*/ 	.short	(.L_1375 - .L_1374)


	//   ....[0]....
.L_1374:
        /*00b8*/ 	.word	0x000078e0


	//   ....[1]....
        /*00bc*/ 	.word	0x00007a70


	//   ....[2]....
        /*00c0*/ 	.word	0x00007a90


	//   ....[3]....
        /*00c4*/ 	.word	0x00007b10


	//   ....[4]....
        /*00c8*/ 	.word	0x00007b30


	//   ....[5]....
        /*00cc*/ 	.word	0x00007b50


	//   ....[6]....
        /*00d0*/ 	.word	0x00007c50


	//   ....[7]....
        /*00d4*/ 	.word	0x00007d00


	//   ....[8]....
        /*00d8*/ 	.word	0x00007e10


	//   ....[9]....
        /*00dc*/ 	.word	0x00007ed0


	//   ....[10]....
        /*00e0*/ 	.word	0x00007f70


	//   ....[11]....
        /*00e4*/ 	.word	0x00008030


	//   ....[12]....
        /*00e8*/ 	.word	0x00008210


	//   ....[13]....
        /*00ec*/ 	.word	0x000083f0


	//   ....[14]....
        /*00f0*/ 	.word	0x000085d0


	//   ....[15]....
        /*00f4*/ 	.word	0x000085f0


	//   ....[16]....
        /*00f8*/ 	.word	0x00008610


	//   ....[17]....
        /*00fc*/ 	.word	0x00008710


	//   ....[18]....
        /*0100*/ 	.word	0x000087c0


	//   ....[19]....
        /*0104*/ 	.word	0x00008930


	//   ....[20]....
        /*0108*/ 	.word	0x00008ab0


	//   ....[21]....
        /*010c*/ 	.word	0x00008c60


	//   ....[22]....
        /*0110*/ 	.word	0x00008d10


	//----- nvinfo : EIATTR_MAX_THREADS
	.align		4
.L_1375:
        /*0114*/ 	.byte	0x04, 0x05
        /*0116*/ 	.short	(.L_1377 - .L_1376)
.L_1376:
        /*0118*/ 	.word	0x00000080
        /*011c*/ 	.word	0x00000001
        /*0120*/ 	.word	0x00000001


	//----- nvinfo : EIATTR_CRS_STACK_SIZE
	.align		4
.L_1377:
        /*0124*/ 	.byte	0x04, 0x1e
        /*0126*/ 	.short	(.L_1379 - .L_1378)
.L_1378:
        /*0128*/ 	.word	0x00000000


	//----- nvinfo : EIATTR_CBANK_PARAM_SIZE
	.align		4
.L_1379:
        /*012c*/ 	.byte	0x03, 0x19
        /*012e*/ 	.short	0x002c


	//----- nvinfo : EIATTR_PARAM_CBANK
	.align		4
        /*0130*/ 	.byte	0x04, 0x0a
        /*0132*/ 	.short	(.L_1381 - .L_1380)
	.align		4
.L_1380:
        /*0134*/ 	.word	index@(.nv.constant0._ZN2at6native27unrolled_elementwise_kernelINS0_10AbsFunctorIlEESt5arrayIPcLm2EELi4E23TrivialOffsetCalculatorILi1EjES8_NS0_6memory12LoadWithCastILi1EEENS9_13StoreWithCastILi1EEEEEviT_T0_T2_T3_T4_T5_)
        /*0138*/ 	.short	0x0380
        /*013a*/ 	.short	0x002c


	//----- nvinfo : EIATTR_SW_WAR
	.align		4
.L_1381:
        /*013c*/ 	.byte	0x04, 0x36
        /*013e*/ 	.short	(.L_1383 - .L_1382)
.L_1382:
        /*0140*/ 	.word	0x00000008
.L_1383:


//--------------------- .nv.info._ZN2at6native18elementwise_kernelILi128ELi2EZNS0_22gpu_kernel_impl_nocastINS0_10AbsFunctorIlEEEEvRNS_18TensorIteratorBaseERKT_EUliE_EEviT1_ --------------------------
	.section	.nv.info._ZN2at6native18elementwise_kernelILi128ELi2EZNS0_22gpu_kernel_impl_nocastINS0_10AbsFunctorIlEEEEvRNS_18TensorIteratorBaseERKT_EUliE_EEviT1_,"",@"SHT_CUDA_INFO"
	.sectionflags	@""
	.align	4


	//----- nvinfo : EIATTR_CUDA_API_VERSION
	.align		4
        /*0000*/ 	.byte	0x04, 0x37
        /*0002*/ 	.short	(.L_1385 - .L_1384)
.L_1384:
        /*0004*/ 	.word	0x00000082


	//----- nvinfo : EIATTR_KPARAM_INFO
	.align		4
.L_1385:
        /*0008*/ 	.byte	0x04, 0x17
        /*000a*/ 	.short	(.L_1387 - .L_1386)
.L_1386:
        /*000c*/ 	.word	0x00000000
        /*0010*/ 	.short	0x0001
        /*0012*/ 	.short	0x0008
        /*0014*/ 	.byte	0x00, 0xf0, 0x61, 0x08


	//----- nvinfo : EIATTR_KPARAM_INFO
	.align		4
.L_1387:
        /*0018*/ 	.byte	0x04, 0x17
        /*001a*/ 	.short	(.L_1389 - .L_1388)
.L_1388:
        /*001c*/ 	.word	0x00000000
        /*0020*/ 	.short	0x0000
        /*0022*/ 	.short	0x0000
        /*0024*/ 	.byte	0x00, 0xf0, 0x11, 0x00


	//----- nvinfo : EIATTR_SPARSE_MMA_MASK
	.align		4
.L_1389:
        /*0028*/ 	.byte	0x03, 0x50
        /*002a*/ 	.short	0x0000


	//----- nvinfo : EIATTR_MAXREG_COUNT
	.align		4
        /*002c*/ 	.byte	0x03, 0x1b
        /*002e*/ 	.short	0x0080


	//----- nvinfo : EIATTR_MERCURY_ISA_VERSION
	.align		4
        /*0030*/ 	.byte	0x03, 0x5f
        /*0032*/ 	.short	0x0101


	//----- nvinfo : EIATTR_VRC_CTA_INIT_COUNT
	.align		4
        /*0034*/ 	.byte	0x02, 0x4a
	.zero		1
	.zero		1


	//----- nvinfo : EIATTR_EXIT_INSTR_OFFSETS
	.align		4
        /*0038*/ 	.byte	0x04, 0x1c
        /*003a*/ 	.short	(.L_1391 - .L_1390)


	//   ....[0]....
.L_1390:
        /*003c*/ 	.word	0x00000190


	//   ....[1]....
        /*0040*/ 	.word	0x00000230


	//   ....[2]....
        /*0044*/ 	.word	0x00001640


	//   ....[3]....
        /*0048*/ 	.word	0x000029b0


	//----- nvinfo : EIATTR_MAX_THREADS
	.align		4
.L_1391:
        /*004c*/ 	.byte	0x04, 0x05
        /*004e*/ 	.short	(.L_1393 - .L_1392)
.L_1392:
        /*0050*/ 	.word	0x00000080
        /*0054*/ 	.word	0x00000001
        /*0058*/ 	.word	0x00000001


	//----- nvinfo : EIATTR_CRS_STACK_SIZE
	.align		4
.L_1393:
        /*005c*/ 	.byte	0x04, 0x1e
        /*005e*/ 	.short	(.L_1395 - .L_1394)
.L_1394:
        /*0060*/ 	.word	0x00000000


	//----- nvinfo : EIATTR_CBANK_PARAM_SIZE
	.align		4
.L_1395:
        /*0064*/ 	.byte	0x03, 0x19
        /*0066*/ 	.short	0x0220


	//----- nvinfo : EIATTR_PARAM_CBANK
	.align		4
        /*0068*/ 	.byte	0x04, 0x0a
        /*006a*/ 	.short	(.L_1397 - .L_1396)
	.align		4
.L_1396:
        /*006c*/ 	.word	index@(.nv.constant0._ZN2at6native18elementwise_kernelILi128ELi2EZNS0_22gpu_kernel_impl_nocastINS0_10AbsFunctorIlEEEEvRNS_18TensorIteratorBaseERKT_EUliE_EEviT1_)
        /*0070*/ 	.short	0x0380
        /*0072*/ 	.short	0x0220


	//----- nvinfo : EIATTR_SW_WAR
	.align		4
.L_1397:
        /*0074*/ 	.byte	0x04, 0x36
        /*0076*/ 	.short	(.L_1399 - .L_1398)
.L_1398:
        /*0078*/ 	.word	0x00000008
.L_1399:


//--------------------- .nv.info._ZN2at6native27unrolled_elementwise_kernelINS0_10AbsFunctorIlEESt5arrayIPcLm2EELi4E23TrivialOffsetCalculatorILi1EjES8_NS0_6memory15LoadWithoutCastENS9_16StoreWithoutCastEEEviT_T0_T2_T3_T4_T5_ --------------------------
	.section	.nv.info._ZN2at6native27unrolled_elementwise_kernelINS0_10AbsFunctorIlEESt5arrayIPcLm2EELi4E23TrivialOffsetCalculatorILi1EjES8_NS0_6memory15LoadWithoutCastENS9_16StoreWithoutCastEEEviT_T0_T2_T3_T4_T5_,"",@"SHT_CUDA_INFO"
	.sectionflags	@""
	.align	4


	//----- nvinfo : EIATTR_CUDA_API_VERSION
	.align		4
        /*0000*/ 	.byte	0x04, 0x37
        /*0002*/ 	.short	(.L_1401 - .L_1400)
.L_1400:
        /*0004*/ 	.word	0x00000082


	//----- nvinfo : EIATTR_KPARAM_INFO
	.align		4
.L_1401:
        /*0008*/ 	.byte	0x04, 0x17
        /*000a*/ 	.short	(.L_1403 - .L_1402)
.L_1402:
        /*000c*/ 	.word	0x00000000
        /*0010*/ 	.short	0x0006
        /*0012*/ 	.short	0x001b
        /*0014*/ 	.byte	0x00, 0xf0, 0x05, 0x00


	//----- nvinfo : EIATTR_KPARAM_INFO
	.align		4
.L_1403:
        /*0018*/ 	.byte	0x04, 0x17
        /*001a*/ 	.short	(.L_1405 - .L_1404)
.L_1404:
        /*001c*/ 	.word	0x00000000
        /*0020*/ 	.short	0x0005
        /*0022*/ 	.short	0x001a
        /*0024*/ 	.byte	0x00, 0xf0, 0x05, 0x00


	//----- nvinfo : EIATTR_KPARAM_INFO
	.align		4
.L_1405:
        /*0028*/ 	.byte	0x04, 0x17
        /*002a*/ 	.short	(.L_1407 - .L_1406)
.L_1406:
        /*002c*/ 	.word	0x00000000
        /*0030*/ 	.short	0x0004
        /*0032*/ 	.short	0x0019
        /*0034*/ 	.byte	0x00, 0xf0, 0x05, 0x00


	//----- nvinfo : EIATTR_KPARAM_INFO
	.align		4
.L_1407:
        /*0038*/ 	.byte	0x04, 0x17
        /*003a*/ 	.short	(.L_1409 - .L_1408)
.L_1408:
        /*003c*/ 	.word	0x00000000
        /*0040*/ 	.short	0x0003
        /*0042*/ 	.short	0x0018
        /*0044*/ 	.byte	0x00, 0xf0, 0x05, 0x00


	//----- nvinfo : EIATTR_KPARAM_INFO
	.align		4
.L_1409:
        /*0048*/ 	.byte	0x04, 0x17
        /*004a*/ 	.short	(.L_1411 - .L_1410)
.L_1410:
        /*004c*/ 	.word	0x00000000
        /*0050*/ 	.short	0x0002
        /*0052*/ 	.short	0x0008
        /*0054*/ 	.byte	0x00, 0xf0, 0x41, 0x00


	//----- nvinfo : EIATTR_KPARAM_INFO
	.align		4
.L_1411:
        /*0058*/ 	.byte	0x04, 0x17
        /*005a*/ 	.short	(.L_1413 - .L_1412)
.L_1412:
        /*005c*/ 	.word	0x00000000
        /*0060*/ 	.short	0x0001
        /*0062*/ 	.short	0x0004
        /*0064*/ 	.byte	0x00, 0xf0, 0x05, 0x00


	//----- nvinfo : EIATTR_KPARAM_INFO
	.align		4
.L_1413:
        /*0068*/ 	.byte	0x04, 0x17
        /*006a*/ 	.short	(.L_1415 - .L_1414)
.L_1414:
        /*006c*/ 	.word	0x00000000
        /*0070*/ 	.short	0x0000
        /*0072*/ 	.short	0x0000
        /*0074*/ 	.byte	0x00, 0xf0, 0x11, 0x00


	//----- nvinfo : EIATTR_SPARSE_MMA_MASK
	.align		4
.L_1415:
        /*0078*/ 	.byte	0x03, 0x50
        /*007a*/ 	.short	0x0000


	//----- nvinfo : EIATTR_MAXREG_COUNT
	.align		4
        /*007c*/ 	.byte	0x03, 0x1b
        /*007e*/ 	.short	0x00ff


	//----- nvinfo : EIATTR_MERCURY_ISA_VERSION
	.align		4
        /*0080*/ 	.byte	0x03, 0x5f
        /*0082*/ 	.short	0x0101


	//----- nvinfo : EIATTR_VRC_CTA_INIT_COUNT
	.align		4
        /*0084*/ 	.byte	0x02, 0x4a
	.zero		1
	.zero		1


	//----- nvinfo : EIATTR_EXIT_INSTR_OFFSETS
	.align		4
        /*0088*/ 	.byte	0x04, 0x1c
        /*008a*/ 	.short	(.L_1417 - .L_1416)


	//   ....[0]....
.L_1416:
        /*008c*/ 	.word	0x000004e0


	//   ....[1]....
        /*0090*/ 	.word	0x00000580


	//----- nvinfo : EIATTR_MAX_THREADS
	.align		4
.L_1417:
        /*0094*/ 	.byte	0x04, 0x05
        /*0096*/ 	.short	(.L_1419 - .L_1418)
.L_1418:
        /*0098*/ 	.word	0x00000080
        /*009c*/ 	.word	0x00000001
        /*00a0*/ 	.word	0x00000001


	//----- nvinfo : EIATTR_CRS_STACK_SIZE
	.align		4
.L_1419:
        /*00a4*/ 	.byte	0x04, 0x1e
        /*00a6*/ 	.short	(.L_1421 - .L_1420)
.L_1420:
        /*00a8*/ 	.word	0x00000000


	//----- nvinfo : EIATTR_CBANK_PARAM_SIZE
	.align		4
.L_1421:
        /*00ac*/ 	.byte	0x03, 0x19
        /*00ae*/ 	.short	0x001c


	//----- nvinfo : EIATTR_PARAM_CBANK
	.align		4
        /*00b0*/ 	.byte	0x04, 0x0a
        /*00b2*/ 	.short	(.L_1423 - .L_1422)
	.align		4
.L_1422:
        /*00b4*/ 	.word	index@(.nv.constant0._ZN2at6native27unrolled_elementwise_kernelINS0_10AbsFunctorIlEESt5arrayIPcLm2EELi4E23TrivialOffsetCalculatorILi1EjES8_NS0_6memory15LoadWithoutCastENS9_16StoreWithoutCastEEEviT_T0_T2_T3_T4_T5_)
        /*00b8*/ 	.short	0x0380
        /*00ba*/ 	.short	0x001c


	//----- nvinfo : EIATTR_SW_WAR
	.align		4
.L_1423:
        /*00bc*/ 	.byte	0x04, 0x36
        /*00be*/ 	.short	(.L_1425 - .L_1424)
.L_1424:
        /*00c0*/ 	.word	0x00000008
.L_1425:


//--------------------- .nv.info._ZN2at6native29vectorized_elementwise_kernelILi2ENS0_10AbsFunctorIlEESt5arrayIPcLm2EEEEviT0_T1_ --------------------------
	.section	.nv.info._ZN2at6native29vectorized_elementwise_kernelILi2ENS0_10AbsFunctorIlEESt5arrayIPcLm2EEEEviT0_T1_,"",@"SHT_CUDA_INFO"
	.sectionflags	@""
	.align	4


	//----- nvinfo : EIATTR_CUDA_API_VERSION
	.align		4
        /*0000*/ 	.byte	0x04, 0x37
        /*0002*/ 	.short	(.L_1427 - .L_1426)
.L_1426:
        /*0004*/ 	.word	0x00000082


	//----- nvinfo : EIATTR_KPARAM_INFO
	.align		4
.L_1427:
        /*0008*/ 	.byte	0x04, 0x17
        /*000a*/ 	.short	(.L_1429 - .L_1428)
.L_1428:
        /*000c*/ 	.word	0x00000000
        /*0010*/ 	.short	0x0002
        /*0012*/ 	.short	0x0008
        /*0014*/ 	.byte	0x00, 0xf0, 0x41, 0x00


	//----- nvinfo : EIATTR_KPARAM_INFO
	.align		4
.L_1429:
        /*0018*/ 	.byte	0x04, 0x17
        /*001a*/ 	.short	(.L_1431 - .L_1430)
.L_1430:
        /*001c*/ 	.word	0x00000000
        /*0020*/ 	.short	0x0001
        /*0022*/ 	.short	0x0004
        /*0024*/ 	.byte	0x00, 0xf0, 0x05, 0x00


	//----- nvinfo : EIATTR_KPARAM_INFO
	.align		4
.L_1431:
        /*0028*/ 	.byte	0x04, 0x17
        /*002a*/ 	.short	(.L_1433 - .L_1432)
.L_1432:
        /*002c*/ 	.word	0x00000000
        /*0030*/ 	.short	0x0000
        /*0032*/ 	.short	0x0000
        /*0034*/ 	.byte	0x00, 0xf0, 0x11, 0x00


	//----- nvinfo : EIATTR_SPARSE_MMA_MASK
	.align		4
.L_1433:
        /*0038*/ 	.byte	0x03, 0x50
        /*003a*/ 	.short	0x0000


	//----- nvinfo : EIATTR_MAXREG_COUNT
	.align		4
        /*003c*/ 	.byte	0x03, 0x1b
        /*003e*/ 	.short	0x00ff


	//----- nvinfo : EIATTR_MERCURY_ISA_VERSION
	.align		4
        /*0040*/ 	.byte	0x03, 0x5f
        /*0042*/ 	.short	0x0101


	//----- nvinfo : EIATTR_VRC_CTA_INIT_COUNT
	.align		4
        /*0044*/ 	.byte	0x02, 0x4a
	.zero		1
	.zero		1


	//----- nvinfo : EIATTR_EXIT_INSTR_OFFSETS
	.align		4
        /*0048*/ 	.byte	0x04, 0x1c
        /*004a*/ 	.short	(.L_1435 - .L_1434)


	//   ....[0]....
.L_1434:
        /*004c*/ 	.word	0x000009d0


	//   ....[1]....
        /*0050*/ 	.word	0x00000a70


	//   ....[2]....
        /*0054*/ 	.word	0x00000e50


	//----- nvinfo : EIATTR_MAX_THREADS
	.align		4
.L_1435:
        /*0058*/ 	.byte	0x04, 0x05
        /*005a*/ 	.short	(.L_1437 - .L_1436)
.L_1436:
        /*005c*/ 	.word	0x00000080
        /*0060*/ 	.word	0x00000001
        /*0064*/ 	.word	0x00000001


	//----- nvinfo : EIATTR_CRS_STACK_SIZE
	.align		4
.L_1437:
        /*0068*/ 	.byte	0x04, 0x1e
        /*006a*/ 	.short	(.L_1439 - .L_1438)
.L_1438:
        /*006c*/ 	.word	0x00000000


	//----- nvinfo : EIATTR_CBANK_PARAM_SIZE
	.align		4
.L_1439:
        /*0070*/ 	.byte	0x03, 0x19
        /*0072*/ 	.short	0x0018


	//----- nvinfo : EIATTR_PARAM_CBANK
	.align		4
        /*0074*/ 	.byte	0x04, 0x0a
        /*0076*/ 	.short	(.L_1441 - .L_1440)
	.align		4
.L_1440:
        /*0078*/ 	.word	index@(.nv.constant0._ZN2at6native29vectorized_elementwise_kernelILi2ENS0_10AbsFunctorIlEESt5arrayIPcLm2EEEEviT0_T1_)
        /*007c*/ 	.short	0x0380
        /*007e*/ 	.short	0x0018


	//----- nvinfo : EIATTR_SW_WAR
	.align		4
.L_1441:
        /*0080*/ 	.byte	0x04, 0x36
        /*0082*/ 	.short	(.L_1443 - .L_1442)
.L_1442:
        /*0084*/ 	.word	0x00000008
.L_1443:


//--------------------- .nv.info._ZN2at6native29vectorized_elementwise_kernelILi4ENS0_10AbsFunctorIlEESt5arrayIPcLm2EEEEviT0_T1_ --------------------------
	.section	.nv.info._ZN2at6native29vectorized_elementwise_kernelILi4ENS0_10AbsFunctorIlEESt5arrayIPcLm2EEEEviT0_T1_,"",@"SHT_CUDA_INFO"
	.sectionflags	@""
	.align	4


	//----- nvinfo : EIATTR_CUDA_API_VERSION
	.align		4
        /*0000*/ 	.byte	0x04, 0x37
        /*0002*/ 	.short	(.L_1445 - .L_1444)
.L_1444:
        /*0004*/ 	.word	0x00000082


	//----- nvinfo : EIATTR_KPARAM_INFO
	.align		4
.L_1445:
        /*0008*/ 	.byte	0x04, 0x17
        /*000a*/ 	.short	(.L_1447 - .L_1446)
.L_1446:
        /*000c*/ 	.word	0x00000000
        /*0010*/ 	.short	0x0002
        /*0012*/ 	.short	0x0008
        /*0014*/ 	.byte	0x00, 0xf0, 0x41, 0x00


	//----- nvinfo : EIATTR_KPARAM_INFO
	.align		4
.L_1447:
        /*0018*/ 	.byte	0x04, 0x17
        /*001a*/ 	.short	(.L_1449 - .L_1448)
.L_1448:
        /*001c*/ 	.word	0x00000000
        /*0020*/ 	.short	0x0001
        /*0022*/ 	.short	0x0004
        /*0024*/ 	.byte	0x00, 0xf0, 0x05, 0x00


	//----- nvinfo : EIATTR_KPARAM_INFO
	.align		4
.L_1449:
        /*0028*/ 	.byte	0x04, 0x17
        /*002a*/ 	.short	(.L_1451 - .L_1450)
.L_1450:
        /*002c*/ 	.word	0x00000000
        /*0030*/ 	.short	0x0000
        /*0032*/ 	.short	0x0000
        /*0034*/ 	.byte	0x00, 0xf0, 0x11, 0x00


	//----- nvinfo : EIATTR_SPARSE_MMA_MASK
	.align		4
.L_1451:
        /*0038*/ 	.byte	0x03, 0x50
        /*003a*/ 	.short	0x0000


	//----- nvinfo : EIATTR_MAXREG_COUNT
	.align		4
        /*003c*/ 	.byte	0x03, 0x1b
        /*003e*/ 	.short	0x00ff


	//----- nvinfo : EIATTR_MERCURY_ISA_VERSION
	.align		4
        /*0040*/ 	.byte	0x03, 0x5f
        /*0042*/ 	.short	0x0101


	//----- nvinfo : EIATTR_VRC_CTA_INIT_COUNT
	.align		4
        /*0044*/ 	.byte	0x02, 0x4a
	.zero		1
	.zero		1


	//----- nvinfo : EIATTR_EXIT_INSTR_OFFSETS
	.align		4
        /*0048*/ 	.byte	0x04, 0x1c
        /*004a*/ 	.short	(.L_1453 - .L_1452)


	//   ....[0]....
.L_1452:
        /*004c*/ 	.word	0x000009d0


	//   ....[1]....
        /*0050*/ 	.word	0x00000a70


	//   ....[2]....
        /*0054*/ 	.word	0x00000e60


	//----- nvinfo : EIATTR_MAX_THREADS
	.align		4
.L_1453:
        /*0058*/ 	.byte	0x04, 0x05
        /*005a*/ 	.short	(.L_1455 - .L_1454)
.L_1454:
        /*005c*/ 	.word	0x00000080
        /*0060*/ 	.word	0x00000001
        /*0064*/ 	.word	0x00000001


	//----- nvinfo : EIATTR_CRS_STACK_SIZE
	.align		4
.L_1455:
        /*0068*/ 	.byte	0x04, 0x1e
        /*006a*/ 	.short	(.L_1457 - .L_1456)
.L_1456:
        /*006c*/ 	.word	0x00000000


	//----- nvinfo : EIATTR_CBANK_PARAM_SIZE
	.align		4
.L_1457:
        /*0070*/ 	.byte	0x03, 0x19
        /*0072*/ 	.short	0x0018


	//----- nvinfo : EIATTR_PARAM_CBANK
	.align		4
        /*0074*/ 	.byte	0x04, 0x0a
        /*0076*/ 	.short	(.L_1459 - .L_1458)
	.align		4
.L_1458:
        /*0078*/ 	.word	index@(.nv.constant0._ZN2at6native29vectorized_elementwise_kernelILi4ENS0_10AbsFunctorIlEESt5arrayIPcLm2EEEEviT0_T1_)
        /*007c*/ 	.short	0x0380
        /*007e*/ 	.short	0x0018


	//----- nvinfo : EIATTR_SW_WAR
	.align		4
.L_1459:
        /*0080*/ 	.byte	0x04, 0x36
        /*0082*/ 	.short	(.L_1461 - .L_1460)
.L_1460:
        /*0084*/ 	.word	0x00000008
.L_1461:


//--------------------- .nv.info._ZN2at6native29vectorized_elementwise_kernelILi8ENS0_10AbsFunctorIlEESt5arrayIPcLm2EEEEviT0_T1_ --------------------------
	.section	.nv.info._ZN2at6native29vectorized_elementwise_kernelILi8ENS0_10AbsFunctorIlEESt5arrayIPcLm2EEEEviT0_T1_,"",@"SHT_CUDA_INFO"
	.sectionflags	@""
	.align	4


	//----- nvinfo : EIATTR_CUDA_API_VERSION
	.align		4
        /*0000*/ 	.byte	0x04, 0x37
        /*0002*/ 	.short	(.L_1463 - .L_1462)
.L_1462:
        /*0004*/ 	.word	0x00000082


	//----- nvinfo : EIATTR_KPARAM_INFO
	.align		4
.L_1463:
        /*0008*/ 	.byte	0x04, 0x17
        /*000a*/ 	.short	(.L_1465 - .L_1464)
.L_1464:
        /*000c*/ 	.word	0x00000000
        /*0010*/ 	.short	0x0002
        /*0012*/ 	.short	0x0008
        /*0014*/ 	.byte	0x00, 0xf0, 0x41, 0x00


	//----- nvinfo : EIATTR_KPARAM_INFO
	.align		4
.L_1465:
        /*0018*/ 	.byte	0x04, 0x17
        /*001a*/ 	.short	(.L_1467 - .L_1466)
.L_1466:
        /*001c*/ 	.word	0x00000000
        /*0020*/ 	.short	0x0001
        /*0022*/ 	.short	0x0004
        /*0024*/ 	.byte	0x00, 0xf0, 0x05, 0x00


	//----- nvinfo : EIATTR_KPARAM_INFO
	.align		4
.L_1467:
        /*0028*/ 	.byte	0x04, 0x17
        /*002a*/ 	.short	(.L_1469 - .L_1468)
.L_1468:
        /*002c*/ 	.word	0x00000000
        /*0030*/ 	.short	0x0000
        /*0032*/ 	.short	0x0000
        /*0034*/ 	.byte	0x00, 0xf0, 0x11, 0x00


	//----- nvinfo : EIATTR_SPARSE_MMA_MASK
	.align		4
.L_1469:
        /*0038*/ 	.byte	0x03, 0x50
        /*003a*/ 	.short	0x0000


	//----- nvinfo : EIATTR_MAXREG_COUNT
	.align		4
        /*003c*/ 	.byte	0x03, 0x1b
        /*003e*/ 	.short	0x00ff


	//----- nvinfo : EIATTR_MERCURY_ISA_VERSION
	.align		4
        /*0040*/ 	.byte	0x03, 0x5f
        /*0042*/ 	.short	0x0101


	//----- nvinfo : EIATTR_VRC_CTA_INIT_COUNT
	.align		4
        /*0044*/ 	.byte	0x02, 0x4a
	.zero		1
	.zero		1


	//----- nvinfo : EIATTR_EXIT_INSTR_OFFSETS
	.align		4
        /*0048*/ 	.byte	0x04, 0x1c
        /*004a*/ 	.short	(.L_1471 - .L_1470)


	//   ....[0]....
.L_1470:
        /*004c*/ 	.word	0x00000010


	//----- nvinfo : EIATTR_MAX_THREADS
	.align		4
.L_1471:
        /*0050*/ 	.byte	0x04, 0x05
        /*0052*/ 	.short	(.L_1473 - .L_1472)
.L_1472:
        /*0054*/ 	.word	0x00000080
        /*0058*/ 	.word	0x00000001
        /*005c*/ 	.word	0x00000001


	//----- nvinfo : EIATTR_CBANK_PARAM_SIZE
	.align		4
.L_1473:
        /*0060*/ 	.byte	0x03, 0x19
        /*0062*/ 	.short	0x0018


	//----- nvinfo : EIATTR_PARAM_CBANK
	.align		4
        /*0064*/ 	.byte	0x04, 0x0a
        /*0066*/ 	.short	(.L_1475 - .L_1474)
	.align		4
.L_1474:
        /*0068*/ 	.word	index@(.nv.constant0._ZN2at6native29vectorized_elementwise_kernelILi8ENS0_10AbsFunctorIlEESt5arrayIPcLm2EEEEviT0_T1_)
        /*006c*/ 	.short	0x0380
        /*006e*/ 	.short	0x0018


	//----- nvinfo : EIATTR_SW_WAR
	.align		4
.L_1475:
        /*0070*/ 	.byte	0x04, 0x36
        /*0072*/ 	.short	(.L_1477 - .L_1476)
.L_1476:
        /*0074*/ 	.word	0x00000008
.L_1477:


//--------------------- .nv.info._ZN2at6native18elementwise_kernelILi128ELi4EZNS0_15gpu_kernel_implINS0_10AbsFunctorIiEEEEvRNS_18TensorIteratorBaseERKT_EUliE_EEviT1_ --------------------------
	.section	.nv.info._ZN2at6native18elementwise_kernelILi128ELi4EZNS0_15gpu_kernel_implINS0_10AbsFunctorIiEEEEvRNS_18TensorIteratorBaseERKT_EUliE_EEviT1_,"",@"SHT_CUDA_INFO"
	.sectionflags	@""
	.align	4


	//----- nvinfo : EIATTR_CUDA_API_VERSION
	.align		4
        /*0000*/ 	.byte	0x04, 0x37
        /*0002*/ 	.short	(.L_1479 - .L_1478)
.L_1478:
        /*0004*/ 	.word	0x00000082


	//----- nvinfo : EIATTR_KPARAM_INFO
	.align		4
.L_1479:
        /*0008*/ 	.byte	0x04, 0x17
        /*000a*/ 	.short	(.L_1481 - .L_1480)
.L_1480:
        /*000c*/ 	.word	0x00000000
        /*0010*/ 	.short	0x0001
        /*0012*/ 	.short	0x0008
        /*0014*/ 	.byte	0x00, 0xf0, 0x61, 0x08


	//----- nvinfo : EIATTR_KPARAM_INFO
	.align		4
.L_1481:
        /*0018*/ 	.byte	0x04, 0x17
        /*001a*/ 	.short	(.L_1483 - .L_1482)
.L_1482:
        /*001c*/ 	.word	0x00000000
        /*0020*/ 	.short	0x0000
        /*0022*/ 	.short	0x0000
        /*0024*/ 	.byte	0x00, 0xf0, 0x11, 0x00


	//----- nvinfo : EIATTR_SPARSE_MMA_MASK
	.align		4
.L_1483:
        /*0028*/ 	.byte	0x03, 0x50
        /*002a*/ 	.short	0x0000


	//----- nvinfo : EIATTR_MAXREG_COUNT
	.align		4
        /*002c*/ 	.byte	0x03, 0x1b
        /*002e*/ 	.short	0x0080


	//----- nvinfo : EIATTR_EXTERNS
	.align		4
        /*0030*/ 	.byte	0x04, 0x0f
        /*0032*/ 	.short	(.L_1485 - .L_1484)


	//   ....[0]....
	.align		4
.L_1484:
        /*0034*/ 	.word	index@(__assertfail)


	//----- nvinfo : EIATTR_MERCURY_ISA_VERSION
	.align		4
.L_1485:
        /*0038*/ 	.byte	0x03, 0x5f
        /*003a*/ 	.short	0x0101


	//----- nvinfo : EIATTR_VRC_CTA_INIT_COUNT
	.align		4
        /*003c*/ 	.byte	0x02, 0x4a
	.zero		1
	.zero		1


	//----- nvinfo : EIATTR_SYSCALL_OFFSETS
	.align		4
        /*0040*/ 	.byte	0x04, 0x46
        /*0042*/ 	.short	(.L_1487 - .L_1486)


	//   ....[0]....
.L_1486:
        /*0044*/ 	.word	0x000020b0


	//   ....[1]....
        /*0048*/ 	.word	0x00002e80


	//   ....[2]....
        /*004c*/ 	.word	0x000050a0


	//   ....[3]....
        /*0050*/ 	.word	0x00005c70


	//   ....[4]....
        /*0054*/ 	.word	0x00007fd0


	//   ....[5]....
        /*0058*/ 	.word	0x00008ba0


	//   ....[6]....
        /*005c*/ 	.word	0x0000af10


	//   ....[7]....
        /*0060*/ 	.word	0x0000bab0


	//----- nvinfo : EIATTR_EXIT_INSTR_OFFSETS
	.align		4
.L_1487:
        /*0064*/ 	.byte	0x04, 0x1c
        /*0066*/ 	.short	(.L_1489 - .L_1488)


	//   ....[0]....
.L_1488:
        /*0068*/ 	.word	0x00008e80


	//   ....[1]....
        /*006c*/ 	.word	0x0000b040


	//   ....[2]....
        /*0070*/ 	.word	0x0000b060


	//   ....[3]....
        /*0074*/ 	.word	0x0000b0f0


	//   ....[4]....
        /*0078*/ 	.word	0x0000b110


	//   ....[5]....
        /*007c*/ 	.word	0x0000b130


	//   ....[6]....
        /*0080*/ 	.word	0x0000b1c0


	//   ....[7]....
        /*0084*/ 	.word	0x0000b200


	//   ....[8]....
        /*0088*/ 	.word	0x0000b2a0


	//   ....[9]....
        /*008c*/ 	.word	0x0000b2f0


	//   ....[10]....
        /*0090*/ 	.word	0x0000b320


	//   ....[11]....
        /*0094*/ 	.word	0x0000b3e0


	//   ....[12]....
        /*0098*/ 	.word	0x0000b550


	//   ....[13]....
        /*009c*/ 	.word	0x0000b6c0


	//   ....[14]....
        /*00a0*/ 	.word	0x0000b820


	//   ....[15]....
        /*00a4*/ 	.word	0x0000b850


	//   ....[16]....
        /*00a8*/ 	.word	0x0000b870


	//   ....[17]....
        /*00ac*/ 	.word	0x0000b910


	//   ....[18]....
        /*00b0*/ 	.word	0x0000b950


	//   ....[19]....
        /*00b4*/ 	.word	0x0000bac0


	//   ....[20]....
        /*00b8*/ 	.word	0x0000bbd0


	//   ....[21]....
        /*00bc*/ 	.word	0x0000bd10


	//   ....[22]....
        /*00c0*/ 	.word	0x0000bd50


	//----- nvinfo : EIATTR_MAX_THREADS
	.align		4
.L_1489:
        /*00c4*/ 	.byte	0x04, 0x05
        /*00c6*/ 	.short	(.L_1491 - .L_1490)
.L_1490:
        /*00c8*/ 	.word	0x00000080
        /*00cc*/ 	.word	0x00000001
        /*00d0*/ 	.word	0x00000001


	//----- nvinfo : EIATTR_CRS_STACK_SIZE
	.align		4
.L_1491:
        /*00d4*/ 	.byte	0x04, 0x1e
        /*00d6*/ 	.short	(.L_1493 - .L_1492)
.L_1492:
        /*00d8*/ 	.word	0x00000000


	//----- nvinfo : EIATTR_CBANK_PARAM_SIZE
	.align		4
.L_1493:
        /*00dc*/ 	.byte	0x03, 0x19
        /*00de*/ 	.short	0x0220


	//----- nvinfo : EIATTR_PARAM_CBANK
	.align		4
        /*00e0*/ 	.byte	0x04, 0x0a
        /*00e2*/ 	.short	(.L_1495 - .L_1494)
	.align		4
.L_1494:
        /*00e4*/ 	.word	index@(.nv.constant0._ZN2at6native18elementwise_kernelILi128ELi4EZNS0_15gpu_kernel_implINS0_10AbsFunctorIiEEEEvRNS_18TensorIteratorBaseERKT_EUliE_EEviT1_)
        /*00e8*/ 	.short	0x0380
        /*00ea*/ 	.short	0x0220


	//----- nvinfo : EIATTR_SW_WAR
	.align		4
.L_1495:
        /*00ec*/ 	.byte	0x04, 0x36
        /*00ee*/ 	.short	(.L_1497 - .L_1496)
.L_1496:
        /*00f0*/ 	.word	0x00000008
.L_1497:


//--------------------- .nv.info._ZN2at6native27unrolled_elementwise_kernelINS0_10AbsFunctorIiEESt5arrayIPcLm2EELi4E23TrivialOffsetCalculatorILi1EjES8_NS0_6memory12LoadWithCastILi1EEENS9_13StoreWithCastILi1EEEEEviT_T0_T2_T3_T4_T5_ --------------------------
	.section	.nv.info._ZN2at6native27unrolled_elementwise_kernelINS0_10AbsFunctorIiEESt5arrayIPcLm2EELi4E23TrivialOffsetCalculatorILi1EjES8_NS0_6memory12LoadWithCastILi1EEENS9_13StoreWithCastILi1EEEEEviT_T0_T2_T3_T4_T5_,"",@"SHT_CUDA_INFO"
	.sectionflags	@""
	.align	4


	//----- nvinfo : EIATTR_CUDA_API_VERSION
	.align		4
        /*0000*/ 	.byte	0x04, 0x37
        /*0002*/ 	.short	(.L_1499 - .L_1498)
.L_1498:
        /*0004*/ 	.word	0x00000082


	//----- nvinfo : EIATTR_KPARAM_INFO
	.align		4
.L_1499:
        /*0008*/ 	.byte	0x04, 0x17
        /*000a*/ 	.short	(.L_1501 - .L_1500)
.L_1500:
        /*000c*/ 	.word	0x00000000
        /*0010*/ 	.short	0x0006
        /*0012*/ 	.short	0x0024
        /*0014*/ 	.byte	0x00, 0xf0, 0x21, 0x00


	//----- nvinfo : EIATTR_KPARAM_INFO
	.align		4
.L_1501:
        /*0018*/ 	.byte	0x04, 0x17
        /*001a*/ 	.short	(.L_1503 - .L_1502)
.L_1502:
        /*001c*/ 	.word	0x00000000
        /*0020*/ 	.short	0x0005
        /*0022*/ 	.short	0x001c
        /*0024*/ 	.byte	0x00, 0xf0, 0x21, 0x00


	//----- nvinfo : EIATTR_KPARAM_INFO
	.align		4
.L_1503:
        /*0028*/ 	.byte	0x04, 0x17
        /*002a*/ 	.short	(.L_1505 - .L_1504)
.L_1504:
        /*002c*/ 	.word	0x00000000
        /*0030*/ 	.short	0x0004
        /*0032*/ 	.short	0x0019
        /*0034*/ 	.byte	0x00, 0xf0, 0x05, 0x00


	//----- nvinfo : EIATTR_KPARAM_INFO
	.align		4
.L_1505:
        /*0038*/ 	.byte	0x04, 0x17
        /*003a*/ 	.short	(.L_1507 - .L_1506)
.L_1506:
        /*003c*/ 	.word	0x00000000
        /*0040*/ 	.short	0x0003
        /*0042*/ 	.short	0x0018
        /*0044*/ 	.byte	0x00, 0xf0, 0x05, 0x00


	//----- nvinfo : EIATTR_KPARAM_INFO
	.align		4
.L_1507:
        /*0048*/ 	.byte	0x04, 0x17
        /*004a*/ 	.short	(.L_1509 - .L_1508)
.L_1508:
        /*004c*/ 	.word	0x00000000
        /*0050*/ 	.short	0x0002
        /*0052*/ 	.short	0x0008
        /*0054*/ 	.byte	0x00, 0xf0, 0x41, 0x00


	//----- nvinfo : EIATTR_KPARAM_INFO
	.align		4
.L_1509:
        /*0058*/ 	.byte	0x04, 0x17
        /*005a*/ 	.short	(.L_1511 - .L_1510)
.L_1510:
        /*005c*/ 	.word	0x00000000
        /*0060*/ 	.short	0x0001
        /*0062*/ 	.short	0x0004
        /*0064*/ 	.byte	0x00, 0xf0, 0x05, 0x00


	//----- nvinfo : EIATTR_KPARAM_INFO
	.align		4
.L_1511:
        /*0068*/ 	.byte	0x04, 0x17
        /*006a*/ 	.short	(.L_1513 - .L_1512)
.L_1512:
        /*006c*/ 	.word	0x00000000
        /*0070*/ 	.short	0x0000
        /*0072*/ 	.short	0x0000
        /*0074*/ 	.byte	0x00, 0xf0, 0x11, 0x00


	//----- nvinfo : EIATTR_SPARSE_MMA_MASK
	.align		4
.L_1513:
        /*0078*/ 	.byte	0x03, 0x50
        /*007a*/ 	.short	0x0000


	//----- nvinfo : EIATTR_MAXREG_COUNT
	.align		4
        /*007c*/ 	.byte	0x03, 0x1b
        /*007e*/ 	.short	0x00ff


	//----- nvinfo : EIATTR_EXTERNS
	.align		4
        /*0080*/ 	.byte	0x04, 0x0f
        /*0082*/ 	.short	(.L_1515 - .L_1514)


	//   ....[0]....
	.align		4
.L_1514:
        /*0084*/ 	.word	index@(__assertfail)


	//----- nvinfo : EIATTR_MERCURY_ISA_VERSION
	.align		4
.L_1515:
        /*0088*/ 	.byte	0x03, 0x5f
        /*008a*/ 	.short	0x0101


	//----- nvinfo : EIATTR_VRC_CTA_INIT_COUNT
	.align		4
        /*008c*/ 	.byte	0x02, 0x4a
	.zero		1
	.zero		1


	//----- nvinfo : EIATTR_SYSCALL_OFFSETS
	.align		4
        /*0090*/ 	.byte	0x04, 0x46
        /*0092*/ 	.short	(.L_1517 - .L_1516)


	//   ....[0]....
.L_1516:
        /*0094*/ 	.word	0x00000dc0


	//   ....[1]....
        /*0098*/ 	.word	0x00001ce0


	//   ....[2]....
        /*009c*/ 	.word	0x00002b50


	//   ....[3]....
        /*00a0*/ 	.word	0x000039c0


	//   ....[4]....
        /*00a4*/ 	.word	0x000047a0


	//   ....[5]....
        /*00a8*/ 	.word	0x00005580


	//   ....[6]....
        /*00ac*/ 	.word	0x000064f0


	//   ....[7]....
        /*00b0*/ 	.word	0x00007460


	//----- nvinfo : EIATTR_EXIT_INSTR_OFFSETS
	.align		4
.L_1517:
        /*00b4*/ 	.byte	0x04, 0x1c
        /*00b6*/ 	.short	(.L_1519 - .L_1518)


	//   ....[0]....
.L_1518:
        /*00b8*/ 	.word	0x000067f0


	//   ....[1]....
        /*00bc*/ 	.word	0x00006940


	//   ....[2]....
        /*00c0*/ 	.word	0x00006960


	//   ....[3]....
        /*00c4*/ 	.word	0x00006a00


	//   ....[4]....
        /*00c8*/ 	.word	0x00006a20


	//   ....[5]....
        /*00cc*/ 	.word	0x00006a40


	//   ....[6]....
        /*00d0*/ 	.word	0x00006ae0


	//   ....[7]....
        /*00d4*/ 	.word	0x00006b30


	//   ....[8]....
        /*00d8*/ 	.word	0x00006be0


	//   ....[9]....
        /*00dc*/ 	.word	0x00006c40


	//   ....[10]....
        /*00e0*/ 	.word	0x00006c80


	//   ....[11]....
        /*00e4*/ 	.word	0x00006d40


	//   ....[12]....
        /*00e8*/ 	.word	0x00006ec0


	//   ....[13]....
        /*00ec*/ 	.word	0x00007040


	//   ....[14]....
        /*00f0*/ 	.word	0x000071b0


	//   ....[15]....
        /*00f4*/ 	.word	0x000071f0


	//   ....[16]....
        /*00f8*/ 	.word	0x00007210


	//   ....[17]....
        /*00fc*/ 	.word	0x000072b0


	//   ....[18]....
        /*0100*/ 	.word	0x00007300


	//   ....[19]....
        /*0104*/ 	.word	0x00007470


	//   ....[20]....
        /*0108*/ 	.word	0x00007590


	//   ....[21]....
        /*010c*/ 	.word	0x000076e0


	//   ....[22]....
        /*0110*/ 	.word	0x00007730


	//----- nvinfo : EIATTR_MAX_THREADS
	.align		4
.L_1519:
        /*0114*/ 	.byte	0x04, 0x05
        /*0116*/ 	.short	(.L_1521 - .L_1520)
.L_1520:
        /*0118*/ 	.word	0x00000080
        /*011c*/ 	.word	0x00000001
        /*0120*/ 	.word	0x00000001


	//----- nvinfo : EIATTR_CRS_STACK_SIZE
	.align		4
.L_1521:
        /*0124*/ 	.byte	0x04, 0x1e
        /*0126*/ 	.short	(.L_1523 - .L_1522)
.L_1522:
        /*0128*/ 	.word	0x00000000


	//----- nvinfo : EIATTR_CBANK_PARAM_SIZE
	.align		4
.L_1523:
        /*012c*/ 	.byte	0x03, 0x19
        /*012e*/ 	.short	0x002c


	//----- nvinfo : EIATTR_PARAM_CBANK
	.align		4
        /*0130*/ 	.byte	0x04, 0x0a
        /*0132*/ 	.short	(.L_1525 - .L_1524)
	.align		4
.L_1524:
        /*0134*/ 	.word	index@(.nv.constant0._ZN2at6native27unrolled_elementwise_kernelINS0_10AbsFunctorIiEESt5arrayIPcLm2EELi4E23TrivialOffsetCalculatorILi1EjES8_NS0_6memory12LoadWithCastILi1EEENS9_13StoreWithCastILi1EEEEEviT_T0_T2_T3_T4_T5_)
        /*0138*/ 	.short	0x0380
        /*013a*/ 	.short	0x002c


	//----- nvinfo : EIATTR_SW_WAR
	.align		4
.L_1525:
        /*013c*/ 	.byte	0x04, 0x36
        /*013e*/ 	.short	(.L_1527 - .L_1526)
.L_1526:
        /*0140*/ 	.word	0x00000008
.L_1527:


//--------------------- .nv.info._ZN2at6native18elementwise_kernelILi128ELi2EZNS0_22gpu_kernel_impl_nocastINS0_10AbsFunctorIiEEEEvRNS_18TensorIteratorBaseERKT_EUliE_EEviT1_ --------------------------
	.section	.nv.info._ZN2at6native18elementwise_kernelILi128ELi2EZNS0_22gpu_kernel_impl_nocastINS0_10AbsFunctorIiEEEEvRNS_18TensorIteratorBaseERKT_EUliE_EEviT1_,"",@"SHT_CUDA_INFO"
	.sectionflags	@""
	.align	4


	//----- nvinfo : EIATTR_CUDA_API_VERSION
	.align		4
        /*0000*/ 	.byte	0x04, 0x37
        /*0002*/ 	.short	(.L_1529 - .L_1528)
.L_1528:
        /*0004*/ 	.word	0x00000082


	//----- nvinfo : EIATTR_KPARAM_INFO
	.align		4
.L_1529:
        /*0008*/ 	.byte	0x04, 0x17
        /*000a*/ 	.short	(.L_1531 - .L_1530)
.L_1530:
        /*000c*/ 	.word	0x00000000
        /*0010*/ 	.short	0x0001
        /*0012*/ 	.short	0x0008
        /*0014*/ 	.byte	0x00, 0xf0, 0x61, 0x08


	//----- nvinfo : EIATTR_KPARAM_INFO
	.align		4
.L_1531:
        /*0018*/ 	.byte	0x04, 0x17
        /*001a*/ 	.short	(.L_1533 - .L_1532)
.L_1532:
        /*001c*/ 	.word	0x00000000
        /*0020*/ 	.short	0x0000
        /*0022*/ 	.short	0x0000
        /*0024*/ 	.byte	0x00, 0xf0, 0x11, 0x00


	//----- nvinfo : EIATTR_SPARSE_MMA_MASK
	.align		4
.L_1533:
        /*0028*/ 	.byte	0x03, 0x50
        /*002a*/ 	.short	0x0000


	//----- nvinfo : EIATTR_MAXREG_COUNT
	.align		4
        /*002c*/ 	.byte	0x03, 0x1b
        /*002e*/ 	.short	0x0080


	//----- nvinfo : EIATTR_MERCURY_ISA_VERSION
	.align		4
        /*0030*/ 	.byte	0x03, 0x5f
        /*0032*/ 	.short	0x0101


	//----- nvinfo : EIATTR_VRC_CTA_INIT_COUNT
	.align		4
        /*0034*/ 	.byte	0x02, 0x4a
	.zero		1
	.zero		1


	//----- nvinfo : EIATTR_EXIT_INSTR_OFFSETS
	.align		4
        /*0038*/ 	.byte	0x04, 0x1c
        /*003a*/ 	.short	(.L_1535 - .L_1534)


	//   ....[0]....
.L_1534:
        /*003c*/ 	.word	0x00000150


	//   ....[1]....
        /*0040*/ 	.word	0x000001b0


	//   ....[2]....
        /*0044*/ 	.word	0x00001580


	//   ....[3]....
        /*0048*/ 	.word	0x000028b0


	//----- nvinfo : EIATTR_MAX_THREADS
	.align		4
.L_1535:
        /*004c*/ 	.byte	0x04, 0x05
        /*004e*/ 	.short	(.L_1537 - .L_1536)
.L_1536:
        /*0050*/ 	.word	0x00000080
        /*0054*/ 	.word	0x00000001
        /*0058*/ 	.word	0x00000001


	//----- nvinfo : EIATTR_CRS_STACK_SIZE
	.align		4
.L_1537:
        /*005c*/ 	.byte	0x04, 0x1e
        /*005e*/ 	.short	(.L_1539 - .L_1538)
.L_1538:
        /*0060*/ 	.word	0x00000000


	//----- nvinfo : EIATTR_CBANK_PARAM_SIZE
	.align		4
.L_1539:
        /*0064*/ 	.byte	0x03, 0x19
        /*0066*/ 	.short	0x0220


	//----- nvinfo : EIATTR_PARAM_CBANK
	.align		4
        /*0068*/ 	.byte	0x04, 0x0a
        /*006a*/ 	.short	(.L_1541 - .L_1540)
	.align		4
.L_1540:
        /*006c*/ 	.word	index@(.nv.constant0._ZN2at6native18elementwise_kernelILi128ELi2EZNS0_22gpu_kernel_impl_nocastINS0_10AbsFunctorIiEEEEvRNS_18TensorIteratorBaseERKT_EUliE_EEviT1_)
        /*0070*/ 	.short	0x0380
        /*0072*/ 	.short	0x0220


	//----- nvinfo : EIATTR_SW_WAR
	.align		4
.L_1541:
        /*0074*/ 	.byte	0x04, 0x36
        /*0076*/ 	.short	(.L_1543 - .L_1542)
.L_1542:
        /*0078*/ 	.word	0x00000008
.L_1543:


//--------------------- .nv.info._ZN2at6native27unrolled_elementwise_kernelINS0_10AbsFunctorIiEESt5arrayIPcLm2EELi4E23TrivialOffsetCalculatorILi1EjES8_NS0_6memory15LoadWithoutCastENS9_16StoreWithoutCastEEEviT_T0_T2_T3_T4_T5_ --------------------------
	.section	.nv.info._ZN2at6native27unrolled_elementwise_kernelINS0_10AbsFunctorIiEESt5arrayIPcLm2EELi4E23TrivialOffsetCalculatorILi1EjES8_NS0_6memory15LoadWithoutCastENS9_16StoreWithoutCastEEEviT_T0_T2_T3_T4_T5_,"",@"SHT_CUDA_INFO"
	.sectionflags	@""
	.align	4


	//----- nvinfo : EIATTR_CUDA_API_VERSION
	.align		4
        /*0000*/ 	.byte	0x04, 0x37
        /*0002*/ 	.short	(.L_1545 - .L_1544)
.L_1544:
        /*0004*/ 	.word	0x00000082


	//----- nvinfo : EIATTR_KPARAM_INFO
	.align		4
.L_1545:
        /*0008*/ 	.byte	0x04, 0x17
        /*000a*/ 	.short	(.L_1547 - .L_1546)
.L_1546:
        /*000c*/ 	.word	0x00000000
        /*0010*/ 	.short	0x0006
        /*0012*/ 	.short	0x001b
        /*0014*/ 	.byte	0x00, 0xf0, 0x05, 0x00


	//----- nvinfo : EIATTR_KPARAM_INFO
	.align		4
.L_1547:
        /*0018*/ 	.byte	0x04, 0x17
        /*001a*/ 	.short	(.L_1549 - .L_1548)
.L_1548:
        /*001c*/ 	.word	0x00000000
        /*0020*/ 	.short	0x0005
        /*0022*/ 	.short	0x001a
        /*0024*/ 	.byte	0x00, 0xf0, 0x05, 0x00


	//----- nvinfo : EIATTR_KPARAM_INFO
	.align		4
.L_1549:
        /*0028*/ 	.byte	0x04, 0x17
        /*002a*/ 	.short	(.L_1551 - .L_1550)
.L_1550:
        /*002c*/ 	.word	0x00000000
        /*0030*/ 	.short	0x0004
        /*0032*/ 	.short	0x0019
        /*0034*/ 	.byte	0x00, 0xf0, 0x05, 0x00


	//----- nvinfo : EIATTR_KPARAM_INFO
	.align		4
.L_1551:
        /*0038*/ 	.byte	0x04, 0x17
        /*003a*/ 	.short	(.L_1553 - .L_1552)
.L_1552:
        /*003c*/ 	.word	0x00000000
        /*0040*/ 	.short	0x0003
        /*0042*/ 	.short	0x0018
        /*0044*/ 	.byte	0x00, 0xf0, 0x05, 0x00


	//----- nvinfo : EIATTR_KPARAM_INFO
	.align		4
.L_1553:
        /*0048*/ 	.byte	0x04, 0x17
        /*004a*/ 	.short	(.L_1555 - .L_1554)
.L_1554:
        /*004c*/ 	.word	0x00000000
        /*0050*/ 	.short	0x0002
        /*0052*/ 	.short	0x0008
        /*0054*/ 	.byte	0x00, 0xf0, 0x41, 0x00


	//----- nvinfo : EIATTR_KPARAM_INFO
	.align		4
.L_1555:
        /*0058*/ 	.byte	0x04, 0x17
        /*005a*/ 	.short	(.L_1557 - .L_1556)
.L_1556:
        /*005c*/ 	.word	0x00000000
        /*0060*/ 	.short	0x0001
        /*0062*/ 	.short	0x0004
        /*0064*/ 	.byte	0x00, 0xf0, 0x05, 0x00


	//----- nvinfo : EIATTR_KPARAM_INFO
	.align		4
.L_1557:
        /*0068*/ 	.byte	0x04, 0x17
        /*006a*/ 	.short	(.L_1559 - .L_1558)
.L_1558:
        /*006c*/ 	.word	0x00000000
        /*0070*/ 	.short	0x0000
        /*0072*/ 	.short	0x0000
        /*0074*/ 	.byte	0x00, 0xf0, 0x11, 0x00


	//----- nvinfo : EIATTR_SPARSE_MMA_MASK
	.align		4
.L_1559:
        /*0078*/ 	.byte	0x03, 0x50
        /*007a*/ 	.short	0x0000


	//----- nvinfo : EIATTR_MAXREG_COUNT
	.align		4
        /*007c*/ 	.byte	0x03, 0x1b
        /*007e*/ 	.short	0x00ff


	//----- nvinfo : EIATTR_MERCURY_ISA_VERSION
	.align		4
        /*0080*/ 	.byte	0x03, 0x5f
        /*0082*/ 	.short	0x0101


	//----- nvinfo : EIATTR_VRC_CTA_INIT_COUNT
	.align		4
        /*0084*/ 	.byte	0x02, 0x4a
	.zero		1
	.zero		1


	//----- nvinfo : EIATTR_EXIT_INSTR_OFFSETS
	.align		4
        /*0088*/ 	.byte	0x04, 0x1c
        /*008a*/ 	.short	(.L_1561 - .L_1560)


	//   ....[0]....
.L_1560:
        /*008c*/ 	.word	0x00000400


	//   ....[1]....
        /*0090*/ 	.word	0x00000470


	//----- nvinfo : EIATTR_MAX_THREADS
	.align		4
.L_1561:
        /*0094*/ 	.byte	0x04, 0x05
        /*0096*/ 	.short	(.L_1563 - .L_1562)
.L_1562:
        /*0098*/ 	.word	0x00000080
        /*009c*/ 	.word	0x00000001
        /*00a0*/ 	.word	0x00000001


	//----- nvinfo : EIATTR_CRS_STACK_SIZE
	.align		4
.L_1563:
        /*00a4*/ 	.byte	0x04, 0x1e
        /*00a6*/ 	.short	(.L_1565 - .L_1564)
.L_1564:
        /*00a8*/ 	.word	0x00000000


	//----- nvinfo : EIATTR_CBANK_PARAM_SIZE
	.align		4
.L_1565:
        /*00ac*/ 	.byte	0x03, 0x19
        /*00ae*/ 	.short	0x001c


	//----- nvinfo : EIATTR_PARAM_CBANK
	.align		4
        /*00b0*/ 	.byte	0x04, 0x0a
        /*00b2*/ 	.short	(.L_1567 - .L_1566)
	.align		4
.L_1566:
        /*00b4*/ 	.word	index@(.nv.constant0._ZN2at6native27unrolled_elementwise_kernelINS0_10AbsFunctorIiEESt5arrayIPcLm2EELi4E23TrivialOffsetCalculatorILi1EjES8_NS0_6memory15LoadWithoutCastENS9_16StoreWithoutCastEEEviT_T0_T2_T3_T4_T5_)
        /*00b8*/ 	.short	0x0380
        /*00ba*/ 	.short	0x001c


	//----- nvinfo : EIATTR_SW_WAR
	.align		4
.L_1567:
        /*00bc*/ 	.byte	0x04, 0x36
        /*00be*/ 	.short	(.L_1569 - .L_1568)
.L_1568:
        /*00c0*/ 	.word	0x00000008
.L_1569:


//--------------------- .nv.info._ZN2at6native29vectorized_elementwise_kernelILi2ENS0_10AbsFunctorIiEESt5arrayIPcLm2EEEEviT0_T1_ --------------------------
	.section	.nv.info._ZN2at6native29vectorized_elementwise_kernelILi2ENS0_10AbsFunctorIiEESt5arrayIPcLm2EEEEviT0_T1_,"",@"SHT_CUDA_INFO"
	.sectionflags	@""
	.align	4


	//----- nvinfo : EIATTR_CUDA_API_VERSION
	.align		4
        /*0000*/ 	.byte	0x04, 0x37
        /*0002*/ 	.short	(.L_1571 - .L_1570)
.L_1570:
        /*0004*/ 	.word	0x00000082


	//----- nvinfo : EIATTR_KPARAM_INFO
	.align		4
.L_1571:
        /*0008*/ 	.byte	0x04, 0x17
        /*000a*/ 	.short	(.L_1573 - .L_1572)
.L_1572:
        /*000c*/ 	.word	0x00000000
        /*0010*/ 	.short	0x0002
        /*0012*/ 	.short	0x0008
        /*0014*/ 	.byte	0x00, 0xf0, 0x41, 0x00


	//----- nvinfo : EIATTR_KPARAM_INFO
	.align		4
.L_1573:
        /*0018*/ 	.byte	0x04, 0x17
        /*001a*/ 	.short	(.L_1575 - .L_1574)
.L_1574:
        /*001c*/ 	.word	0x00000000
        /*0020*/ 	.short	0x0001
        /*0022*/ 	.short	0x0004
        /*0024*/ 	.byte	0x00, 0xf0, 0x05, 0x00


	//----- nvinfo : EIATTR_KPARAM_INFO
	.align		4
.L_1575:
        /*0028*/ 	.byte	0x04, 0x17
        /*002a*/ 	.short	(.L_1577 - .L_1576)
.L_1576:
        /*002c*/ 	.word	0x00000000
        /*0030*/ 	.short	0x0000
        /*0032*/ 	.short	0x0000
        /*0034*/ 	.byte	0x00, 0xf0, 0x11, 0x00


	//----- nvinfo : EIATTR_SPARSE_MMA_MASK
	.align		4
.L_1577:
        /*0038*/ 	.byte	0x03, 0x50
        /*003a*/ 	.short	0x0000


	//----- nvinfo : EIATTR_MAXREG_COUNT
	.align		4
        /*003c*/ 	.byte	0x03, 0x1b
        /*003e*/ 	.short	0x00ff


	//----- nvinfo : EIATTR_MERCURY_ISA_VERSION
	.align		4
        /*0040*/ 	.byte	0x03, 0x5f
        /*0042*/ 	.short	0x0101


	//----- nvinfo : EIATTR_VRC_CTA_INIT_COUNT
	.align		4
        /*0044*/ 	.byte	0x02, 0x4a
	.zero		1
	.zero		1


	//----- nvinfo : EIATTR_EXIT_INSTR_OFFSETS
	.align		4
        /*0048*/ 	.byte	0x04, 0x1c
        /*004a*/ 	.short	(.L_1579 - .L_1578)


	//   ....[0]....
.L_1578:
        /*004c*/ 	.word	0x00000850


	//   ....[1]....
        /*0050*/ 	.word	0x000008b0


	//   ....[2]....
        /*0054*/ 	.word	0x00000ab0


	//----- nvinfo : EIATTR_MAX_THREADS
	.align		4
.L_1579:
        /*0058*/ 	.byte	0x04, 0x05
        /*005a*/ 	.short	(.L_1581 - .L_1580)
.L_1580:
        /*005c*/ 	.word	0x00000080
        /*0060*/ 	.word	0x00000001
        /*0064*/ 	.word	0x00000001


	//----- nvinfo : EIATTR_CRS_STACK_SIZE
	.align		4
.L_1581:
        /*0068*/ 	.byte	0x04, 0x1e
        /*006a*/ 	.short	(.L_1583 - .L_1582)
.L_1582:
        /*006c*/ 	.word	0x00000000


	//----- nvinfo : EIATTR_CBANK_PARAM_SIZE
	.align		4
.L_1583:
        /*0070*/ 	.byte	0x03, 0x19
        /*0072*/ 	.short	0x0018


	//----- nvinfo : EIATTR_PARAM_CBANK
	.align		4
        /*0074*/ 	.byte	0x04, 0x0a
        /*0076*/ 	.short	(.L_1585 - .L_1584)
	.align		4
.L_1584:
        /*0078*/ 	.word	index@(.nv.constant0._ZN2at6native29vectorized_elementwise_kernelILi2ENS0_10AbsFunctorIiEESt5arrayIPcLm2EEEEviT0_T1_)
        /*007c*/ 	.short	0x0380
        /*007e*/ 	.short	0x0018


	//----- nvinfo : EIATTR_SW_WAR
	.align		4
.L_1585:
        /*0080*/ 	.byte	0x04, 0x36
        /*0082*/ 	.short	(.L_1587 - .L_1586)
.L_1586:
        /*0084*/ 	.word	0x00000008
.L_1587:


//--------------------- .nv.info._ZN2at6native29vectorized_elementwise_kernelILi4ENS0_10AbsFunctorIiEESt5arrayIPcLm2EEEEviT0_T1_ --------------------------
	.section	.nv.info._ZN2at6native29vectorized_elementwise_kernelILi4ENS0_10AbsFunctorIiEESt5arrayIPcLm2EEEEviT0_T1_,"",@"SHT_CUDA_INFO"
	.sectionflags	@""
	.align	4


	//----- nvinfo : EIATTR_CUDA_API_VERSION
	.align		4
        /*0000*/ 	.byte	0x04, 0x37
        /*0002*/ 	.short	(.L_1589 - .L_1588)
.L_1588:
        /*0004*/ 	.word	0x00000082


	//----- nvinfo : EIATTR_KPARAM_INFO
	.align		4
.L_1589:
        /*0008*/ 	.byte	0x04, 0x17
        /*000a*/ 	.short	(.L_1591 - .L_1590)
.L_1590:
        /*000c*/ 	.word	0x00000000
        /*0010*/ 	.short	0x0002
        /*0012*/ 	.short	0x0008
        /*0014*/ 	.byte	0x00, 0xf0, 0x41, 0x00


	//----- nvinfo : EIATTR_KPARAM_INFO
	.align		4
.L_1591:
        /*0018*/ 	.byte	0x04, 0x17
        /*001a*/ 	.short	(.L_1593 - .L_1592)
.L_1592:
        /*001c*/ 	.word	0x00000000
        /*0020*/ 	.short	0x0001
        /*0022*/ 	.short	0x0004
        /*0024*/ 	.byte	0x00, 0xf0, 0x05, 0x00


	//----- nvinfo : EIATTR_KPARAM_INFO
	.align		4
.L_1593:
        /*0028*/ 	.byte	0x04, 0x17
        /*002a*/ 	.short	(.L_1595 - .L_1594)
.L_1594:
        /*002c*/ 	.word	0x00000000
        /*0030*/ 	.short	0x0000
        /*0032*/ 	.short	0x0000
        /*0034*/ 	.byte	0x00, 0xf0, 0x11, 0x00


	//----- nvinfo : EIATTR_SPARSE_MMA_MASK
	.align		4
.L_1595:
        /*0038*/ 	.byte	0x03, 0x50
        /*003a*/ 	.short	0x0000


	//----- nvinfo : EIATTR_MAXREG_COUNT
	.align		4
        /*003c*/ 	.byte	0x03, 0x1b
        /*003e*/ 	.short	0x00ff


	//----- nvinfo : EIATTR_MERCURY_ISA_VERSION
	.align		4
        /*0040*/ 	.byte	0x03, 0x5f
        /*0042*/ 	.short	0x0101


	//----- nvinfo : EIATTR_VRC_CTA_INIT_COUNT
	.align		4
        /*0044*/ 	.byte	0x02, 0x4a
	.zero		1
	.zero		1


	//----- nvinfo : EIATTR_EXIT_INSTR_OFFSETS
	.align		4
        /*0048*/ 	.byte	0x04, 0x1c
        /*004a*/ 	.short	(.L_1597 - .L_1596)


	//   ....[0]....
.L_1596:
        /*004c*/ 	.word	0x00000850


	//   ....[1]....
        /*0050*/ 	.word	0x000008b0


	//   ....[2]....
        /*0054*/ 	.word	0x000009f0


	//----- nvinfo : EIATTR_MAX_THREADS
	.align		4
.L_1597:
        /*0058*/ 	.byte	0x04, 0x05
        /*005a*/ 	.short	(.L_1599 - .L_1598)
.L_1598:
        /*005c*/ 	.word	0x00000080
        /*0060*/ 	.word	0x00000001
        /*0064*/ 	.word	0x00000001


	//----- nvinfo : EIATTR_CRS_STACK_SIZE
	.align		4
.L_1599:
        /*0068*/ 	.byte	0x04, 0x1e
        /*006a*/ 	.short	(.L_1601 - .L_1600)
.L_1600:
        /*006c*/ 	.word	0x00000000


	//----- nvinfo : EIATTR_CBANK_PARAM_SIZE
	.align		4
.L_1601:
        /*0070*/ 	.byte	0x03, 0x19
        /*0072*/ 	.short	0x0018


	//----- nvinfo : EIATTR_PARAM_CBANK
	.align		4
        /*0074*/ 	.byte	0x04, 0x0a
        /*0076*/ 	.short	(.L_1603 - .L_1602)
	.align		4
.L_1602:
        /*0078*/ 	.word	index@(.nv.constant0._ZN2at6native29vectorized_elementwise_kernelILi4ENS0_10AbsFunctorIiEESt5arrayIPcLm2EEEEviT0_T1_)
        /*007c*/ 	.short	0x0380
        /*007e*/ 	.short	0x0018


	//----- nvinfo : EIATTR_SW_WAR
	.align		4
.L_1603:
        /*0080*/ 	.byte	0x04, 0x36
        /*0082*/ 	.short	(.L_1605 - .L_1604)
.L_1604:
        /*0084*/ 	.word	0x00000008
.L_1605:


//--------------------- .nv.info._ZN2at6native29vectorized_elementwise_kernelILi8ENS0_10AbsFunctorIiEESt5arrayIPcLm2EEEEviT0_T1_ --------------------------
	.section	.nv.info._ZN2at6native29vectorized_elementwise_kernelILi8ENS0_10AbsFunctorIiEESt5arrayIPcLm2EEEEviT0_T1_,"",@"SHT_CUDA_INFO"
	.sectionflags	@""
	.align	4


	//----- nvinfo : EIATTR_CUDA_API_VERSION
	.align		4
        /*0000*/ 	.byte	0x04, 0x37
        /*0002*/ 	.short	(.L_1607 - .L_1606)
.L_1606:
        /*0004*/ 	.word	0x00000082


	//----- nvinfo : EIATTR_KPARAM_INFO
	.align		4
.L_1607:
        /*0008*/ 	.byte	0x04, 0x17
        /*000a*/ 	.short	(.L_1609 - .L_1608)
.L_1608:
        /*000c*/ 	.word	0x00000000
        /*0010*/ 	.short	0x0002
        /*0012*/ 	.short	0x0008
        /*0014*/ 	.byte	0x00, 0xf0, 0x41, 0x00


	//----- nvinfo : EIATTR_KPARAM_INFO
	.align		4
.L_1609:
        /*0018*/ 	.byte	0x04, 0x17
        /*001a*/ 	.short	(.L_1611 - .L_1610)
.L_1610:
        /*001c*/ 	.word	0x00000000
        /*0020*/ 	.short	0x0001
        /*0022*/ 	.short	0x0004
        /*0024*/ 	.byte	0x00, 0xf0, 0x05, 0x00


	//----- nvinfo : EIATTR_KPARAM_INFO
	.align		4
.L_1611:
        /*0028*/ 	.byte	0x04, 0x17
        /*002a*/ 	.short	(.L_1613 - .L_1612)
.L_1612:
        /*002c*/ 	.word	0x00000000
        /*0030*/ 	.short	0x0000
        /*0032*/ 	.short	0x0000
        /*0034*/ 	.byte	0x00, 0xf0, 0x11, 0x00


	//----- nvinfo : EIATTR_SPARSE_MMA_MASK
	.align		4
.L_1613:
        /*0038*/ 	.byte	0x03, 0x50
        /*003a*/ 	.short	0x0000


	//----- nvinfo : EIATTR_MAXREG_COUNT
	.align		4
        /*003c*/ 	.byte	0x03, 0x1b
        /*003e*/ 	.short	0x00ff


	//----- nvinfo : EIATTR_MERCURY_ISA_VERSION
	.align		4
        /*0040*/ 	.byte	0x03, 0x5f
        /*0042*/ 	.short	0x0101


	//----- nvinfo : EIATTR_VRC_CTA_INIT_COUNT
	.align		4
        /*0044*/ 	.byte	0x02, 0x4a
	.zero		1
	.zero		1


	//----- nvinfo : EIATTR_EXIT_INSTR_OFFSETS
	.align		4
        /*0048*/ 	.byte	0x04, 0x1c
        /*004a*/ 	.short	(.L_1615 - .L_1614)


	//   ....[0]....
.L_1614:
        /*004c*/ 	.word	0x00000010


	//----- nvinfo : EIATTR_MAX_THREADS
	.align		4
.L_1615:
        /*0050*/ 	.byte	0x04, 0x05
        /*0052*/ 	.short	(.L_1617 - .L_1616)
.L_1616:
        /*0054*/ 	.word	0x00000080
        /*0058*/ 	.word	0x00000001
        /*005c*/ 	.word	0x00000001


	//----- nvinfo : EIATTR_CBANK_PARAM_SIZE
	.align		4
.L_1617:
        /*0060*/ 	.byte	0x03, 0x19
        /*0062*/ 	.short	0x0018


	//----- nvinfo : EIATTR_PARAM_CBANK
	.align		4
        /*0064*/ 	.byte	0x04, 0x0a
        /*0066*/ 	.short	(.L_1619 - .L_1618)
	.align		4
.L_1618:
        /*0068*/ 	.word	index@(.nv.constant0._ZN2at6native29vectorized_elementwise_kernelILi8ENS0_10AbsFunctorIiEESt5arrayIPcLm2EEEEviT0_T1_)
        /*006c*/ 	.short	0x0380
        /*006e*/ 	.short	0x0018


	//----- nvinfo : EIATTR_SW_WAR
	.align		4
.L_1619:
        /*0070*/ 	.byte	0x04, 0x36
        /*0072*/ 	.short	(.L_1621 - .L_1620)
.L_1620:
        /*0074*/ 	.word	0x00000008
.L_1621:


//--------------------- .nv.info._ZN2at6native18elementwise_kernelILi128ELi4EZNS0_15gpu_kernel_implINS0_10AbsFunctorIaEEEEvRNS_18TensorIteratorBaseERKT_EUliE_EEviT1_ --------------------------
	.section	.nv.info._ZN2at6native18elementwise_kernelILi128ELi4EZNS0_15gpu_kernel_implINS0_10AbsFunctorIaEEEEvRNS_18TensorIteratorBaseERKT_EUliE_EEviT1_,"",@"SHT_CUDA_INFO"
	.sectionflags	@""
	.align	4


	//----- nvinfo : EIATTR_CUDA_API_VERSION
	.align		4
        /*0000*/ 	.byte	0x04, 0x37
        /*0002*/ 	.short	(.L_1623 - .L_1622)
.L_1622:
        /*0004*/ 	.word	0x00000082


	//----- nvinfo : EIATTR_KPARAM_INFO
	.align		4
.L_1623:
        /*0008*/ 	.byte	0x04, 0x17
        /*000a*/ 	.short	(.L_1625 - .L_1624)
.L_1624:
        /*000c*/ 	.word	0x00000000
        /*0010*/ 	.short	0x0001
        /*0012*/ 	.short	0x0008
        /*0014*/ 	.byte	0x00, 0xf0, 0x61, 0x08


	//----- nvinfo : EIATTR_KPARAM_INFO
	.align		4
.L_1625:
        /*0018*/ 	.byte	0x04, 0x17
        /*001a*/ 	.short	(.L_1627 - .L_1626)
.L_1626:
        /*001c*/ 	.word	0x00000000
        /*0020*/ 	.short	0x0000
        /*0022*/ 	.short	0x0000
        /*0024*/ 	.byte	0x00, 0xf0, 0x11, 0x00


	//----- nvinfo : EIATTR_SPARSE_MMA_MASK
	.align		4
.L_1627:
        /*0028*/ 	.byte	0x03, 0x50
        /*002a*/ 	.short	0x0000


	//----- nvinfo : EIATTR_MAXREG_COUNT
	.align		4
        /*002c*/ 	.byte	0x03, 0x1b
        /*002e*/ 	.short	0x0080


	//----- nvinfo : EIATTR_EXTERNS
	.align		4
        /*0030*/ 	.byte	0x04, 0x0f
        /*0032*/ 	.short	(.L_1629 - .L_1628)


	//   ....[0]....
	.align		4
.L_1628:
        /*0034*/ 	.word	index@(__assertfail)


	//----- nvinfo : EIATTR_MERCURY_ISA_VERSION
	.align		4
.L_1629:
        /*0038*/ 	.byte	0x03, 0x5f
        /*003a*/ 	.short	0x0101


	//----- nvinfo : EIATTR_VRC_CTA_INIT_COUNT
	.align		4
        /*003c*/ 	.byte	0x02, 0x4a
	.zero		1
	.zero		1


	//----- nvinfo : EIATTR_SYSCALL_OFFSETS
	.align		4
        /*0040*/ 	.byte	0x04, 0x46
        /*0042*/ 	.short	(.L_1631 - .L_1630)


	//   ....[0]....
.L_1630:
        /*0044*/ 	.word	0x00002120


	//   ....[1]....
        /*0048*/ 	.word	0x00003020


	//   ....[2]....
        /*004c*/ 	.word	0x00005320


	//   ....[3]....
        /*0050*/ 	.word	0x00006070


	//   ....[4]....
        /*0054*/ 	.word	0x00008450


	//   ....[5]....
        /*0058*/ 	.word	0x000091a0


	//   ....[6]....
        /*005c*/ 	.word	0x0000b590


	//   ....[7]....
        /*0060*/ 	.word	0x0000c2b0


	//----- nvinfo : EIATTR_EXIT_INSTR_OFFSETS
	.align		4
.L_1631:
        /*0064*/ 	.byte	0x04, 0x1c
        /*0066*/ 	.short	(.L_1633 - .L_1632)


	//   ....[0]....
.L_1632:
        /*0068*/ 	.word	0x00009480


	//   ....[1]....
        /*006c*/ 	.word	0x0000b700


	//   ....[2]....
        /*0070*/ 	.word	0x0000b720


	//   ....[3]....
        /*0074*/ 	.word	0x0000b7e0


	//   ....[4]....
        /*0078*/ 	.word	0x0000b830


	//   ....[5]....
        /*007c*/ 	.word	0x0000b870


	//   ....[6]....
        /*0080*/ 	.word	0x0000b900


	//   ....[7]....
        /*0084*/ 	.word	0x0000b940


	//   ....[8]....
        /*0088*/ 	.word	0x0000b9e0


	//   ....[9]....
        /*008c*/ 	.word	0x0000ba30


	//   ....[10]....
        /*0090*/ 	.word	0x0000ba80


	//   ....[11]....
        /*0094*/ 	.word	0x0000bb60


	//   ....[12]....
        /*0098*/ 	.word	0x0000bcd0


	//   ....[13]....
        /*009c*/ 	.word	0x0000be40


	//   ....[14]....
        /*00a0*/ 	.word	0x0000bfa0


	//   ....[15]....
        /*00a4*/ 	.word	0x0000c000


	//   ....[16]....
        /*00a8*/ 	.word	0x0000c050


	//   ....[17]....
        /*00ac*/ 	.word	0x0000c0f0


	//   ....[18]....
        /*00b0*/ 	.word	0x0000c150


	//   ....[19]....
        /*00b4*/ 	.word	0x0000c2c0


	//   ....[20]....
        /*00b8*/ 	.word	0x0000c3d0


	//   ....[21]....
        /*00bc*/ 	.word	0x0000c510


	//   ....[22]....
        /*00c0*/ 	.word	0x0000c550


	//----- nvinfo : EIATTR_MAX_THREADS
	.align		4
.L_1633:
        /*00c4*/ 	.byte	0x04, 0x05
        /*00c6*/ 	.short	(.L_1635 - .L_1634)
.L_1634:
        /*00c8*/ 	.word	0x00000080
        /*00cc*/ 	.word	0x00000001
        /*00d0*/ 	.word	0x00000001


	//----- nvinfo : EIATTR_CRS_STACK_SIZE
	.align		4
.L_1635:
        /*00d4*/ 	.byte	0x04, 0x1e
        /*00d6*/ 	.short	(.L_1637 - .L_1636)
.L_1636:
        /*00d8*/ 	.word	0x00000000


	//----- nvinfo : EIATTR_CBANK_PARAM_SIZE
	.align		4
.L_1637:
        /*00dc*/ 	.byte	0x03, 0x19
        /*00de*/ 	.short	0x0220


	//----- nvinfo : EIATTR_PARAM_CBANK
	.align		4
        /*00e0*/ 	.byte	0x04, 0x0a
        /*00e2*/ 	.short	(.L_1639 - .L_1638)
	.align		4
.L_1638:
        /*00e4*/ 	.word	index@(.nv.constant0._ZN2at6native18elementwise_kernelILi128ELi4EZNS0_15gpu_kernel_implINS0_10AbsFunctorIaEEEEvRNS_18TensorIteratorBaseERKT_EUliE_EEviT1_)
        /*00e8*/ 	.short	0x0380
        /*00ea*/ 	.short	0x0220


	//----- nvinfo : EIATTR_SW_WAR
	.align		4
.L_1639:
        /*00ec*/ 	.byte	0x04, 0x36
        /*00ee*/ 	.short	(.L_1641 - .L_1640)
.L_1640:
        /*00f0*/ 	.word	0x00000008
.L_1641:


//--------------------- .nv.info._ZN2at6native27unrolled_elementwise_kernelINS0_10AbsFunctorIaEESt5arrayIPcLm2EELi4E23TrivialOffsetCalculatorILi1EjES8_NS0_6memory12LoadWithCastILi1EEENS9_13StoreWithCastILi1EEEEEviT_T0_T2_T3_T4_T5_ --------------------------
	.section	.nv.info._ZN2at6native27unrolled_elementwise_kernelINS0_10AbsFunctorIaEESt5arrayIPcLm2EELi4E23TrivialOffsetCalculatorILi1EjES8_NS0_6memory12LoadWithCastILi1EEENS9_13StoreWithCastILi1EEEEEviT_T0_T2_T3_T4_T5_,"",@"SHT_CUDA_INFO"
	.sectionflags	@""
	.align	4


	//----- nvinfo : EIATTR_CUDA_API_VERSION
	.align		4
        /*0000*/ 	.byte	0x04, 0x37
        /*0002*/ 	.short	(.L_1643 - .L_1642)
.L_1642:
        /*0004*/ 	.word	0x00000082


	//----- nvinfo : EIATTR_KPARAM_INFO
	.align		4
.L_1643:
        /*0008*/ 	.byte	0x04, 0x17
        /*000a*/ 	.short	(.L_1645 - .L_1644)
.L_1644:
        /*000c*/ 	.word	0x00000000
        /*0010*/ 	.short	0x0006
        /*0012*/ 	.short	0x0024
        /*0014*/ 	.byte	0x00, 0xf0, 0x21, 0x00


	//----- nvinfo : EIATTR_KPARAM_INFO
	.align		4
.L_1645:
        /*0018*/ 	.byte	0x04, 0x17
        /*001a*/ 	.short	(.L_1647 - .L_1646)
.L_1646:
        /*001c*/ 	.word	0x00000000
        /*0020*/ 	.short	0x0005
        /*0022*/ 	.short	0x001c
        /*0024*/ 	.byte	0x00, 0xf0, 0x21, 0x00


	//----- nvinfo : EIATTR_KPARAM_INFO
	.align		4
.L_1647:
        /*0028*/ 	.byte	0x04, 0x17
        /*002a*/ 	.short	(.L_1649 - .L_1648)
.L_1648:
        /*002c*/ 	.word	0x00000000
        /*0030*/ 	.short	0x0004
        /*0032*/ 	.short	0x0019
        /*0034*/ 	.byte	0x00, 0xf0, 0x05, 0x00


	//----- nvinfo : EIATTR_KPARAM_INFO
	.align		4
.L_1649:
        /*0038*/ 	.byte	0x04, 0x17
        /*003a*/ 	.short	(.L_1651 - .L_1650)
.L_1650:
        /*003c*/ 	.word	0x00000000
        /*0040*/ 	.short	0x0003
        /*0042*/ 	.short	0x0018
        /*0044*/ 	.byte	0x00, 0xf0, 0x05, 0x00


	//----- nvinfo : EIATTR_KPARAM_INFO
	.align		4
.L_1651:
        /*0048*/ 	.byte	0x04, 0x17
        /*004a*/ 	.short	(.L_1653 - .L_1652)
.L_1652:
        /*004c*/ 	.word	0x00000000
        /*0050*/ 	.short	0x0002
        /*0052*/ 	.short	0x0008
        /*0054*/ 	.byte	0x00, 0xf0, 0x41, 0x00


	//----- nvinfo : EIATTR_KPARAM_INFO
	.align		4
.L_1653:
        /*0058*/ 	.byte	0x04, 0x17
        /*005a*/ 	.short	(.L_1655 - .L_1654)
.L_1654:
        /*005c*/ 	.word	0x00000000
        /*0060*/ 	.short	0x0001
        /*0062*/ 	.short	0x0004
        /*0064*/ 	.byte	0x00, 0xf0, 0x05, 0x00


	//----- nvinfo : EIATTR_KPARAM_INFO
	.align		4
.L_1655:
        /*0068*/ 	.byte	0x04, 0x17
        /*006a*/ 	.short	(.L_1657 - .L_1656)
.L_1656:
        /*006c*/ 	.word	0x00000000
        /*0070*/ 	.short	0x0000
        /*0072*/ 	.short	0x0000
        /*0074*/ 	.byte	0x00, 0xf0, 0x11, 0x00


	//----- nvinfo : EIATTR_SPARSE_MMA_MASK
	.align		4
.L_1657:
        /*0078*/ 	.byte	0x03, 0x50
        /*007a*/ 	.short	0x0000


	//----- nvinfo : EIATTR_MAXREG_COUNT
	.align		4
        /*007c*/ 	.byte	0x03, 0x1b
        /*007e*/ 	.short	0x00ff


	//----- nvinfo : EIATTR_EXTERNS
	.align		4
        /*0080*/ 	.byte	0x04, 0x0f
        /*0082*/ 	.short	(.L_1659 - .L_1658)


	//   ....[0]....
	.align		4
.L_1658:
        /*0084*/ 	.word	index@(__assertfail)


	//----- nvinfo : EIATTR_MERCURY_ISA_VERSION
	.align		4
.L_1659:
        /*0088*/ 	.byte	0x03, 0x5f
        /*008a*/ 	.short	0x0101


	//----- nvinfo : EIATTR_VRC_CTA_INIT_COUNT
	.align		4
        /*008c*/ 	.byte	0x02, 0x4a
	.zero		1
	.zero		1


	//----- nvinfo : EIATTR_SYSCALL_OFFSETS
	.align		4
        /*0090*/ 	.byte	0x04, 0x46
        /*0092*/ 	.short	(.L_1661 - .L_1660)


	//   ....[0]....
.L_1660:
        /*0094*/ 	.word	0x00000e20


	//   ....[1]....
        /*0098*/ 	.word	0x00001dc0


	//   ....[2]....
        /*009c*/ 	.word	0x00002ca0


	//   ....[3]....
        /*00a0*/ 	.word	0x00003b80


	//   ....[4]....
        /*00a4*/ 	.word	0x00004b70


	//   ....[5]....
        /*00a8*/ 	.word	0x00005a70


	//   ....[6]....
        /*00ac*/ 	.word	0x00006a60


	//   ....[7]....
        /*00b0*/ 	.word	0x00007a30


	//----- nvinfo : EIATTR_EXIT_INSTR_OFFSETS
	.align		4
.L_1661:
        /*00b4*/ 	.byte	0x04, 0x1c
        /*00b6*/ 	.short	(.L_1663 - .L_1662)


	//   ....[0]....
.L_1662:
        /*00b8*/ 	.word	0x00006d30


	//   ....[1]....
        /*00bc*/ 	.word	0x00006e60


	//   ....[2]....
        /*00c0*/ 	.word	0x00006e80


	//   ....[3]....
        /*00c4*/ 	.word	0x00006f40


	//   ....[4]....
        /*00c8*/ 	.word	0x00006f90


	//   ....[5]....
        /*00cc*/ 	.word	0x00006fd0


	//   ....[6]....
        /*00d0*/ 	.word	0x00007060


	//   ....[7]....
        /*00d4*/ 	.word	0x000070a0


	//   ....[8]....
        /*00d8*/ 	.word	0x00007140


	//   ....[9]....
        /*00dc*/ 	.word	0x00007190


	//   ....[10]....
        /*00e0*/ 	.word	0x000071e0


	//   ....[11]....
        /*00e4*/ 	.word	0x000072c0


	//   ....[12]....
        /*00e8*/ 	.word	0x00007430


	//   ....[13]....
        /*00ec*/ 	.word	0x000075a0


	//   ....[14]....
        /*00f0*/ 	.word	0x00007700


	//   ....[15]....
        /*00f4*/ 	.word	0x00007760


	//   ....[16]....
        /*00f8*/ 	.word	0x000077b0


	//   ....[17]....
        /*00fc*/ 	.word	0x00007870


	//   ....[18]....
        /*0100*/ 	.word	0x000078d0


	//   ....[19]....
        /*0104*/ 	.word	0x00007a40


	//   ....[20]....
        /*0108*/ 	.word	0x00007b50


	//   ....[21]....
        /*010c*/ 	.word	0x00007c90


	//   ....[22]....
        /*0110*/ 	.word	0x00007cd0


	//----- nvinfo : EIATTR_MAX_THREADS
	.align		4
.L_1663:
        /*0114*/ 	.byte	0x04, 0x05
        /*0116*/ 	.short	(.L_1665 - .L_1664)
.L_1664:
        /*0118*/ 	.word	0x00000080
        /*011c*/ 	.word	0x00000001
        /*0120*/ 	.word	0x00000001


	//----- nvinfo : EIATTR_CRS_STACK_SIZE
	.align		4
.L_1665:
        /*0124*/ 	.byte	0x04, 0x1e
        /*0126*/ 	.short	(.L_1667 - .L_1666)
.L_1666:
        /*0128*/ 	.word	0x00000000


	//----- nvinfo : EIATTR_CBANK_PARAM_SIZE
	.align		4
.L_1667:
        /*012c*/ 	.byte	0x03, 0x19
        /*012e*/ 	.short	0x002c


	//----- nvinfo : EIATTR_PARAM_CBANK
	.align		4
        /*0130*/ 	.byte	0x04, 0x0a
        /*0132*/ 	.short	(.L_1669 - .L_1668)
	.align		4
.L_1668:
        /*0134*/ 	.word	index@(.nv.constant0._ZN2at6native27unrolled_elementwise_kernelINS0_10AbsFunctorIaEESt5arrayIPcLm2EELi4E23TrivialOffsetCalculatorILi1EjES8_NS0_6memory12LoadWithCastILi1EEENS9_13StoreWithCastILi1EEEEEviT_T0_T2_T3_T4_T5_)
        /*0138*/ 	.short	0x0380
        /*013a*/ 	.short	0x002c


	//----- nvinfo : EIATTR_SW_WAR
	.align		4
.L_1669:
        /*013c*/ 	.byte	0x04, 0x36
        /*013e*/ 	.short	(.L_1671 - .L_1670)
.L_1670:
        /*0140*/ 	.word	0x00000008
.L_1671:


//--------------------- .nv.info._ZN2at6native18elementwise_kernelILi128ELi4EZNS0_22gpu_kernel_impl_nocastINS0_10AbsFunctorIaEEEEvRNS_18TensorIteratorBaseERKT_EUliE_EEviT1_ --------------------------
	.section	.nv.info._ZN2at6native18elementwise_kernelILi128ELi4EZNS0_22gpu_kernel_impl_nocastINS0_10AbsFunctorIaEEEEvRNS_18TensorIteratorBaseERKT_EUliE_EEviT1_,"",@"SHT_CUDA_INFO"
	.sectionflags	@""
	.align	4


	//----- nvinfo : EIATTR_CUDA_API_VERSION
	.align		4
        /*0000*/ 	.byte	0x04, 0x37
        /*0002*/ 	.short	(.L_1673 - .L_1672)
.L_1672:
        /*0004*/ 	.word	0x00000082


	//----- nvinfo : EIATTR_KPARAM_INFO
	.align		4
.L_1673:
        /*0008*/ 	.byte	0x04, 0x17
        /*000a*/ 	.short	(.L_1675 - .L_1674)
.L_1674:
        /*000c*/ 	.word	0x00000000
        /*0010*/ 	.short	0x0001
        /*0012*/ 	.short	0x0008
        /*0014*/ 	.byte	0x00, 0xf0, 0x61, 0x08


	//----- nvinfo : EIATTR_KPARAM_INFO
	.align		4
.L_1675:
        /*0018*/ 	.byte	0x04, 0x17
        /*001a*/ 	.short	(.L_1677 - .L_1676)
.L_1676:
        /*001c*/ 	.word	0x00000000
        /*0020*/ 	.short	0x0000
        /*0022*/ 	.short	0x0000
        /*0024*/ 	.byte	0x00, 0xf0, 0x11, 0x00


	//----- nvinfo : EIATTR_SPARSE_MMA_MASK
	.align		4
.L_1677:
        /*0028*/ 	.byte	0x03, 0x50
        /*002a*/ 	.short	0x0000


	//----- nvinfo : EIATTR_MAXREG_COUNT
	.align		4
        /*002c*/ 	.byte	0x03, 0x1b
        /*002e*/ 	.short	0x0080


	//----- nvinfo : EIATTR_MERCURY_ISA_VERSION
	.align		4
        /*0030*/ 	.byte	0x03, 0x5f
        /*0032*/ 	.short	0x0101


	//----- nvinfo : EIATTR_VRC_CTA_INIT_COUNT
	.align		4
        /*0034*/ 	.byte	0x02, 0x4a
	.zero		1
	.zero		1


	//----- nvinfo : EIATTR_EXIT_INSTR_OFFSETS
	.align		4
        /*0038*/ 	.byte	0x04, 0x1c
        /*003a*/ 	.short	(.L_1679 - .L_1678)


	//   ....[0]....
.L_1678:
        /*003c*/ 	.word	0x00000300


	//   ....[1]....
        /*0040*/ 	.word	0x00000380


	//   ....[2]....
        /*0044*/ 	.word	0x00003ea0


	//   ....[3]....
        /*0048*/ 	.word	0x000051f0


	//----- nvinfo : EIATTR_MAX_THREADS
	.align		4
.L_1679:
        /*004c*/ 	.byte	0x04, 0x05
        /*004e*/ 	.short	(.L_1681 - .L_1680)
.L_1680:
        /*0050*/ 	.word	0x00000080
        /*0054*/ 	.word	0x00000001
        /*0058*/ 	.word	0x00000001


	//----- nvinfo : EIATTR_CRS_STACK_SIZE
	.align		4
.L_1681:
        /*005c*/ 	.byte	0x04, 0x1e
        /*005e*/ 	.short	(.L_1683 - .L_1682)
.L_1682:
        /*0060*/ 	.word	0x00000000


	//----- nvinfo : EIATTR_CBANK_PARAM_SIZE
	.align		4
.L_1683:
        /*0064*/ 	.byte	0x03, 0x19
        /*0066*/ 	.short	0x0220


	//----- nvinfo : EIATTR_PARAM_CBANK
	.align		4
        /*0068*/ 	.byte	0x04, 0x0a
        /*006a*/ 	.short	(.L_1685 - .L_1684)
	.align		4
.L_1684:
        /*006c*/ 	.word	index@(.nv.constant0._ZN2at6native18elementwise_kernelILi128ELi4EZNS0_22gpu_kernel_impl_nocastINS0_10AbsFunctorIaEEEEvRNS_18TensorIteratorBaseERKT_EUliE_EEviT1_)
        /*0070*/ 	.short	0x0380
        /*0072*/ 	.short	0x0220


	//----- nvinfo : EIATTR_SW_WAR
	.align		4
.L_1685:
        /*0074*/ 	.byte	0x04, 0x36
        /*0076*/ 	.short	(.L_1687 - .L_1686)
.L_1686:
        /*0078*/ 	.word	0x00000008
.L_1687:


//--------------------- .nv.info._ZN2at6native27unrolled_elementwise_kernelINS0_10AbsFunctorIaEESt5arrayIPcLm2EELi4E23TrivialOffsetCalculatorILi1EjES8_NS0_6memory15LoadWithoutCastENS9_16StoreWithoutCastEEEviT_T0_T2_T3_T4_T5_ --------------------------
	.section	.nv.info._ZN2at6native27unrolled_elementwise_kernelINS0_10AbsFunctorIaEESt5arrayIPcLm2EELi4E23TrivialOffsetCalculatorILi1EjES8_NS0_6memory15LoadWithoutCastENS9_16StoreWithoutCastEEEviT_T0_T2_T3_T4_T5_,"",@"SHT_CUDA_INFO"
	.sectionflags	@""
	.align	4


	//----- nvinfo : EIATTR_CUDA_API_VERSION
	.align		4
        /*0000*/ 	.byte	0x04, 0x37
        /*0002*/ 	.short	(.L_1689 - .L_1688)
.L_1688:
        /*0004*/ 	.word	0x00000082


	//----- nvinfo : EIATTR_KPARAM_INFO
	.align		4
.L_1689:
        /*0008*/ 	.byte	0x04, 0x17
        /*000a*/ 	.short	(.L_1691 - .L_1690)
.L_1690:
        /*000c*/ 	.word	0x00000000
        /*0010*/ 	.short	0x0006
        /*0012*/ 	.short	0x001b
        /*0014*/ 	.byte	0x00, 0xf0, 0x05, 0x00


	//----- nvinfo : EIATTR_KPARAM_INFO
	.align		4
.L_1691:
        /*0018*/ 	.byte	0x04, 0x17
        /*001a*/ 	.short	(.L_1693 - .L_1692)
.L_1692:
        /*001c*/ 	.word	0x00000000
        /*0020*/ 	.short	0x0005
        /*0022*/ 	.short	0x001a
        /*0024*/ 	.byte	0x00, 0xf0, 0x05, 0x00


	//----- nvinfo : EIATTR_KPARAM_INFO
	.align		4
.L_1693:
        /*0028*/ 	.byte	0x04, 0x17
        /*002a*/ 	.short	(.L_1695 - .L_1694)
.L_1694:
        /*002c*/ 	.word	0x00000000
        /*0030*/ 	.short	0x0004
        /*0032*/ 	.short	0x0019
        /*0034*/ 	.byte	0x00, 0xf0, 0x05, 0x00


	//----- nvinfo : EIATTR_KPARAM_INFO
	.align		4
.L_1695:
        /*0038*/ 	.byte	0x04, 0x17
        /*003a*/ 	.short	(.L_1697 - .L_1696)
.L_1696:
        /*003c*/ 	.word	0x00000000
        /*0040*/ 	.short	0x0003
        /*0042*/ 	.short	0x0018
        /*0044*/ 	.byte	0x00, 0xf0, 0x05, 0x00


	//----- nvinfo : EIATTR_KPARAM_INFO
	.align		4
.L_1697:
        /*0048*/ 	.byte	0x04, 0x17
        /*004a*/ 	.short	(.L_1699 - .L_1698)
.L_1698:
        /*004c*/ 	.word	0x00000000
        /*0050*/ 	.short	0x0002
        /*0052*/ 	.short	0x0008
        /*0054*/ 	.byte	0x00, 0xf0, 0x41, 0x00


	//----- nvinfo : EIATTR_KPARAM_INFO
	.align		4
.L_1699:
        /*0058*/ 	.byte	0x04, 0x17
        /*005a*/ 	.short	(.L_1701 - .L_1700)
.L_1700:
        /*005c*/ 	.word	0x00000000
        /*0060*/ 	.short	0x0001
        /*0062*/ 	.short	0x0004
        /*0064*/ 	.byte	0x00, 0xf0, 0x05, 0x00


	//----- nvinfo : EIATTR_KPARAM_INFO
	.align		4
.L_1701:
        /*0068*/ 	.byte	0x04, 0x17
        /*006a*/ 	.short	(.L_1703 - .L_1702)
.L_1702:
        /*006c*/ 	.word	0x00000000
        /*0070*/ 	.short	0x0000
        /*0072*/ 	.short	0x0000
        /*0074*/ 	.byte	0x00, 0xf0, 0x11, 0x00


	//----- nvinfo : EIATTR_SPARSE_MMA_MASK
	.align		4
.L_1703:
        /*0078*/ 	.byte	0x03, 0x50
        /*007a*/ 	.short	0x0000


	//----- nvinfo : EIATTR_MAXREG_COUNT
	.align		4
        /*007c*/ 	.byte	0x03, 0x1b
        /*007e*/ 	.short	0x00ff


	//----- nvinfo : EIATTR_MERCURY_ISA_VERSION
	.align		4
        /*0080*/ 	.byte	0x03, 0x5f
        /*0082*/ 	.short	0x0101


	//----- nvinfo : EIATTR_VRC_CTA_INIT_COUNT
	.align		4
        /*0084*/ 	.byte	0x02, 0x4a
	.zero		1
	.zero		1


	//----- nvinfo : EIATTR_EXIT_INSTR_OFFSETS
	.align		4
        /*0088*/ 	.byte	0x04, 0x1c
        /*008a*/ 	.short	(.L_1705 - .L_1704)


	//   ....[0]....
.L_1704:
        /*008c*/ 	.word	0x00000550


	//   ....[1]....
        /*0090*/ 	.word	0x00000600


	//----- nvinfo : EIATTR_MAX_THREADS
	.align		4
.L_1705:
        /*0094*/ 	.byte	0x04, 0x05
        /*0096*/ 	.short	(.L_1707 - .L_1706)
.L_1706:
        /*0098*/ 	.word	0x00000080
        /*009c*/ 	.word	0x00000001
        /*00a0*/ 	.word	0x00000001


	//----- nvinfo : EIATTR_CRS_STACK_SIZE
	.align		4
.L_1707:
        /*00a4*/ 	.byte	0x04, 0x1e
        /*00a6*/ 	.short	(.L_1709 - .L_1708)
.L_1708:
        /*00a8*/ 	.word	0x00000000


	//----- nvinfo : EIATTR_CBANK_PARAM_SIZE
	.align		4
.L_1709:
        /*00ac*/ 	.byte	0x03, 0x19
        /*00ae*/ 	.short	0x001c


	//----- nvinfo : EIATTR_PARAM_CBANK
	.align		4
        /*00b0*/ 	.byte	0x04, 0x0a
        /*00b2*/ 	.short	(.L_1711 - .L_1710)
	.align		4
.L_1710:
        /*00b4*/ 	.word	index@(.nv.constant0._ZN2at6native27unrolled_elementwise_kernelINS0_10AbsFunctorIaEESt5arrayIPcLm2EELi4E23TrivialOffsetCalculatorILi1EjES8_NS0_6memory15LoadWithoutCastENS9_16StoreWithoutCastEEEviT_T0_T2_T3_T4_T5_)
        /*00b8*/ 	.short	0x0380
        /*00ba*/ 	.short	0x001c


	//----- nvinfo : EIATTR_SW_WAR
	.align		4
.L_1711:
        /*00bc*/ 	.byte	0x04, 0x36
        /*00be*/ 	.short	(.L_1713 - .L_1712)
.L_1712:
        /*00c0*/ 	.word	0x00000008
.L_1713:


//--------------------- .nv.info._ZN2at6native29vectorized_elementwise_kernelILi2ENS0_10AbsFunctorIaEESt5arrayIPcLm2EEEEviT0_T1_ --------------------------
	.section	.nv.info._ZN2at6native29vectorized_elementwise_kernelILi2ENS0_10AbsFunctorIaEESt5arrayIPcLm2EEEEviT0_T1_,"",@"SHT_CUDA_INFO"
	.sectionflags	@""
	.align	4


	//----- nvinfo : EIATTR_CUDA_API_VERSION
	.align		4
        /*0000*/ 	.byte	0x04, 0x37
        /*0002*/ 	.short	(.L_1715 - .L_1714)
.L_1714:
        /*0004*/ 	.word	0x00000082


	//----- nvinfo : EIATTR_KPARAM_INFO
	.align		4
.L_1715:
        /*0008*/ 	.byte	0x04, 0x17
        /*000a*/ 	.short	(.L_1717 - .L_1716)
.L_1716:
        /*000c*/ 	.word	0x00000000
        /*0010*/ 	.short	0x0002
        /*0012*/ 	.short	0x0008
        /*0014*/ 	.byte	0x00, 0xf0, 0x41, 0x00


	//----- nvinfo : EIATTR_KPARAM_INFO
	.align		4
.L_1717:
        /*0018*/ 	.byte	0x04, 0x17
        /*001a*/ 	.short	(.L_1719 - .L_1718)
.L_1718:
        /*001c*/ 	.word	0x00000000
        /*0020*/ 	.short	0x0001
        /*0022*/ 	.short	0x0004
        /*0024*/ 	.byte	0x00, 0xf0, 0x05, 0x00


	//----- nvinfo : EIATTR_KPARAM_INFO
	.align		4
.L_1719:
        /*0028*/ 	.byte	0x04, 0x17
        /*002a*/ 	.short	(.L_1721 - .L_1720)
.L_1720:
        /*002c*/ 	.word	0x00000000
        /*0030*/ 	.short	0x0000
        /*0032*/ 	.short	0x0000
        /*0034*/ 	.byte	0x00, 0xf0, 0x11, 0x00


	//----- nvinfo : EIATTR_SPARSE_MMA_MASK
	.align		4
.L_1721:
        /*0038*/ 	.byte	0x03, 0x50
        /*003a*/ 	.short	0x0000


	//----- nvinfo : EIATTR_MAXREG_COUNT
	.align		4
        /*003c*/ 	.byte	0x03, 0x1b
        /*003e*/ 	.short	0x00ff


	//----- nvinfo : EIATTR_MERCURY_ISA_VERSION
	.align		4
        /*0040*/ 	.byte	0x03, 0x5f
        /*0042*/ 	.short	0x0101


	//----- nvinfo : EIATTR_VRC_CTA_INIT_COUNT
	.align		4
        /*0044*/ 	.byte	0x02, 0x4a
	.zero		1
	.zero		1


	//----- nvinfo : EIATTR_EXIT_INSTR_OFFSETS
	.align		4
        /*0048*/ 	.byte	0x04, 0x1c
        /*004a*/ 	.short	(.L_1723 - .L_1722)


	//   ....[0]....
.L_1722:
        /*004c*/ 	.word	0x00000ac0


	//   ....[1]....
        /*0050*/ 	.word	0x00000b70


	//   ....[2]....
        /*0054*/ 	.word	0x00000f90


	//----- nvinfo : EIATTR_MAX_THREADS
	.align		4
.L_1723:
        /*0058*/ 	.byte	0x04, 0x05
        /*005a*/ 	.short	(.L_1725 - .L_1724)
.L_1724:
        /*005c*/ 	.word	0x00000080
        /*0060*/ 	.word	0x00000001
        /*0064*/ 	.word	0x00000001


	//----- nvinfo : EIATTR_CRS_STACK_SIZE
	.align		4
.L_1725:
        /*0068*/ 	.byte	0x04, 0x1e
        /*006a*/ 	.short	(.L_1727 - .L_1726)
.L_1726:
        /*006c*/ 	.word	0x00000000


	//----- nvinfo : EIATTR_CBANK_PARAM_SIZE
	.align		4
.L_1727:
        /*0070*/ 	.byte	0x03, 0x19
        /*0072*/ 	.short	0x0018


	//----- nvinfo : EIATTR_PARAM_CBANK
	.align		4
        /*0074*/ 	.byte	0x04, 0x0a
        /*0076*/ 	.short	(.L_1729 - .L_1728)
	.align		4
.L_1728:
        /*0078*/ 	.word	index@(.nv.constant0._ZN2at6native29vectorized_elementwise_kernelILi2ENS0_10AbsFunctorIaEESt5arrayIPcLm2EEEEviT0_T1_)
        /*007c*/ 	.short	0x0380
        /*007e*/ 	.short	0x0018


	//----- nvinfo : EIATTR_SW_WAR
	.align		4
.L_1729:
        /*0080*/ 	.byte	0x04, 0x36
        /*0082*/ 	.short	(.L_1731 - .L_1730)
.L_1730:
        /*0084*/ 	.word	0x00000008
.L_1731:


//--------------------- .nv.info._ZN2at6native29vectorized_elementwise_kernelILi4ENS0_10AbsFunctorIaEESt5arrayIPcLm2EEEEviT0_T1_ --------------------------
	.section	.nv.info._ZN2at6native29vectorized_elementwise_kernelILi4ENS0_10AbsFunctorIaEESt5arrayIPcLm2EEEEviT0_T1_,"",@"SHT_CUDA_INFO"
	.sectionflags	@""
	.align	4


	//----- nvinfo : EIATTR_CUDA_API_VERSION
	.align		4
        /*0000*/ 	.byte	0x04, 0x37
        /*0002*/ 	.short	(.L_1733 - .L_1732)
.L_1732:
        /*0004*/ 	.word	0x00000082


	//----- nvinfo : EIATTR_KPARAM_INFO
	.align		4
.L_1733:
        /*0008*/ 	.byte	0x04, 0x17
        /*000a*/ 	.short	(.L_1735 - .L_1734)
.L_1734:
        /*000c*/ 	.word	0x00000000
        /*0010*/ 	.short	0x0002
        /*0012*/ 	.short	0x0008
        /*0014*/ 	.byte	0x00, 0xf0, 0x41, 0x00


	//----- nvinfo : EIATTR_KPARAM_INFO
	.align		4
.L_1735:
        /*0018*/ 	.byte	0x04, 0x17
        /*001a*/ 	.short	(.L_1737 - .L_1736)
.L_1736:
        /*001c*/ 	.word	0x00000000
        /*0020*/ 	.short	0x0001
        /*0022*/ 	.short	0x0004
        /*0024*/ 	.byte	0x00, 0xf0, 0x05, 0x00


	//----- nvinfo : EIATTR_KPARAM_INFO
	.align		4
.L_1737:
        /*0028*/ 	.byte	0x04, 0x17
        /*002a*/ 	.short	(.L_1739 - .L_1738)
.L_1738:
        /*002c*/ 	.word	0x00000000
        /*0030*/ 	.short	0x0000
        /*0032*/ 	.short	0x0000
        /*0034*/ 	.byte	0x00, 0xf0, 0x11, 0x00


	//----- nvinfo : EIATTR_SPARSE_MMA_MASK
	.align		4
.L_1739:
        /*0038*/ 	.byte	0x03, 0x50
        /*003a*/ 	.short	0x0000


	//----- nvinfo : EIATTR_MAXREG_COUNT
	.align		4
        /*003c*/ 	.byte	0x03, 0x1b
        /*003e*/ 	.short	0x00ff


	//----- nvinfo : EIATTR_MERCURY_ISA_VERSION
	.align		4
        /*0040*/ 	.byte	0x03, 0x5f
        /*0042*/ 	.short	0x0101


	//----- nvinfo : EIATTR_VRC_CTA_INIT_COUNT
	.align		4
        /*0044*/ 	.byte	0x02, 0x4a
	.zero		1
	.zero		1


	//----- nvinfo : EIATTR_EXIT_INSTR_OFFSETS
	.align		4
        /*0048*/ 	.byte	0x04, 0x1c
        /*004a*/ 	.short	(.L_1741 - .L_1740)


	//   ....[0]....
.L_1740:
        /*004c*/ 	.word	0x00000ac0


	//   ....[1]....
        /*0050*/ 	.word	0x00000b70


	//   ....[2]....
        /*0054*/ 	.word	0x00000ee0


	//----- nvinfo : EIATTR_MAX_THREADS
	.align		4
.L_1741:
        /*0058*/ 	.byte	0x04, 0x05
        /*005a*/ 	.short	(.L_1743 - .L_1742)
.L_1742:
        /*005c*/ 	.word	0x00000080
        /*0060*/ 	.word	0x00000001
        /*0064*/ 	.word	0x00000001


	//----- nvinfo : EIATTR_CRS_STACK_SIZE
	.align		4
.L_1743:
        /*0068*/ 	.byte	0x04, 0x1e
        /*006a*/ 	.short	(.L_1745 - .L_1744)
.L_1744:
        /*006c*/ 	.word	0x00000000


	//----- nvinfo : EIATTR_CBANK_PARAM_SIZE
	.align		4
.L_1745:
        /*0070*/ 	.byte	0x03, 0x19
        /*0072*/ 	.short	0x0018


	//----- nvinfo : EIATTR_PARAM_CBANK
	.align		4
        /*0074*/ 	.byte	0x04, 0x0a
        /*0076*/ 	.short	(.L_1747 - .L_1746)
	.align		4
.L_1746:
        /*0078*/ 	.word	index@(.nv.constant0._ZN2at6native29vectorized_elementwise_kernelILi4ENS0_10AbsFunctorIaEESt5arrayIPcLm2EEEEviT0_T1_)
        /*007c*/ 	.short	0x0380
        /*007e*/ 	.short	0x0018


	//----- nvinfo : EIATTR_SW_WAR
	.align		4
.L_1747:
        /*0080*/ 	.byte	0x04, 0x36
        /*0082*/ 	.short	(.L_1749 - .L_1748)
.L_1748:
        /*0084*/ 	.word	0x00000008
.L_1749:


//--------------------- .nv.info._ZN2at6native29vectorized_elementwise_kernelILi8ENS0_10AbsFunctorIaEESt5arrayIPcLm2EEEEviT0_T1_ --------------------------
	.section	.nv.info._ZN2at6native29vectorized_elementwise_kernelILi8ENS0_10AbsFunctorIaEESt5arrayIPcLm2EEEEviT0_T1_,"",@"SHT_CUDA_INFO"
	.sectionflags	@""
	.align	4


	//----- nvinfo : EIATTR_CUDA_API_VERSION
	.align		4
        /*0000*/ 	.byte	0x04, 0x37
        /*0002*/ 	.short	(.L_1751 - .L_1750)
.L_1750:
        /*0004*/ 	.word	0x00000082


	//----- nvinfo : EIATTR_KPARAM_INFO
	.align		4
.L_1751:
        /*0008*/ 	.byte	0x04, 0x17
        /*000a*/ 	.short	(.L_1753 - .L_1752)
.L_1752:
        /*000c*/ 	.word	0x00000000
        /*0010*/ 	.short	0x0002
        /*0012*/ 	.short	0x0008
        /*0014*/ 	.byte	0x00, 0xf0, 0x41, 0x00


	//----- nvinfo : EIATTR_KPARAM_INFO
	.align		4
.L_1753:
        /*0018*/ 	.byte	0x04, 0x17
        /*001a*/ 	.short	(.L_1755 - .L_1754)
.L_1754:
        /*001c*/ 	.word	0x00000000
        /*0020*/ 	.short	0x0001
        /*0022*/ 	.short	0x0004
        /*0024*/ 	.byte	0x00, 0xf0, 0x05, 0x00


	//----- nvinfo : EIATTR_KPARAM_INFO
	.align		4
.L_1755:
        /*0028*/ 	.byte	0x04, 0x17
        /*002a*/ 	.short	(.L_1757 - .L_1756)
.L_1756:
        /*002c*/ 	.word	0x00000000
        /*0030*/ 	.short	0x0000
        /*0032*/ 	.short	0x0000
        /*0034*/ 	.byte	0x00, 0xf0, 0x11, 0x00


	//----- nvinfo : EIATTR_SPARSE_MMA_MASK
	.align		4
.L_1757:
        /*0038*/ 	.byte	0x03, 0x50
        /*003a*/ 	.short	0x0000


	//----- nvinfo : EIATTR_MAXREG_COUNT
	.align		4
        /*003c*/ 	.byte	0x03, 0x1b
        /*003e*/ 	.short	0x00ff


	//----- nvinfo : EIATTR_MERCURY_ISA_VERSION
	.align		4
        /*0040*/ 	.byte	0x03, 0x5f
        /*0042*/ 	.short	0x0101


	//----- nvinfo : EIATTR_VRC_CTA_INIT_COUNT
	.align		4
        /*0044*/ 	.byte	0x02, 0x4a
	.zero		1
	.zero		1


	//----- nvinfo : EIATTR_EXIT_INSTR_OFFSETS
	.align		4
        /*0048*/ 	.byte	0x04, 0x1c
        /*004a*/ 	.short	(.L_1759 - .L_1758)


	//   ....[0]....
.L_1758:
        /*004c*/ 	.word	0x00000010


	//----- nvinfo : EIATTR_MAX_THREADS
	.align		4
.L_1759:
        /*0050*/ 	.byte	0x04, 0x05
        /*0052*/ 	.short	(.L_1761 - .L_1760)
.L_1760:
        /*0054*/ 	.word	0x00000080
        /*0058*/ 	.word	0x00000001
        /*005c*/ 	.word	0x00000001


	//----- nvinfo : EIATTR_CBANK_PARAM_SIZE
	.align		4
.L_1761:
        /*0060*/ 	.byte	0x03, 0x19
        /*0062*/ 	.short	0x0018


	//----- nvinfo : EIATTR_PARAM_CBANK
	.align		4
        /*0064*/ 	.byte	0x04, 0x0a
        /*0066*/ 	.short	(.L_1763 - .L_1762)
	.align		4
.L_1762:
        /*0068*/ 	.word	index@(.nv.constant0._ZN2at6native29vectorized_elementwise_kernelILi8ENS0_10AbsFunctorIaEESt5arrayIPcLm2EEEEviT0_T1_)
        /*006c*/ 	.short	0x0380
        /*006e*/ 	.short	0x0018


	//----- nvinfo : EIATTR_SW_WAR
	.align		4
.L_1763:
        /*0070*/ 	.byte	0x04, 0x36
        /*0072*/ 	.short	(.L_1765 - .L_1764)
.L_1764:
        /*0074*/ 	.word	0x00000008
.L_1765:


//--------------------- .nv.info._ZN2at6native18elementwise_kernelILi128ELi4EZNS0_15gpu_kernel_implINS0_10AbsFunctorIhEEEEvRNS_18TensorIteratorBaseERKT_EUliE_EEviT1_ --------------------------
	.section	.nv.info._ZN2at6native18elementwise_kernelILi128ELi4EZNS0_15gpu_kernel_implINS0_10AbsFunctorIhEEEEvRNS_18TensorIteratorBaseERKT_EUliE_EEviT1_,"",@"SHT_CUDA_INFO"
	.sectionflags	@""
	.align	4


	//----- nvinfo : EIATTR_CUDA_API_VERSION
	.align		4
        /*0000*/ 	.byte	0x04, 0x37
        /*0002*/ 	.short	(.L_1767 - .L_1766)
.L_1766:
        /*0004*/ 	.word	0x00000082


	//----- nvinfo : EIATTR_KPARAM_INFO
	.align		4
.L_1767:
        /*0008*/ 	.byte	0x04, 0x17
        /*000a*/ 	.short	(.L_1769 - .L_1768)
.L_1768:
        /*000c*/ 	.word	0x00000000
        /*0010*/ 	.short	0x0001
        /*0012*/ 	.short	0x0008
        /*0014*/ 	.byte	0x00, 0xf0, 0x61, 0x08


	//----- nvinfo : EIATTR_KPARAM_INFO
	.align		4
.L_1769:
        /*0018*/ 	.byte	0x04, 0x17
        /*001a*/ 	.short	(.L_1771 - .L_1770)
.L_1770:
        /*001c*/ 	.word	0x00000000
        /*0020*/ 	.short	0x0000
        /*0022*/ 	.short	0x0000
        /*0024*/ 	.byte	0x00, 0xf0, 0x11, 0x00


	//----- nvinfo : EIATTR_SPARSE_MMA_MASK
	.align		4
.L_1771:
        /*0028*/ 	.byte	0x03, 0x50
        /*002a*/ 	.short	0x0000


	//----- nvinfo : EIATTR_MAXREG_COUNT
	.align		4
        /*002c*/ 	.byte	0x03, 0x1b
        /*002e*/ 	.short	0x0080


	//----- nvinfo : EIATTR_EXTERNS
	.align		4
        /*0030*/ 	.byte	0x04, 0x0f
        /*0032*/ 	.short	(.L_1773 - .L_1772)


	//   ....[0]....
	.align		4
.L_1772:
        /*0034*/ 	.word	index@(__assertfail)


	//----- nvinfo : EIATTR_MERCURY_ISA_VERSION
	.align		4
.L_1773:
        /*0038*/ 	.byte	0x03, 0x5f
        /*003a*/ 	.short	0x0101


	//----- nvinfo : EIATTR_VRC_CTA_INIT_COUNT
	.align		4
        /*003c*/ 	.byte	0x02, 0x4a
	.zero		1
	.zero		1


	//----- nvinfo : EIATTR_SYSCALL_OFFSETS
	.align		4
        /*0040*/ 	.byte	0x04, 0x46
        /*0042*/ 	.short	(.L_1775 - .L_1774)


	//   ....[0]....
.L_1774:
        /*0044*/ 	.word	0x00002160


	//   ....[1]....
        /*0048*/ 	.word	0x00002f70


	//   ....[2]....
        /*004c*/ 	.word	0x00005280


	//   ....[3]....
        /*0050*/ 	.word	0x00005ed0


	//   ....[4]....
        /*0054*/ 	.word	0x000082d0


	//   ....[5]....
        /*0058*/ 	.word	0x00008f20


	//   ....[6]....
        /*005c*/ 	.word	0x0000b330


	//   ....[7]....
        /*0060*/ 	.word	0x0000bf40


	//----- nvinfo : EIATTR_EXIT_INSTR_OFFSETS
	.align		4
.L_1775:
        /*0064*/ 	.byte	0x04, 0x1c
        /*0066*/ 	.short	(.L_1777 - .L_1776)


	//   ....[0]....
.L_1776:
        /*0068*/ 	.word	0x000091e0


	//   ....[1]....
        /*006c*/ 	.word	0x0000b450


	//   ....[2]....
        /*0070*/ 	.word	0x0000b470


	//   ....[3]....
        /*0074*/ 	.word	0x0000b510


	//   ....[4]....
        /*0078*/ 	.word	0x0000b540


	//   ....[5]....
        /*007c*/ 	.word	0x0000b570


	//   ....[6]....
        /*0080*/ 	.word	0x0000b610


	//   ....[7]....
        /*0084*/ 	.word	0x0000b660


	//   ....[8]....
        /*0088*/ 	.word	0x0000b710


	//   ....[9]....
        /*008c*/ 	.word	0x0000b770


	//   ....[10]....
        /*0090*/ 	.word	0x0000b7b0


	//   ....[11]....
        /*0094*/ 	.word	0x0000b880


	//   ....[12]....
        /*0098*/ 	.word	0x0000b9d0


	//   ....[13]....
        /*009c*/ 	.word	0x0000bb20


	//   ....[14]....
        /*00a0*/ 	.word	0x0000bc80


	//   ....[15]....
        /*00a4*/ 	.word	0x0000bcc0


	//   ....[16]....
        /*00a8*/ 	.word	0x0000bcf0


	//   ....[17]....
        /*00ac*/ 	.word	0x0000bd90


	//   ....[18]....
        /*00b0*/ 	.word	0x0000bde0


	//   ....[19]....
        /*00b4*/ 	.word	0x0000bf50


	//   ....[20]....
        /*00b8*/ 	.word	0x0000c040


	//   ....[21]....
        /*00bc*/ 	.word	0x0000c0f0


	//   ....[22]....
        /*00c0*/ 	.word	0x0000c120


	//   ....[23]....
        /*00c4*/ 	.word	0x0000c170


	//   ....[24]....
        /*00c8*/ 	.word	0x0000c1c0


	//----- nvinfo : EIATTR_MAX_THREADS
	.align		4
.L_1777:
        /*00cc*/ 	.byte	0x04, 0x05
        /*00ce*/ 	.short	(.L_1779 - .L_1778)
.L_1778:
        /*00d0*/ 	.word	0x00000080
        /*00d4*/ 	.word	0x00000001
        /*00d8*/ 	.word	0x00000001


	//----- nvinfo : EIATTR_CRS_STACK_SIZE
	.align		4
.L_1779:
        /*00dc*/ 	.byte	0x04, 0x1e
        /*00de*/ 	.short	(.L_1781 - .L_1780)
.L_1780:
        /*00e0*/ 	.word	0x00000000


	//----- nvinfo : EIATTR_CBANK_PARAM_SIZE
	.align		4
.L_1781:
        /*00e4*/ 	.byte	0x03, 0x19
        /*00e6*/ 	.short	0x0220


	//----- nvinfo : EIATTR_PARAM_CBANK
	.align		4
        /*00e8*/ 	.byte	0x04, 0x0a
        /*00ea*/ 	.short	(.L_1783 - .L_1782)
	.align		4
.L_1782:
        /*00ec*/ 	.word	index@(.nv.constant0._ZN2at6native18elementwise_kernelILi128ELi4EZNS0_15gpu_kernel_implINS0_10AbsFunctorIhEEEEvRNS_18TensorIteratorBaseERKT_EUliE_EEviT1_)
        /*00f0*/ 	.short	0x0380
        /*00f2*/ 	.short	0x0220


	//----- nvinfo : EIATTR_SW_WAR
	.align		4
.L_1783:
        /*00f4*/ 	.byte	0x04, 0x36
        /*00f6*/ 	.short	(.L_1785 - .L_1784)
.L_1784:
        /*00f8*/ 	.word	0x00000008
.L_1785:


//--------------------- .nv.info._ZN2at6native27unrolled_elementwise_kernelINS0_10AbsFunctorIhEESt5arrayIPcLm2EELi4E23TrivialOffsetCalculatorILi1EjES8_NS0_6memory12LoadWithCastILi1EEENS9_13StoreWithCastILi1EEEEEviT_T0_T2_T3_T4_T5_ --------------------------
	.section	.nv.info._ZN2at6native27unrolled_elementwise_kernelINS0_10AbsFunctorIhEESt5arrayIPcLm2EELi4E23TrivialOffsetCalculatorILi1EjES8_NS0_6memory12LoadWithCastILi1EEENS9_13StoreWithCastILi1EEEEEviT_T0_T2_T3_T4_T5_,"",@"SHT_CUDA_INFO"
	.sectionflags	@""
	.align	4


	//----- nvinfo : EIATTR_CUDA_API_VERSION
	.align		4
        /*0000*/ 	.byte	0x04, 0x37
        /*0002*/ 	.short	(.L_1787 - .L_1786)
.L_1786:
        /*0004*/ 	.word	0x00000082


	//----- nvinfo : EIATTR_KPARAM_INFO
	.align		4
.L_1787:
        /*0008*/ 	.byte	0x04, 0x17
        /*000a*/ 	.short	(.L_1789 - .L_1788)
.L_1788:
        /*000c*/ 	.word	0x00000000
        /*0010*/ 	.short	0x0006
        /*0012*/ 	.short	0x0024
        /*0014*/ 	.byte	0x00, 0xf0, 0x21, 0x00


	//----- nvinfo : EIATTR_KPARAM_INFO
	.align		4
.L_1789:
        /*0018*/ 	.byte	0x04, 0x17
        /*001a*/ 	.short	(.L_1791 - .L_1790)
.L_1790:
        /*001c*/ 	.word	0x00000000
        /*0020*/ 	.short	0x0005
        /*0022*/ 	.short	0x001c
        /*0024*/ 	.byte	0x00, 0xf0, 0x21, 0x00


	//----- nvinfo : EIATTR_KPARAM_INFO
	.align		4
.L_1791:
        /*0028*/ 	.byte	0x04, 0x17
        /*002a*/ 	.short	(.L_1793 - .L_1792)
.L_1792:
        /*002c*/ 	.word	0x00000000
        /*0030*/ 	.short	0x0004
        /*0032*/ 	.short	0x0019
        /*0034*/ 	.byte	0x00, 0xf0, 0x05, 0x00


	//----- nvinfo : EIATTR_KPARAM_INFO
	.align		4
.L_1793:
        /*0038*/ 	.byte	0x04, 0x17
        /*003a*/ 	.short	(.L_1795 - .L_1794)
.L_1794:
        /*003c*/ 	.word	0x00000000
        /*0040*/ 	.short	0x0003
        /*0042*/ 	.short	0x0018
        /*0044*/ 	.byte	0x00, 0xf0, 0x05, 0x00


	//----- nvinfo : EIATTR_KPARAM_INFO
	.align		4
.L_1795:
        /*0048*/ 	.byte	0x04, 0x17
        /*004a*/ 	.short	(.L_1797 - .L_1796)
.L_1796:
        /*004c*/ 	.word	0x00000000
        /*0050*/ 	.short	0x0002
        /*0052*/ 	.short	0x0008
        /*0054*/ 	.byte	0x00, 0xf0, 0x41, 0x00


	//----- nvinfo : EIATTR_KPARAM_INFO
	.align		4
.L_1797:
        /*0058*/ 	.byte	0x04, 0x17
        /*005a*/ 	.short	(.L_1799 - .L_1798)
.L_1798:
        /*005c*/ 	.word	0x00000000
        /*0060*/ 	.short	0x0001
        /*0062*/ 	.short	0x0004
        /*0064*/ 	.byte	0x00, 0xf0, 0x05, 0x00


	//----- nvinfo : EIATTR_KPARAM_INFO
	.align		4
.L_1799:
        /*0068*/ 	.byte	0x04, 0x17
        /*006a*/ 	.short	(.L_1801 - .L_1800)
.L_1800:
        /*006c*/ 	.word	0x00000000
        /*0070*/ 	.short	0x0000
        /*0072*/ 	.short	0x0000
        /*0074*/ 	.byte	0x00, 0xf0, 0x11, 0x00


	//----- nvinfo : EIATTR_SPARSE_MMA_MASK
	.align		4
.L_1801:
        /*0078*/ 	.byte	0x03, 0x50
        /*007a*/ 	.short	0x0000


	//----- nvinfo : EIATTR_MAXREG_COUNT
	.align		4
        /*007c*/ 	.byte	0x03, 0x1b
        /*007e*/ 	.short	0x00ff


	//----- nvinfo : EIATTR_EXTERNS
	.align		4
        /*0080*/ 	.byte	0x04, 0x0f
        /*0082*/ 	.short	(.L_1803 - .L_1802)


	//   ....[0]....
	.align		4
.L_1802:
        /*0084*/ 	.word	index@(__assertfail)


	//----- nvinfo : EIATTR_MERCURY_ISA_VERSION
	.align		4
.L_1803:
        /*0088*/ 	.byte	0x03, 0x5f
        /*008a*/ 	.short	0x0101


	//----- nvinfo : EIATTR_VRC_CTA_INIT_COUNT
	.align		4
        /*008c*/ 	.byte	0x02, 0x4a
	.zero		1
	.zero		1


	//----- nvinfo : EIATTR_SYSCALL_OFFSETS
	.align		4
        /*0090*/ 	.byte	0x04, 0x46
        /*0092*/ 	.short	(.L_1805 - .L_1804)


	//   ....[0]....
.L_1804:
        /*0094*/ 	.word	0x00000e60


	//   ....[1]....
        /*0098*/ 	.word	0x00001e50


	//   ....[2]....
        /*009c*/ 	.word	0x00002d80


	//   ....[3]....
        /*00a0*/ 	.word	0x00003cb0


	//   ....[4]....
        /*00a4*/ 	.word	0x00004aa0


	//   ....[5]....
        /*00a8*/ 	.word	0x00005890


	//   ....[6]....
        /*00ac*/ 	.word	0x00006790


	//   ....[7]....
        /*00b0*/ 	.word	0x00007660


	//----- nvinfo : EIATTR_EXIT_INSTR_OFFSETS
	.align		4
.L_1805:
        /*00b4*/ 	.byte	0x04, 0x1c
        /*00b6*/ 	.short	(.L_1807 - .L_1806)


	//   ....[0]....
.L_1806:
        /*00b8*/ 	.word	0x00006a40


	//   ....[1]....
        /*00bc*/ 	.word	0x00006b70


	//   ....[2]....
        /*00c0*/ 	.word	0x00006b90


	//   ....[3]....
        /*00c4*/ 	.word	0x00006c30


	//   ....[4]....
        /*00c8*/ 	.word	0x00006c60


	//   ....[5]....
        /*00cc*/ 	.word	0x00006c90


	//   ....[6]....
        /*00d0*/ 	.word	0x00006d30


	//   ....[7]....
        /*00d4*/ 	.word	0x00006d80


	//   ....[8]....
        /*00d8*/ 	.word	0x00006e30


	//   ....[9]....
        /*00dc*/ 	.word	0x00006e90


	//   ....[10]....
        /*00e0*/ 	.word	0x00006ed0


	//   ....[11]....
        /*00e4*/ 	.word	0x00006fa0


	//   ....[12]....
        /*00e8*/ 	.word	0x000070f0


	//   ....[13]....
        /*00ec*/ 	.word	0x00007240


	//   ....[14]....
        /*00f0*/ 	.word	0x000073a0


	//   ....[15]....
        /*00f4*/ 	.word	0x000073e0


	//   ....[16]....
        /*00f8*/ 	.word	0x00007410


	//   ....[17]....
        /*00fc*/ 	.word	0x000074b0


	//   ....[18]....
        /*0100*/ 	.word	0x00007500


	//   ....[19]....
        /*0104*/ 	.word	0x00007670


	//   ....[20]....
        /*0108*/ 	.word	0x00007760


	//   ....[21]....
        /*010c*/ 	.word	0x00007810


	//   ....[22]....
        /*0110*/ 	.word	0x00007840


	//   ....[23]....
        /*0114*/ 	.word	0x00007890


	//   ....[24]....
        /*0118*/ 	.word	0x000078e0


	//----- nvinfo : EIATTR_MAX_THREADS
	.align		4
.L_1807:
        /*011c*/ 	.byte	0x04, 0x05
        /*011e*/ 	.short	(.L_1809 - .L_1808)
.L_1808:
        /*0120*/ 	.word	0x00000080
        /*0124*/ 	.word	0x00000001
        /*0128*/ 	.word	0x00000001


	//----- nvinfo : EIATTR_CRS_STACK_SIZE
	.align		4
.L_1809:
        /*012c*/ 	.byte	0x04, 0x1e
        /*012e*/ 	.short	(.L_1811 - .L_1810)
.L_1810:
        /*0130*/ 	.word	0x00000000


	//----- nvinfo : EIATTR_CBANK_PARAM_SIZE
	.align		4
.L_1811:
        /*0134*/ 	.byte	0x03, 0x19
        /*0136*/ 	.short	0x002c


	//----- nvinfo : EIATTR_PARAM_CBANK
	.align		4
        /*0138*/ 	.byte	0x04, 0x0a
        /*013a*/ 	.short	(.L_1813 - .L_1812)
	.align		4
.L_1812:
        /*013c*/ 	.word	index@(.nv.constant0._ZN2at6native27unrolled_elementwise_kernelINS0_10AbsFunctorIhEESt5arrayIPcLm2EELi4E23TrivialOffsetCalculatorILi1EjES8_NS0_6memory12LoadWithCastILi1EEENS9_13StoreWithCastILi1EEEEEviT_T0_T2_T3_T4_T5_)
        /*0140*/ 	.short	0x0380
        /*0142*/ 	.short	0x002c


	//----- nvinfo : EIATTR_SW_WAR
	.align		4
.L_1813:
        /*0144*/ 	.byte	0x04, 0x36
        /*0146*/ 	.short	(.L_1815 - .L_1814)
.L_1814:
        /*0148*/ 	.word	0x00000008
.L_1815:


//--------------------- .nv.info._ZN2at6native18elementwise_kernelILi128ELi4EZNS0_22gpu_kernel_impl_nocastINS0_10AbsFunctorIhEEEEvRNS_18TensorIteratorBaseERKT_EUliE_EEviT1_ --------------------------
	.section	.nv.info._ZN2at6native18elementwise_kernelILi128ELi4EZNS0_22gpu_kernel_impl_nocastINS0_10AbsFunctorIhEEEEvRNS_18TensorIteratorBaseERKT_EUliE_EEviT1_,"",@"SHT_CUDA_INFO"
	.sectionflags	@""
	.align	4


	//----- nvinfo : EIATTR_CUDA_API_VERSION
	.align		4
        /*0000*/ 	.byte	0x04, 0x37
        /*0002*/ 	.short	(.L_1817 - .L_1816)
.L_1816:
        /*0004*/ 	.word	0x00000082


	//----- nvinfo : EIATTR_KPARAM_INFO
	.align		4
.L_1817:
        /*0008*/ 	.byte	0x04, 0x17
        /*000a*/ 	.short	(.L_1819 - .L_1818)
.L_1818:
        /*000c*/ 	.word	0x00000000
        /*0010*/ 	.short	0x0001
        /*0012*/ 	.short	0x0008
        /*0014*/ 	.byte	0x00, 0xf0, 0x61, 0x08


	//----- nvinfo : EIATTR_KPARAM_INFO
	.align		4
.L_1819:
        /*0018*/ 	.byte	0x04, 0x17
        /*001a*/ 	.short	(.L_1821 - .L_1820)
.L_1820:
        /*001c*/ 	.word	0x00000000
        /*0020*/ 	.short	0x0000
        /*0022*/ 	.short	0x0000
        /*0024*/ 	.byte	0x00, 0xf0, 0x11, 0x00


	//----- nvinfo : EIATTR_SPARSE_MMA_MASK
	.align		4
.L_1821:
        /*0028*/ 	.byte	0x03, 0x50
        /*002a*/ 	.short	0x0000


	//----- nvinfo : EIATTR_MAXREG_COUNT
	.align		4
        /*002c*/ 	.byte	0x03, 0x1b
        /*002e*/ 	.short	0x0080


	//----- nvinfo : EIATTR_MERCURY_ISA_VERSION
	.align		4
        /*0030*/ 	.byte	0x03, 0x5f
        /*0032*/ 	.short	0x0101


	//----- nvinfo : EIATTR_VRC_CTA_INIT_COUNT
	.align		4
        /*0034*/ 	.byte	0x02, 0x4a
	.zero		1
	.zero		1


	//----- nvinfo : EIATTR_EXIT_INSTR_OFFSETS
	.align		4
        /*0038*/ 	.byte	0x04, 0x1c
        /*003a*/ 	.short	(.L_1823 - .L_1822)


	//   ....[0]....
.L_1822:
        /*003c*/ 	.word	0x00000270


	//   ....[1]....
        /*0040*/ 	.word	0x000002c0


	//   ....[2]....
        /*0044*/ 	.word	0x00003d50


	//   ....[3]....
        /*0048*/ 	.word	0x00005070


	//----- nvinfo : EIATTR_MAX_THREADS
	.align		4
.L_1823:
        /*004c*/ 	.byte	0x04, 0x05
        /*004e*/ 	.short	(.L_1825 - .L_1824)
.L_1824:
        /*0050*/ 	.word	0x00000080
        /*0054*/ 	.word	0x00000001
        /*0058*/ 	.word	0x00000001


	//----- nvinfo : EIATTR_CRS_STACK_SIZE
	.align		4
.L_1825:
        /*005c*/ 	.byte	0x04, 0x1e
        /*005e*/ 	.short	(.L_1827 - .L_1826)
.L_1826:
        /*0060*/ 	.word	0x00000000


	//----- nvinfo : EIATTR_CBANK_PARAM_SIZE
	.align		4
.L_1827:
        /*0064*/ 	.byte	0x03, 0x19
        /*0066*/ 	.short	0x0220


	//----- nvinfo : EIATTR_PARAM_CBANK
	.align		4
        /*0068*/ 	.byte	0x04, 0x0a
        /*006a*/ 	.short	(.L_1829 - .L_1828)
	.align		4
.L_1828:
        /*006c*/ 	.word	index@(.nv.constant0._ZN2at6native18elementwise_kernelILi128ELi4EZNS0_22gpu_kernel_impl_nocastINS0_10AbsFunctorIhEEEEvRNS_18TensorIteratorBaseERKT_EUliE_EEviT1_)
        /*0070*/ 	.short	0x0380
        /*0072*/ 	.short	0x0220


	//----- nvinfo : EIATTR_SW_WAR
	.align		4
.L_1829:
        /*0074*/ 	.byte	0x04, 0x36
        /*0076*/ 	.short	(.L_1831 - .L_1830)
.L_1830:
        /*0078*/ 	.word	0x00000008
.L_1831:


//--------------------- .nv.info._ZN2at6native27unrolled_elementwise_kernelINS0_10AbsFunctorIhEESt5arrayIPcLm2EELi4E23TrivialOffsetCalculatorILi1EjES8_NS0_6memory15LoadWithoutCastENS9_16StoreWithoutCastEEEviT_T0_T2_T3_T4_T5_ --------------------------
	.section	.nv.info._ZN2at6native27unrolled_elementwise_kernelINS0_10AbsFunctorIhEESt5arrayIPcLm2EELi4E23TrivialOffsetCalculatorILi1EjES8_NS0_6memory15LoadWithoutCastENS9_16StoreWithoutCastEEEviT_T0_T2_T3_T4_T5_,"",@"SHT_CUDA_INFO"
	.sectionflags	@""
	.align	4


	//----- nvinfo : EIATTR_CUDA_API_VERSION
	.align		4
        /*0000*/ 	.byte	0x04, 0x37
        /*0002*/ 	.short	(.L_1833 - .L_1832)
.L_1832:
        /*0004*/ 	.word	0x00000082


	//----- nvinfo : EIATTR_KPARAM_INFO
	.align		4
.L_1833:
        /*0008*/ 	.byte	0x04, 0x17
        /*000a*/ 	.short	(.L_1835 - .L_1834)
.L_1834:
        /*000c*/ 	.word	0x00000000
        /*0010*/ 	.short	0x0006
        /*0012*/ 	.short	0x001b
        /*0014*/ 	.byte	0x00, 0xf0, 0x05, 0x00


	//----- nvinfo : EIATTR_KPARAM_INFO
	.align		4
.L_1835:
        /*0018*/ 	.byte	0x04, 0x17
        /*001a*/ 	.short	(.L_1837 - .L_1836)
.L_1836:
        /*001c*/ 	.word	0x00000000
        /*0020*/ 	.short	0x0005
        /*0022*/ 	.short	0x001a
        /*0024*/ 	.byte	0x00, 0xf0, 0x05, 0x00


	//----- nvinfo : EIATTR_KPARAM_INFO
	.align		4
.L_1837:
        /*0028*/ 	.byte	0x04, 0x17
        /*002a*/ 	.short	(.L_1839 - .L_1838)
.L_1838:
        /*002c*/ 	.word	0x00000000
        /*0030*/ 	.short	0x0004
        /*0032*/ 	.short	0x0019
        /*0034*/ 	.byte	0x00, 0xf0, 0x05, 0x00


	//----- nvinfo : EIATTR_KPARAM_INFO
	.align		4
.L_1839:
        /*0038*/ 	.byte	0x04, 0x17
        /*003a*/ 	.short	(.L_1841 - .L_1840)
.L_1840:
        /*003c*/ 	.word	0x00000000
        /*0040*/ 	.short	0x0003
        /*0042*/ 	.short	0x0018
        /*0044*/ 	.byte	0x00, 0xf0, 0x05, 0x00


	//----- nvinfo : EIATTR_KPARAM_INFO
	.align		4
.L_1841:
        /*0048*/ 	.byte	0x04, 0x17
        /*004a*/ 	.short	(.L_1843 - .L_1842)
.L_1842:
        /*004c*/ 	.word	0x00000000
        /*0050*/ 	.short	0x0002
        /*0052*/ 	.short	0x0008
        /*0054*/ 	.byte	0x00, 0xf0, 0x41, 0x00


	//----- nvinfo : EIATTR_KPARAM_INFO
	.align		4
.L_1843:
        /*0058*/ 	.byte	0x04, 0x17
        /*005a*/ 	.short	(.L_1845 - .L_1844)
.L_1844:
        /*005c*/ 	.word	0x00000000
        /*0060*/ 	.short	0x0001
        /*0062*/ 	.short	0x0004
        /*0064*/ 	.byte	0x00, 0xf0, 0x05, 0x00


	//----- nvinfo : EIATTR_KPARAM_INFO
	.align		4
.L_1845:
        /*0068*/ 	.byte	0x04, 0x17
        /*006a*/ 	.short	(.L_1847 - .L_1846)
.L_1846:
        /*006c*/ 	.word	0x00000000
        /*0070*/ 	.short	0x0000
        /*0072*/ 	.short	0x0000
        /*0074*/ 	.byte	0x00, 0xf0, 0x11, 0x00


	//----- nvinfo : EIATTR_SPARSE_MMA_MASK
	.align		4
.L_1847:
        /*0078*/ 	.byte	0x03, 0x50
        /*007a*/ 	.short	0x0000


	//----- nvinfo : EIATTR_MAXREG_COUNT
	.align		4
        /*007c*/ 	.byte	0x03, 0x1b
        /*007e*/ 	.short	0x00ff


	//----- nvinfo : EIATTR_MERCURY_ISA_VERSION
	.align		4
        /*0080*/ 	.byte	0x03, 0x5f
        /*0082*/ 	.short	0x0101


	//----- nvinfo : EIATTR_VRC_CTA_INIT_COUNT
	.align		4
        /*0084*/ 	.byte	0x02, 0x4a
	.zero		1
	.zero		1


	//----- nvinfo : EIATTR_EXIT_INSTR_OFFSETS
	.align		4
        /*0088*/ 	.byte	0x04, 0x1c
        /*008a*/ 	.short	(.L_1849 - .L_1848)


	//   ....[0]....
.L_1848:
        /*008c*/ 	.word	0x00000430


	//   ....[1]....
        /*0090*/ 	.word	0x00000490


	//----- nvinfo : EIATTR_MAX_THREADS
	.align		4
.L_1849:
        /*0094*/ 	.byte	0x04, 0x05
        /*0096*/ 	.short	(.L_1851 - .L_1850)
.L_1850:
        /*0098*/ 	.word	0x00000080
        /*009c*/ 	.word	0x00000001
        /*00a0*/ 	.word	0x00000001


	//----- nvinfo : EIATTR_CRS_STACK_SIZE
	.align		4
.L_1851:
        /*00a4*/ 	.byte	0x04, 0x1e
        /*00a6*/ 	.short	(.L_1853 - .L_1852)
.L_1852:
        /*00a8*/ 	.word	0x00000000


	//----- nvinfo : EIATTR_CBANK_PARAM_SIZE
	.align		4
.L_1853:
        /*00ac*/ 	.byte	0x03, 0x19
        /*00ae*/ 	.short	0x001c


	//----- nvinfo : EIATTR_PARAM_CBANK
	.align		4
        /*00b0*/ 	.byte	0x04, 0x0a
        /*00b2*/ 	.short	(.L_1855 - .L_1854)
	.align		4
.L_1854:
        /*00b4*/ 	.word	index@(.nv.constant0._ZN2at6native27unrolled_elementwise_kernelINS0_10AbsFunctorIhEESt5arrayIPcLm2EELi4E23TrivialOffsetCalculatorILi1EjES8_NS0_6memory15LoadWithoutCastENS9_16StoreWithoutCastEEEviT_T0_T2_T3_T4_T5_)
        /*00b8*/ 	.short	0x0380
        /*00ba*/ 	.short	0x001c


	//----- nvinfo : EIATTR_SW_WAR
	.align		4
.L_1855:
        /*00bc*/ 	.byte	0x04, 0x36
        /*00be*/ 	.short	(.L_1857 - .L_1856)
.L_1856:
        /*00c0*/ 	.word	0x00000008
.L_1857:


//--------------------- .nv.info._ZN2at6native29vectorized_elementwise_kernelILi2ENS0_10AbsFunctorIhEESt5arrayIPcLm2EEEEviT0_T1_ --------------------------
	.section	.nv.info._ZN2at6native29vectorized_elementwise_kernelILi2ENS0_10AbsFunctorIhEESt5arrayIPcLm2EEEEviT0_T1_,"",@"SHT_CUDA_INFO"
	.sectionflags	@""
	.align	4


	//----- nvinfo : EIATTR_CUDA_API_VERSION
	.align		4
        /*0000*/ 	.byte	0x04, 0x37
        /*0002*/ 	.short	(.L_1859 - .L_1858)
.L_1858:
        /*0004*/ 	.word	0x00000082


	//----- nvinfo : EIATTR_KPARAM_INFO
	.align		4
.L_1859:
        /*0008*/ 	.byte	0x04, 0x17
        /*000a*/ 	.short	(.L_1861 - .L_1860)
.L_1860:
        /*000c*/ 	.word	0x00000000
        /*0010*/ 	.short	0x0002
        /*0012*/ 	.short	0x0008
        /*0014*/ 	.byte	0x00, 0xf0, 0x41, 0x00


	//----- nvinfo : EIATTR_KPARAM_INFO
	.align		4
.L_1861:
        /*0018*/ 	.byte	0x04, 0x17
        /*001a*/ 	.short	(.L_1863 - .L_1862)
.L_1862:
        /*001c*/ 	.word	0x00000000
        /*0020*/ 	.short	0x0001
        /*0022*/ 	.short	0x0004
        /*0024*/ 	.byte	0x00, 0xf0, 0x05, 0x00


	//----- nvinfo : EIATTR_KPARAM_INFO
	.align		4
.L_1863:
        /*0028*/ 	.byte	0x04, 0x17
        /*002a*/ 	.short	(.L_1865 - .L_1864)
.L_1864:
        /*002c*/ 	.word	0x00000000
        /*0030*/ 	.short	0x0000
        /*0032*/ 	.short	0x0000
        /*0034*/ 	.byte	0x00, 0xf0, 0x11, 0x00


	//----- nvinfo : EIATTR_SPARSE_MMA_MASK
	.align		4
.L_1865:
        /*0038*/ 	.byte	0x03, 0x50
        /*003a*/ 	.short	0x0000


	//----- nvinfo : EIATTR_MAXREG_COUNT
	.align		4
        /*003c*/ 	.byte	0x03, 0x1b
        /*003e*/ 	.short	0x00ff


	//----- nvinfo : EIATTR_MERCURY_ISA_VERSION
	.align		4
        /*0040*/ 	.byte	0x03, 0x5f
        /*0042*/ 	.short	0x0101


	//----- nvinfo : EIATTR_VRC_CTA_INIT_COUNT
	.align		4
        /*0044*/ 	.byte	0x02, 0x4a
	.zero		1
	.zero		1


	//----- nvinfo : EIATTR_EXIT_INSTR_OFFSETS
	.align		4
        /*0048*/ 	.byte	0x04, 0x1c
        /*004a*/ 	.short	(.L_1867 - .L_1866)


	//   ....[0]....
.L_1866:
        /*004c*/ 	.word	0x00000860


	//   ....[1]....
        /*0050*/ 	.word	0x000008c0


	//   ....[2]....
        /*0054*/ 	.word	0x00000a60


	//----- nvinfo : EIATTR_MAX_THREADS
	.align		4
.L_1867:
        /*0058*/ 	.byte	0x04, 0x05
        /*005a*/ 	.short	(.L_1869 - .L_1868)
.L_1868:
        /*005c*/ 	.word	0x00000080
        /*0060*/ 	.word	0x00000001
        /*0064*/ 	.word	0x00000001


	//----- nvinfo : EIATTR_CRS_STACK_SIZE
	.align		4
.L_1869:
        /*0068*/ 	.byte	0x04, 0x1e
        /*006a*/ 	.short	(.L_1871 - .L_1870)
.L_1870:
        /*006c*/ 	.word	0x00000000


	//----- nvinfo : EIATTR_CBANK_PARAM_SIZE
	.align		4
.L_1871:
        /*0070*/ 	.byte	0x03, 0x19
        /*0072*/ 	.short	0x0018


	//----- nvinfo : EIATTR_PARAM_CBANK
	.align		4
        /*0074*/ 	.byte	0x04, 0x0a
        /*0076*/ 	.short	(.L_1873 - .L_1872)
	.align		4
.L_1872:
        /*0078*/ 	.word	index@(.nv.constant0._ZN2at6native29vectorized_elementwise_kernelILi2ENS0_10AbsFunctorIhEESt5arrayIPcLm2EEEEviT0_T1_)
        /*007c*/ 	.short	0x0380
        /*007e*/ 	.short	0x0018


	//----- nvinfo : EIATTR_SW_WAR
	.align		4
.L_1873:
        /*0080*/ 	.byte	0x04, 0x36
        /*0082*/ 	.short	(.L_1875 - .L_1874)
.L_1874:
        /*0084*/ 	.word	0x00000008
.L_1875:


//--------------------- .nv.info._ZN2at6native29vectorized_elementwise_kernelILi4ENS0_10AbsFunctorIhEESt5arrayIPcLm2EEEEviT0_T1_ --------------------------
	.section	.nv.info._ZN2at6native29vectorized_elementwise_kernelILi4ENS0_10AbsFunctorIhEESt5arrayIPcLm2EEEEviT0_T1_,"",@"SHT_CUDA_INFO"
	.sectionflags	@""
	.align	4


	//----- nvinfo : EIATTR_CUDA_API_VERSION
	.align		4
        /*0000*/ 	.byte	0x04, 0x37
        /*0002*/ 	.short	(.L_1877 - .L_1876)
.L_1876:
        /*0004*/ 	.word	0x00000082


	//----- nvinfo : EIATTR_KPARAM_INFO
	.align		4
.L_1877:
        /*0008*/ 	.byte	0x04, 0x17
        /*000a*/ 	.short	(.L_1879 - .L_1878)
.L_1878:
        /*000c*/ 	.word	0x00000000
        /*0010*/ 	.short	0x0002
        /*0012*/ 	.short	0x0008
        /*0014*/ 	.byte	0x00, 0xf0, 0x41, 0x00


	//----- nvinfo : EIATTR_KPARAM_INFO
	.align		4
.L_1879:
        /*0018*/ 	.byte	0x04, 0x17
        /*001a*/ 	.short	(.L_1881 - .L_1880)
.L_1880:
        /*001c*/ 	.word	0x00000000
        /*0020*/ 	.short	0x0001
        /*0022*/ 	.short	0x0004
        /*0024*/ 	.byte	0x00, 0xf0, 0x05, 0x00


	//----- nvinfo : EIATTR_KPARAM_INFO
	.align		4
.L_1881:
        /*0028*/ 	.byte	0x04, 0x17
        /*002a*/ 	.short	(.L_1883 - .L_1882)
.L_1882:
        /*002c*/ 	.word	0x00000000
        /*0030*/ 	.short	0x0000
        /*0032*/ 	.short	0x0000
        /*0034*/ 	.byte	0x00, 0xf0, 0x11, 0x00


	//----- nvinfo : EIATTR_SPARSE_MMA_MASK
	.align		4
.L_1883:
        /*0038*/ 	.byte	0x03, 0x50
        /*003a*/ 	.short	0x0000


	//----- nvinfo : EIATTR_MAXREG_COUNT
	.align		4
        /*003c*/ 	.byte	0x03, 0x1b
        /*003e*/ 	.short	0x00ff


	//----- nvinfo : EIATTR_MERCURY_ISA_VERSION
	.align		4
        /*0040*/ 	.byte	0x03, 0x5f
        /*0042*/ 	.short	0x0101


	//----- nvinfo : EIATTR_VRC_CTA_INIT_COUNT
	.align		4
        /*0044*/ 	.byte	0x02, 0x4a
	.zero		1
	.zero		1


	//----- nvinfo : EIATTR_EXIT_INSTR_OFFSETS
	.align		4
        /*0048*/ 	.byte	0x04, 0x1c
        /*004a*/ 	.short	(.L_1885 - .L_1884)


	//   ....[0]....
.L_1884:
        /*004c*/ 	.word	0x00000860


	//   ....[1]....
        /*0050*/ 	.word	0x000008c0


	//   ....[2]....
        /*0054*/ 	.word	0x000009e0


	//----- nvinfo : EIATTR_MAX_THREADS
	.align		4
.L_1885:
        /*0058*/ 	.byte	0x04, 0x05
        /*005a*/ 	.short	(.L_1887 - .L_1886)
.L_1886:
        /*005c*/ 	.word	0x00000080
        /*0060*/ 	.word	0x00000001
        /*0064*/ 	.word	0x00000001


	//----- nvinfo : EIATTR_CRS_STACK_SIZE
	.align		4
.L_1887:
        /*0068*/ 	.byte	0x04, 0x1e
        /*006a*/ 	.short	(.L_1889 - .L_1888)
.L_1888:
        /*006c*/ 	.word	0x00000000


	//----- nvinfo : EIATTR_CBANK_PARAM_SIZE
	.align		4
.L_1889:
        /*0070*/ 	.byte	0x03, 0x19
        /*0072*/ 	.short	0x0018


	//----- nvinfo : EIATTR_PARAM_CBANK
	.align		4
        /*0074*/ 	.byte	0x04, 0x0a
        /*0076*/ 	.short	(.L_1891 - .L_1890)
	.align		4
.L_1890:
        /*0078*/ 	.word	index@(.nv.constant0._ZN2at6native29vectorized_elementwise_kernelILi4ENS0_10AbsFunctorIhEESt5arrayIPcLm2EEEEviT0_T1_)
        /*007c*/ 	.short	0x0380
        /*007e*/ 	.short	0x0018


	//----- nvinfo : EIATTR_SW_WAR
	.align		4
.L_1891:
        /*0080*/ 	.byte	0x04, 0x36
        /*0082*/ 	.short	(.L_1893 - .L_1892)
.L_1892:
        /*0084*/ 	.word	0x00000008
.L_1893:


//--------------------- .nv.info._ZN2at6native29vectorized_elementwise_kernelILi8ENS0_10AbsFunctorIhEESt5arrayIPcLm2EEEEviT0_T1_ --------------------------
	.section	.nv.info._ZN2at6native29vectorized_elementwise_kernelILi8ENS0_10AbsFunctorIhEESt5arrayIPcLm2EEEEviT0_T1_,"",@"SHT_CUDA_INFO"
	.sectionflags	@""
	.align	4


	//----- nvinfo : EIATTR_CUDA_API_VERSION
	.align		4
        /*0000*/ 	.byte	0x04, 0x37
        /*0002*/ 	.short	(.L_1895 - .L_1894)
.L_1894:
        /*0004*/ 	.word	0x00000082


	//----- nvinfo : EIATTR_KPARAM_INFO
	.align		4
.L_1895:
        /*0008*/ 	.byte	0x04, 0x17
        /*000a*/ 	.short	(.L_1897 - .L_1896)
.L_1896:
        /*000c*/ 	.word	0x00000000
        /*0010*/ 	.short	0x0002
        /*0012*/ 	.short	0x0008
        /*0014*/ 	.byte	0x00, 0xf0, 0x41, 0x00


	//----- nvinfo : EIATTR_KPARAM_INFO
	.align		4
.L_1897:
        /*0018*/ 	.byte	0x04, 0x17
        /*001a*/ 	.short	(.L_1899 - .L_1898)
.L_1898:
        /*001c*/ 	.word	0x00000000
        /*0020*/ 	.short	0x0001
        /*0022*/ 	.short	0x0004
        /*0024*/ 	.byte	0x00, 0xf0, 0x05, 0x00


	//----- nvinfo : EIATTR_KPARAM_INFO
	.align		4
.L_1899:
        /*0028*/ 	.byte	0x04, 0x17
        /*002a*/ 	.short	(.L_1901 - .L_1900)
.L_1900:
        /*002c*/ 	.word	0x00000000
        /*0030*/ 	.short	0x0000
        /*0032*/ 	.short	0x0000
        /*0034*/ 	.byte	0x00, 0xf0, 0x11, 0x00


	//----- nvinfo : EIATTR_SPARSE_MMA_MASK
	.align		4
.L_1901:
        /*0038*/ 	.byte	0x03, 0x50
        /*003a*/ 	.short	0x0000


	//----- nvinfo : EIATTR_MAXREG_COUNT
	.align		4
        /*003c*/ 	.byte	0x03, 0x1b
        /*003e*/ 	.short	0x00ff


	//----- nvinfo : EIATTR_MERCURY_ISA_VERSION
	.align		4
        /*0040*/ 	.byte	0x03, 0x5f
        /*0042*/ 	.short	0x0101


	//----- nvinfo : EIATTR_VRC_CTA_INIT_COUNT
	.align		4
        /*0044*/ 	.byte	0x02, 0x4a
	.zero		1
	.zero		1


	//----- nvinfo : EIATTR_EXIT_INSTR_OFFSETS
	.align		4
        /*0048*/ 	.byte	0x04, 0x1c
        /*004a*/ 	.short	(.L_1903 - .L_1902)


	//   ....[0]....
.L_1902:
        /*004c*/ 	.word	0x00000010


	//----- nvinfo : EIATTR_MAX_THREADS
	.align		4
.L_1903:
        /*0050*/ 	.byte	0x04, 0x05
        /*0052*/ 	.short	(.L_1905 - .L_1904)
.L_1904:
        /*0054*/ 	.word	0x00000080
        /*0058*/ 	.word	0x00000001
        /*005c*/ 	.word	0x00000001


	//----- nvinfo : EIATTR_CBANK_PARAM_SIZE
	.align		4
.L_1905:
        /*0060*/ 	.byte	0x03, 0x19
        /*0062*/ 	.short	0x0018


	//----- nvinfo : EIATTR_PARAM_CBANK
	.align		4
        /*0064*/ 	.byte	0x04, 0x0a
        /*0066*/ 	.short	(.L_1907 - .L_1906)
	.align		4
.L_1906:
        /*0068*/ 	.word	index@(.nv.constant0._ZN2at6native29vectorized_elementwise_kernelILi8ENS0_10AbsFunctorIhEESt5arrayIPcLm2EEEEviT0_T1_)
        /*006c*/ 	.short	0x0380
        /*006e*/ 	.short	0x0018


	//----- nvinfo : EIATTR_SW_WAR
	.align		4
.L_1907:
        /*0070*/ 	.byte	0x04, 0x36
        /*0072*/ 	.short	(.L_1909 - .L_1908)
.L_1908:
        /*0074*/ 	.word	0x00000008
.L_1909:


//--------------------- .nv.callgraph             --------------------------
	.section	.nv.callgraph,"",@"SHT_CUDA_CALLGRAPH"
	.align	4
	.sectionentsize	8
	.align		4
        /*0000*/ 	.word	0x00000000
	.align		4
        /*0004*/ 	.word	0xffffffff
	.align		4
        /*0008*/ 	.word	index@(_ZN2at6native18elementwise_kernelILi128ELi4EZNS0_15gpu_kernel_implINS0_10AbsFunctorIbEEEEvRNS_18TensorIteratorBaseERKT_EUliE_EEviT1_)
	.align		4
        /*000c*/ 	.word	index@(__assertfail)
	.align		4
        /*0010*/ 	.word	index@(_ZN2at6native27unrolled_elementwise_kernelINS0_10AbsFunctorIbEESt5arrayIPcLm2EELi4E23TrivialOffsetCalculatorILi1EjES8_NS0_6memory12LoadWithCastILi1EEENS9_13StoreWithCastILi1EEEEEviT_T0_T2_T3_T4_T5_)
	.align		4
        /*0014*/ 	.word	index@(__assertfail)
	.align		4
        /*0018*/ 	.word	index@(_ZN2at6native18elementwise_kernelILi128ELi4EZNS0_15gpu_kernel_implINS0_10AbsFunctorIN3c108BFloat16EEEEEvRNS_18TensorIteratorBaseERKT_EUliE_EEviT1_)
	.align		4
        /*001c*/ 	.word	index@(__assertfail)
	.align		4
        /*0020*/ 	.word	index@(_ZN2at6native27unrolled_elementwise_kernelINS0_10AbsFunctorIN3c108BFloat16EEESt5arrayIPcLm2EELi4E23TrivialOffsetCalculatorILi1EjESA_NS0_6memory12LoadWithCastILi1EEENSB_13StoreWithCastILi1EEEEEviT_T0_T2_T3_T4_T5_)
	.align		4
        /*0024*/ 	.word	index@(__assertfail)
	.align		4
        /*0028*/ 	.word	index@(_ZN2at6native18elementwise_kernelILi128ELi4EZNS0_15gpu_kernel_implINS0_10AbsFunctorIN3c104HalfEEEEEvRNS_18TensorIteratorBaseERKT_EUliE_EEviT1_)
	.align		4
        /*002c*/ 	.word	index@(__assertfail)
	.align		4
        /*0030*/ 	.word	index@(_ZN2at6native27unrolled_elementwise_kernelINS0_10AbsFunctorIN3c104HalfEEESt5arrayIPcLm2EELi4E23TrivialOffsetCalculatorILi1EjESA_NS0_6memory12LoadWithCastILi1EEENSB_13StoreWithCastILi1EEEEEviT_T0_T2_T3_T4_T5_)
	.align		4
        /*0034*/ 	.word	index@(__assertfail)
	.align		4
        /*0038*/ 	.word	index@(_ZN2at6native18elementwise_kernelILi128ELi4EZNS0_15gpu_kernel_implINS0_10AbsFunctorIfEEEEvRNS_18TensorIteratorBaseERKT_EUliE_EEviT1_)
	.align		4
        /*003c*/ 	.word	index@(__assertfail)
	.align		4
        /*0040*/ 	.word	index@(_ZN2at6native27unrolled_elementwise_kernelINS0_10AbsFunctorIfEESt5arrayIPcLm2EELi4E23TrivialOffsetCalculatorILi1EjES8_NS0_6memory12LoadWithCastILi1EEENS9_13StoreWithCastILi1EEEEEviT_T0_T2_T3_T4_T5_)
	.align		4
        /*0044*/ 	.word	index@(__assertfail)
	.align		4
        /*0048*/ 	.word	index@(_ZN2at6native18elementwise_kernelILi128ELi4EZNS0_15gpu_kernel_implINS0_10AbsFunctorIdEEEEvRNS_18TensorIteratorBaseERKT_EUliE_EEviT1_)
	.align		4
        /*004c*/ 	.word	index@(__assertfail)
	.align		4
        /*0050*/ 	.word	index@(_ZN2at6native27unrolled_elementwise_kernelINS0_10AbsFunctorIdEESt5arrayIPcLm2EELi4E23TrivialOffsetCalculatorILi1EjES8_NS0_6memory12LoadWithCastILi1EEENS9_13StoreWithCastILi1EEEEEviT_T0_T2_T3_T4_T5_)
	.align		4
        /*0054*/ 	.word	index@(__assertfail)
	.align		4
        /*0058*/ 	.word	index@(_ZN2at6native18elementwise_kernelILi128ELi4EZNS0_15gpu_kernel_implINS0_10AbsFunctorIsEEEEvRNS_18TensorIteratorBaseERKT_EUliE_EEviT1_)
	.align		4
        /*005c*/ 	.word	index@(__assertfail)
	.align		4
        /*0060*/ 	.word	index@(_ZN2at6native27unrolled_elementwise_kernelINS0_10AbsFunctorIsEESt5arrayIPcLm2EELi4E23TrivialOffsetCalculatorILi1EjES8_NS0_6memory12LoadWithCastILi1EEENS9_13StoreWithCastILi1EEEEEviT_T0_T2_T3_T4_T5_)
	.align		4
        /*0064*/ 	.word	index@(__assertfail)
	.align		4
        /*0068*/ 	.word	index@(_ZN2at6native18elementwise_kernelILi128ELi4EZNS0_15gpu_kernel_implINS0_10AbsFunctorIlEEEEvRNS_18TensorIteratorBaseERKT_EUliE_EEviT1_)
	.align		4
        /*006c*/ 	.word	index@(__assertfail)
	.align		4
        /*0070*/ 	.word	index@(_ZN2at6native27unrolled_elementwise_kernelINS0_10AbsFunctorIlEESt5arrayIPcLm2EELi4E23TrivialOffsetCalculatorILi1EjES8_NS0_6memory12LoadWithCastILi1EEENS9_13StoreWithCastILi1EEEEEviT_T0_T2_T3_T4_T5_)
	.align		4
        /*0074*/ 	.word	index@(__assertfail)
	.align		4
        /*0078*/ 	.word	index@(_ZN2at6native18elementwise_kernelILi128ELi4EZNS0_15gpu_kernel_implINS0_10AbsFunctorIiEEEEvRNS_18TensorIteratorBaseERKT_EUliE_EEviT1_)
	.align		4
        /*007c*/ 	.word	index@(__assertfail)
	.align		4
        /*0080*/ 	.word	index@(_ZN2at6native27unrolled_elementwise_kernelINS0_10AbsFunctorIiEESt5arrayIPcLm2EELi4E23TrivialOffsetCalculatorILi1EjES8_NS0_6memory12LoadWithCastILi1EEENS9_13StoreWithCastILi1EEEEEviT_T0_T2_T3_T4_T5_)
	.align		4
        /*0084*/ 	.word	index@(__assertfail)
	.align		4
        /*0088*/ 	.word	index@(_ZN2at6native18elementwise_kernelILi128ELi4EZNS0_15gpu_kernel_implINS0_10AbsFunctorIaEEEEvRNS_18TensorIteratorBaseERKT_EUliE_EEviT1_)
	.align		4
        /*008c*/ 	.word	index@(__assertfail)
	.align		4
        /*0090*/ 	.word	index@(_ZN2at6native27unrolled_elementwise_kernelINS0_10AbsFunctorIaEESt5arrayIPcLm2EELi4E23TrivialOffsetCalculatorILi1EjES8_NS0_6memory12LoadWithCastILi1EEENS9_13StoreWithCastILi1EEEEEviT_T0_T2_T3_T4_T5_)
	.align		4
        /*0094*/ 	.word	index@(__assertfail)
	.align		4
        /*0098*/ 	.word	index@(_ZN2at6native18elementwise_kernelILi128ELi4EZNS0_15gpu_kernel_implINS0_10AbsFunctorIhEEEEvRNS_18TensorIteratorBaseERKT_EUliE_EEviT1_)
	.align		4
        /*009c*/ 	.word	index@(__assertfail)
	.align		4
        /*00a0*/ 	.word	index@(_ZN2at6native27unrolled_elementwise_kernelINS0_10AbsFunctorIhEESt5arrayIPcLm2EELi4E23TrivialOffsetCalculatorILi1EjES8_NS0_6memory12LoadWithCastILi1EEENS9_13StoreWithCastILi1EEEEEviT_T0_T2_T3_T4_T5_)
	.align		4
        /*00a4*/ 	.word	index@(__assertfail)
	.align		4
        /*00a8*/ 	.word	0x00000000
	.align		4
        /*00ac*/ 	.word	0xfffffffe
	.align		4
        /*00b0*/ 	.word	0x00000000
	.align		4
        /*00b4*/ 	.word	0xfffffffd
	.align		4
        /*00b8*/ 	.word	0x00000000
	.align		4
        /*00bc*/ 	.word	0xfffffffc


//--------------------- .nv.constant4             --------------------------
	.section	.nv.constant4,"a",@progbits
	.align	8
	.align		8
.nv.constant4:
        /*0000*/ 	.dword	__assertfail
	.align		8
        /*0008*/ 	.dword	__unnamed_1
	.align		8
        /*0010*/ 	.dword	__unnamed_2
	.align		8
        /*0018*/ 	.dword	__unnamed_3
	.align		8
        /*0020*/ 	.dword	__unnamed_4
	.align		8
        /*0028*/ 	.dword	__unnamed_5
	.align		8
        /*0030*/ 	.dword	__unnamed_6
	.align		8
        /*0038*/ 	.dword	__unnamed_7
	.align		8
        /*0040*/ 	.dword	__unnamed_8
	.align		8
        /*0048*/ 	.dword	__unnamed_9
	.align		8
        /*0050*/ 	.dword	__unnamed_10
	.align		8
        /*0058*/ 	.dword	__unnamed_11
	.align		8
        /*0060*/ 	.dword	__unnamed_12
	.align		8
        /*0068*/ 	.dword	__unnamed_13
	.align		8
        /*0070*/ 	.dword	__unnamed_14
	.align		8
        /*0078*/ 	.dword	__unnamed_15
	.align		8
        /*0080*/ 	.dword	__unnamed_16
	.align		8
        /*0088*/ 	.dword	__unnamed_17
	.align		8
        /*0090*/ 	.dword	__unnamed_18
	.align		8
        /*0098*/ 	.dword	__unnamed_19
	.align		8
        /*00a0*/ 	.dword	__unnamed_20
	.align		8
        /*00a8*/ 	.dword	_ZN43_INTERNAL_73428b55_12_AbsKernel_cu_200199c64cuda3std3__45__cpo5beginE
	.align		8
        /*00b0*/ 	.dword	_ZN43_INTERNAL_73428b55_12_AbsKernel_cu_200199c64cuda3std3__45__cpo3endE
	.align		8
        /*00b8*/ 	.dword	_ZN43_INTERNAL_73428b55_12_AbsKernel_cu_200199c64cuda3std3__45__cpo6cbeginE
	.align		8
        /*00c0*/ 	.dword	_ZN43_INTERNAL_73428b55_12_AbsKernel_cu_200199c64cuda3std3__45__cpo4cendE
	.align		8
        /*00c8*/ 	.dword	_ZN43_INTERNAL_73428b55_12_AbsKernel_cu_200199c64cuda3std3__45__cpo6rbeginE
	.align		8
        /*00d0*/ 	.dword	_ZN43_INTERNAL_73428b55_12_AbsKernel_cu_200199c64cuda3std3__45__cpo4rendE
	.align		8
        /*00d8*/ 	.dword	_ZN43_INTERNAL_73428b55_12_AbsKernel_cu_200199c64cuda3std3__45__cpo7crbeginE
	.align		8
        /*00e0*/ 	.dword	_ZN43_INTERNAL_73428b55_12_AbsKernel_cu_200199c64cuda3std3__45__cpo5crendE
	.align		8
        /*00e8*/ 	.dword	_ZN43_INTERNAL_73428b55_12_AbsKernel_cu_200199c64cuda3std3__445_GLOBAL__N__73428b55_12_AbsKernel_cu_200199c66ignoreE
	.align		8
        /*00f0*/ 	.dword	_ZN43_INTERNAL_73428b55_12_AbsKernel_cu_200199c64cuda3std3__419piecewise_constructE
	.align		8
        /*00f8*/ 	.dword	_ZN43_INTERNAL_73428b55_12_AbsKernel_cu_200199c64cuda3std3__48in_placeE
	.align		8
        /*0100*/ 	.dword	_ZN43_INTERNAL_73428b55_12_AbsKernel_cu_200199c64cuda3std3__420unreachable_sentinelE
	.align		8
        /*0108*/ 	.dword	_ZN43_INTERNAL_73428b55_12_AbsKernel_cu_200199c64cuda3std6ranges3__45__cpo4swapE
	.align		8
        /*0110*/ 	.dword	_ZN43_INTERNAL_73428b55_12_AbsKernel_cu_200199c64cuda3std6ranges3__45__cpo9iter_moveE
	.align		8
        /*0118*/ 	.dword	_ZN43_INTERNAL_73428b55_12_AbsKernel_cu_200199c64cuda3std6ranges3__45__cpo5beginE
	.align		8
        /*0120*/ 	.dword	_ZN43_INTERNAL_73428b55_12_AbsKernel_cu_200199c64cuda3std6ranges3__45__cpo3endE
	.align		8
        /*0128*/ 	.dword	_ZN43_INTERNAL_73428b55_12_AbsKernel_cu_200199c64cuda3std6ranges3__45__cpo6cbeginE
	.align		8
        /*0130*/ 	.dword	_ZN43_INTERNAL_73428b55_12_AbsKernel_cu_200199c64cuda3std6ranges3__45__cpo4cendE
	.align		8
        /*0138*/ 	.dword	_ZN43_INTERNAL_73428b55_12_AbsKernel_cu_200199c64cuda3std6ranges3__45__cpo7advanceE
	.align		8
        /*0140*/ 	.dword	_ZN43_INTERNAL_73428b55_12_AbsKernel_cu_200199c64cuda3std6ranges3__45__cpo9iter_swapE
	.align		8
        /*0148*/ 	.dword	_ZN43_INTERNAL_73428b55_12_AbsKernel_cu_200199c64cuda3std6ranges3__45__cpo4nextE
	.align		8
        /*0150*/ 	.dword	_ZN43_INTERNAL_73428b55_12_AbsKernel_cu_200199c64cuda3std6ranges3__45__cpo4prevE
	.align		8
        /*0158*/ 	.dword	_ZN43_INTERNAL_73428b55_12_AbsKernel_cu_200199c64cuda3std6ranges3__45__cpo4dataE
	.align		8
        /*0160*/ 	.dword	_ZN43_INTERNAL_73428b55_12_AbsKernel_cu_200199c64cuda3std6ranges3__45__cpo5cdataE
	.align		8
        /*0168*/ 	.dword	_ZN43_INTERNAL_73428b55_12_AbsKernel_cu_200199c64cuda3std6ranges3__45__cpo4sizeE
	.align		8
        /*0170*/ 	.dword	_ZN43_INTERNAL_73428b55_12_AbsKernel_cu_200199c64cuda3std6ranges3__45__cpo5ssizeE
	.align		8
        /*0178*/ 	.dword	_ZN43_INTERNAL_73428b55_12_AbsKernel_cu_200199c64cuda3std6ranges3__45__cpo8distanceE
	.align		8
        /*0180*/ 	.dword	_ZN43_INTERNAL_73428b55_12_AbsKernel_cu_200199c66thrust24THRUST_300001_SM_1030_NS6system6detail10sequential3seqE
	.align		8
        /*0188*/ 	.dword	$str$5
	.align		8
        /*0190*/ 	.dword	$str$6


//--------------------- .text._ZN2at6native18elementwise_kernelILi128ELi4EZNS0_15gpu_kernel_implINS0_10AbsFunctorIbEEEEvRNS_18TensorIteratorBaseERKT_EUliE_EEviT1_ --------------------------
	.section	.text._ZN2at6native18elementwise_kernelILi128ELi4EZNS0_15gpu_kernel_implINS0_10AbsFunctorIbEEEEvRNS_18TensorIteratorBaseERKT_EUliE_EEviT1_,"ax",@progbits
	.align	128
        .global         _ZN2at6native18elementwise_kernelILi128ELi4EZNS0_15gpu_kernel_implINS0_10AbsFunctorIbEEEEvRNS_18TensorIteratorBaseERKT_EUliE_EEviT1_
        .type           _ZN2at6native18elementwise_kernelILi128ELi4EZNS0_15gpu_kernel_implINS0_10AbsFunctorIbEEEEvRNS_18TensorIteratorBaseERKT_EUliE_EEviT1_,@function
        .size           _ZN2at6native18elementwise_kernelILi128ELi4EZNS0_15gpu_kernel_implINS0_10AbsFunctorIbEEEEvRNS_18TensorIteratorBaseERKT_EUliE_EEviT1_,(.L_x_5869 - _ZN2at6native18elementwise_kernelILi128ELi4EZNS0_15gpu_kernel_implINS0_10AbsFunctorIbEEEEvRNS_18TensorIteratorBaseERKT_EUliE_EEviT1_)
        .other          _ZN2at6native18elementwise_kernelILi128ELi4EZNS0_15gpu_kernel_implINS0_10AbsFunctorIbEEEEvRNS_18TensorIteratorBaseERKT_EUliE_EEviT1_,@"STO_CUDA_ENTRY STV_DEFAULT"
_ZN2at6native18elementwise_kernelILi128ELi4EZNS0_15gpu_kernel_implINS0_10AbsFunctorIbEEEEvRNS_18TensorIteratorBaseERKT_EUliE_EEviT1_:
.text._ZN2at6native18elementwise_kernelILi128ELi4EZNS0_15gpu_kernel_implINS0_10AbsFunctorIbEEEEvRNS_18TensorIteratorBaseERKT_EUliE_EEviT1_:
[----:B------:R-:W0:Y:S01]  /*0000*/  LDC R1, c[0x0][0x37c] ;  /* 0x0000df00ff017b82 */ /* 0x000e220000000800 */
[----:B------:R-:W1:Y:S07]  /*0010*/  S2R R17, SR_TID.X ;  /* 0x0000000000117919 */ /* 0x000e6e0000002100 */
[----:B------:R-:W2:Y:S01]  /*0020*/  S2UR UR4, SR_CTAID.X ;  /* 0x00000000000479c3 */ /* 0x000ea20000002500 */
[----:B------:R-:W3:Y:S01]  /*0030*/  LDCU UR39, c[0x0][0x388] ;  /* 0x00007100ff2777ac */ /* 0x000ee20008000800 */
[----:B------:R-:W-:Y:S01]  /*0040*/  BSSY.RECONVERGENT B7, `(.L_x_0) ;  /* 0x00002b7000077945 */ /* 0x000fe20003800200 */
[----:B------:R-:W4:Y:S01]  /*0050*/  LDCU UR5, c[0x0][0x380] ;  /* 0x00007000ff0577ac */ /* 0x000f220008000800 */
[----:B------:R-:W0:Y:S01]  /*0060*/  LDCU.64 UR36, c[0x0][0x358] ;  /* 0x00006b00ff2477ac */ /* 0x000e220008000a00 */
[----:B------:R-:W0:Y:S01]  /*0070*/  LDCU.U8 UR41, c[0x0][0x592] ;  /* 0x0000b240ff2977ac */ /* 0x000e220008000000 */
[----:B------:R-:W0:Y:S01]  /*0080*/  LDCU.U8 UR42, c[0x0][0x591] ;  /* 0x0000b220ff2a77ac */ /* 0x000e220008000000 */
[----:B---3--:R-:W-:-:S02]  /*0090*/  UIADD3 UR40, UPT, UPT, UR39, -0x1, URZ ;  /* 0xffffffff27287890 */ /* 0x008fc4000fffe0ff */
[----:B--2---:R-:W-:Y:S02]  /*00a0*/  USHF.L.U32 UR4, UR4, 0x9, URZ ;  /* 0x0000000904047899 */ /* 0x004fe400080006ff */
[----:B------:R-:W-:-:S04]  /*00b0*/  UISETP.LT.U32.AND UP0, UPT, UR40, 0x18, UPT ;  /* 0x000000182800788c */ /* 0x000fc8000bf01070 */
[----:B------:R-:W-:Y:S01]  /*00c0*/  USEL UR38, UR40, 0x18, UP0 ;  /* 0x0000001828267887 */ /* 0x000fe20008000000 */
[----:B-1----:R-:W-:-:S03]  /*00d0*/  LOP3.LUT R17, R17, UR4, RZ, 0xfc, !PT ;  /* 0x0000000411117c12 */ /* 0x002fc6000f8efcff */
[----:B------:R-:W-:Y:S01]  /*00e0*/  UIADD3 UR38, UPT, UPT, UR38, 0x1, URZ ;  /* 0x0000000126267890 */ /* 0x000fe2000fffe0ff */
[----:B----4-:R-:W-:-:S13]  /*00f0*/  ISETP.GE.AND P0, PT, R17, UR5, PT ;  /* 0x0000000511007c0c */ /* 0x010fda000bf06270 */
[----:B0-----:R-:W-:Y:S05]  /*0100*/  @P0 BRA `(.L_x_1) ;  /* 0x0000002800a80947 */ /* 0x001fea0003800000 */
[----:B------:R-:W-:Y:S01]  /*0110*/  UISETP.NE.AND UP0, UPT, UR39, URZ, UPT ;  /* 0x000000ff2700728c */ /* 0x000fe2000bf05270 */
[----:B------:R-:W-:Y:S02]  /*0120*/  IMAD.MOV.U32 R0, RZ, RZ, RZ ;  /* 0x000000ffff007224 */ /* 0x000fe400078e00ff */
[----:B------:R-:W-:-:S06]  /*0130*/  IMAD.MOV.U32 R16, RZ, RZ, RZ ;  /* 0x000000ffff107224 */ /* 0x000fcc00078e00ff */
[----:B------:R-:W-:Y:S05]  /*0140*/  BRA.U !UP0, `(.L_x_2) ;  /* 0x0000001108a87547 */ /* 0x000fea000b800000 */
[----:B------:R-:W0:Y:S01]  /*0150*/  LDCU.64 UR4, c[0x0][0x390] ;  /* 0x00007200ff0477ac */ /* 0x000e220008000a00 */
[----:B------:R-:W-:Y:S01]  /*0160*/  HFMA2 R16, -RZ, RZ, 0, 0 ;  /* 0x00000000ff107431 */ /* 0x000fe200000001ff */
[----:B------:R-:W1:Y:S01]  /*0170*/  LDCU UR6, c[0x0][0x38c] ;  /* 0x00007180ff0677ac */ /* 0x000e620008000800 */
[----:B------:R-:W2:Y:S01]  /*0180*/  LDCU.64 UR8, c[0x0][0x4b8] ;  /* 0x00009700ff0877ac */ /* 0x000ea20008000a00 */
[----:B------:R-:W-:Y:S02]  /*0190*/  UISETP.NE.AND UP0, UPT, UR40, URZ, UPT ;  /* 0x000000ff2800728c */ /* 0x000fe4000bf05270 */
[----:B0-----:R-:W-:-:S05]  /*01a0*/  IMAD.HI.U32 R2, R17, UR4, R16 ;  /* 0x0000000411027c27 */ /* 0x001fca000f8e0010 */
[----:B------:R-:W-:-:S05]  /*01b0*/  SHF.R.U32.HI R3, RZ, UR5, R2 ;  /* 0x00000005ff037c19 */ /* 0x000fca0008011602 */
[----:B------:R-:W-:-:S04]  /*01c0*/  IMAD.MOV R0, RZ, RZ, -R3 ;  /* 0x000000ffff007224 */ /* 0x000fc800078e0a03 */
[----:B-1----:R-:W-:-:S04]  /*01d0*/  IMAD R0, R0, UR6, R17 ;  /* 0x0000000600007c24 */ /* 0x002fc8000f8e0211 */
[C---:B--2---:R-:W-:Y:S02]  /*01e0*/  IMAD R16, R0.reuse, UR8, RZ ;  /* 0x0000000800107c24 */ /* 0x044fe4000f8e02ff */
[----:B------:R-:W-:Y:S01]  /*01f0*/  IMAD R0, R0, UR9, RZ ;  /* 0x0000000900007c24 */ /* 0x000fe2000f8e02ff */
[----:B------:R-:W-:Y:S06]  /*0200*/  BRA.U !UP0, `(.L_x_2) ;  /* 0x0000001108787547 */ /* 0x000fec000b800000 */
[----:B------:R-:W0:Y:S01]  /*0210*/  LDCU.64 UR6, c[0x0][0x398] ;  /* 0x00007300ff0677ac */ /* 0x000e220008000a00 */
[----:B------:R-:W-:Y:S01]  /*0220*/  IMAD.MOV.U32 R2, RZ, RZ, RZ ;  /* 0x000000ffff027224 */ /* 0x000fe200078e00ff */
[----:B------:R-:W1:Y:S01]  /*0230*/  LDCU UR4, c[0x0][0x3a0] ;  /* 0x00007400ff0477ac */ /* 0x000e620008000800 */
[----:B------:R-:W2:Y:S01]  /*0240*/  LDCU.64 UR8, c[0x0][0x4c0] ;  /* 0x00009800ff0877ac */ /* 0x000ea20008000a00 */
[----:B------:R-:W-:Y:S01]  /*0250*/  UISETP.NE.AND UP0, UPT, UR38, 0x2, UPT ;  /* 0x000000022600788c */ /* 0x000fe2000bf05270 */
[----:B0-----:R-:W-:-:S05]  /*0260*/  IMAD.HI.U32 R4, R3, UR7, R2 ;  /* 0x0000000703047c27 */ /* 0x001fca000f8e0002 */
[----:B-1----:R-:W-:-:S04]  /*0270*/  SHF.R.U32.HI R5, RZ, UR4, R4 ;  /* 0x00000004ff057c19 */ /* 0x002fc80008011604 */
[----:B------:R-:W-:-:S05]  /*0280*/  IADD3 R2, PT, PT, -R5, RZ, RZ ;  /* 0x000000ff05027210 */ /* 0x000fca0007ffe1ff */
[----:B------:R-:W-:-:S04]  /*0290*/  IMAD R3, R2, UR6, R3 ;  /* 0x0000000602037c24 */ /* 0x000fc8000f8e0203 */
[C---:B--2---:R-:W-:Y:S02]  /*02a0*/  IMAD R16, R3.reuse, UR8, R16 ;  /* 0x0000000803107c24 */ /* 0x044fe4000f8e0210 */
[----:B------:R-:W-:Y:S01]  /*02b0*/  IMAD R0, R3, UR9, R0 ;  /* 0x0000000903007c24 */ /* 0x000fe2000f8e0200 */
[----:B------:R-:W-:Y:S06]  /*02c0*/  BRA.U !UP0, `(.L_x_2) ;  /* 0x0000001108487547 */ /* 0x000fec000b800000 */
[----:B------:R-:W0:Y:S01]  /*02d0*/  LDCU.64 UR4, c[0x0][0x3a8] ;  /* 0x00007500ff0477ac */ /* 0x000e220008000a00 */
[----:B------:R-:W-:Y:S01]  /*02e0*/  IMAD.MOV.U32 R4, RZ, RZ, RZ ;  /* 0x000000ffff047224 */ /* 0x000fe200078e00ff */
[----:B------:R-:W1:Y:S01]  /*02f0*/  LDCU UR6, c[0x0][0x3a4] ;  /* 0x00007480ff0677ac */ /* 0x000e620008000800 */
[----:B------:R-:W2:Y:S01]  /*0300*/  LDCU.64 UR8, c[0x0][0x4c8] ;  /* 0x00009900ff0877ac */ /* 0x000ea20008000a00 */
[----:B------:R-:W-:Y:S01]  /*0310*/  UISETP.NE.AND UP0, UPT, UR38, 0x3, UPT ;  /* 0x000000032600788c */ /* 0x000fe2000bf05270 */
[----:B0-----:R-:W-:-:S05]  /*0320*/  IMAD.HI.U32 R2, R5, UR4, R4 ;  /* 0x0000000405027c27 */ /* 0x001fca000f8e0004 */
[----:B------:R-:W-:-:S05]  /*0330*/  SHF.R.U32.HI R3, RZ, UR5, R2 ;  /* 0x00000005ff037c19 */ /* 0x000fca0008011602 */
[----:B------:R-:W-:-:S04]  /*0340*/  IMAD.MOV R4, RZ, RZ, -R3 ;  /* 0x000000ffff047224 */ /* 0x000fc800078e0a03 */
[----:B-1----:R-:W-:-:S04]  /*0350*/  IMAD R5, R4, UR6, R5 ;  /* 0x0000000604057c24 */ /* 0x002fc8000f8e0205 */
[C---:B--2---:R-:W-:Y:S02]  /*0360*/  IMAD R16, R5.reuse, UR8, R16 ;  /* 0x0000000805107c24 */ /* 0x044fe4000f8e0210 */
[----:B------:R-:W-:Y:S01]  /*0370*/  IMAD R0, R5, UR9, R0 ;  /* 0x0000000905007c24 */ /* 0x000fe2000f8e0200 */
[----:B------:R-:W-:Y:S06]  /*0380*/  BRA.U !UP0, `(.L_x_2) ;  /* 0x0000001108187547 */ /* 0x000fec000b800000 */
[----:B------:R-:W0:Y:S01]  /*0390*/  LDCU.64 UR6, c[0x0][0x3b0] ;  /* 0x00007600ff0677ac */ /* 0x000e220008000a00 */
[----:B------:R-:W-:Y:S01]  /*03a0*/  MOV R2, RZ ;  /* 0x000000ff00027202 */ /* 0x000fe20000000f00 */
[----:B------:R-:W1:Y:S01]  /*03b0*/  LDCU UR4, c[0x0][0x3b8] ;  /* 0x00007700ff0477ac */ /* 0x000e620008000800 */
[----:B------:R-:W2:Y:S01]  /*03c0*/  LDCU.64 UR8, c[0x0][0x4d0] ;  /* 0x00009a00ff0877ac */ /* 0x000ea20008000a00 */
[----:B------:R-:W-:Y:S02]  /*03d0*/  UISETP.NE.AND UP0, UPT, UR38, 0x4, UPT ;  /* 0x000000042600788c */ /* 0x000fe4000bf05270 */
[----:B0-----:R-:W-:-:S05]  /*03e0*/  IMAD.HI.U32 R4, R3, UR7, R2 ;  /* 0x0000000703047c27 */ /* 0x001fca000f8e0002 */
[----:B-1----:R-:W-:-:S05]  /*03f0*/  SHF.R.U32.HI R5, RZ, UR4, R4 ;  /* 0x00000004ff057c19 */ /* 0x002fca0008011604 */
[----:B------:R-:W-:-:S04]  /*0400*/  IMAD.MOV R2, RZ, RZ, -R5 ;  /* 0x000000ffff027224 */ /* 0x000fc800078e0a05 */
        /* <DEDUP_REMOVED lines=10> */
[----:B------:R-:W-:-:S04]  /*04b0*/  SHF.R.U32.HI R3, RZ, UR5, R2 ;  /* 0x00000005ff037c19 */ /* 0x000fc80008011602 */
[----:B------:R-:W-:-:S05]  /*04c0*/  IADD3 R4, PT, PT, -R3, RZ, RZ ;  /* 0x000000ff03047210 */ /* 0x000fca0007ffe1ff */
[----:B-1----:R-:W-:-:S04]  /*04d0*/  IMAD R5, R4, UR6, R5 ;  /* 0x0000000604057c24 */ /* 0x002fc8000f8e0205 */
        /* <DEDUP_REMOVED lines=16> */
[----:B------:R-:W-:Y:S01]  /*05e0*/  HFMA2 R4, -RZ, RZ, 0, 0 ;  /* 0x00000000ff047431 */ /* 0x000fe200000001ff */
[----:B------:R-:W1:Y:S01]  /*05f0*/  LDCU UR6, c[0x0][0x3d4] ;  /* 0x00007a80ff0677ac */ /* 0x000e620008000800 */
[----:B------:R-:W2:Y:S01]  /*0600*/  LDCU.64 UR8, c[0x0][0x4e8] ;  /* 0x00009d00ff0877ac */ /* 0x000ea20008000a00 */
[----:B------:R-:W-:Y:S02]  /*0610*/  UISETP.NE.AND UP0, UPT, UR38, 0x7, UPT ;  /* 0x000000072600788c */ /* 0x000fe4000bf05270 */
        /* <DEDUP_REMOVED lines=214> */
[----:B------:R-:W2:Y:S03]  /*1380*/  LDCU.64 UR8, c[0x0][0x578] ;  /* 0x0000af00ff0877ac */ /* 0x000ea60008000a00 */
[----:B0-----:R-:W-:-:S05]  /*1390*/  IMAD.HI.U32 R2, R5, UR4, R4 ;  /* 0x0000000405027c27 */ /* 0x001fca000f8e0004 */
[----:B------:R-:W-:-:S05]  /*13a0*/  SHF.R.U32.HI R2, RZ, UR5, R2 ;  /* 0x00000005ff027c19 */ /* 0x000fca0008011602 */
[----:B------:R-:W-:-:S04]  /*13b0*/  IMAD.MOV R3, RZ, RZ, -R2 ;  /* 0x000000ffff037224 */ /* 0x000fc800078e0a02 */
[----:B-1----:R-:W-:-:S04]  /*13c0*/  IMAD R5, R3, UR6, R5 ;  /* 0x0000000603057c24 */ /* 0x002fc8000f8e0205 */
[C---:B--2---:R-:W-:Y:S02]  /*13d0*/  IMAD R16, R5.reuse, UR8, R16 ;  /* 0x0000000805107c24 */ /* 0x044fe4000f8e0210 */
[----:B------:R-:W-:-:S07]  /*13e0*/  IMAD R0, R5, UR9, R0 ;  /* 0x0000000905007c24 */ /* 0x000fce000f8e0200 */
.L_x_2:
[----:B------:R-:W0:Y:S01]  /*13f0*/  LDCU.64 UR6, c[0x0][0x588] ;  /* 0x0000b100ff0677ac */ /* 0x000e220008000a00 */
[----:B------:R-:W-:Y:S01]  /*1400*/  BSSY.RECONVERGENT B6, `(.L_x_3) ;  /* 0x00000a4000067945 */ /* 0x000fe20003800200 */
[----:B------:R-:W-:-:S04]  /*1410*/  UPRMT UR4, UR41, 0x9910, URZ ;  /* 0x0000991029047896 */ /* 0x000fc800080000ff */
[----:B------:R-:W-:Y:S01]  /*1420*/  UISETP.GT.AND UP0, UPT, UR4, 0x9, UPT ;  /* 0x000000090400788c */ /* 0x000fe2000bf04270 */
[----:B0-----:R-:W-:-:S05]  /*1430*/  IADD3 R2, P0, PT, R0, UR6, RZ ;  /* 0x0000000600027c10 */ /* 0x001fca000ff1e0ff */
[----:B------:R-:W-:-:S03]  /*1440*/  IMAD.X R3, RZ, RZ, UR7, P0 ;  /* 0x00000007ff037e24 */ /* 0x000fc600080e06ff */
[----:B------:R-:W-:Y:S05]  /*1450*/  BRA.U UP0, `(.L_x_4) ;  /* 0x0000000500047547 */ /* 0x000fea000b800000 */
[----:B------:R-:W-:-:S09]  /*1460*/  UISETP.GT.AND UP0, UPT, UR4, 0x4, UPT ;  /* 0x000000040400788c */ /* 0x000fd2000bf04270 */
[----:B------:R-:W-:Y:S05]  /*1470*/  BRA.U UP0, `(.L_x_5) ;  /* 0x0000000100707547 */ /* 0x000fea000b800000 */
[----:B------:R-:W-:-:S09]  /*1480*/  UISETP.GT.AND UP0, UPT, UR4, 0x1, UPT ;  /* 0x000000010400788c */ /* 0x000fd2000bf04270 */
[----:B------:R-:W-:Y:S05]  /*1490*/  BRA.U UP0, `(.L_x_6) ;  /* 0x0000000100287547 */ /* 0x000fea000b800000 */
[----:B------:R-:W-:-:S09]  /*14a0*/  UISETP.NE.AND UP0, UPT, UR41, URZ, UPT ;  /* 0x000000ff2900728c */ /* 0x000fd2000bf05270 */
[----:B------:R-:W-:Y:S05]  /*14b0*/  BRA.U !UP0, `(.L_x_7) ;  /* 0x0000000108147547 */ /* 0x000fea000b800000 */
[----:B------:R-:W-:-:S09]  /*14c0*/  UISETP.NE.AND UP0, UPT, UR4, 0x1, UPT ;  /* 0x000000010400788c */ /* 0x000fd2000bf05270 */
[----:B------:R-:W-:Y:S05]  /*14d0*/  BRA.U UP0, `(.L_x_8) ;  /* 0x0000000500ec7547 */ /* 0x000fea000b800000 */
[----:B------:R-:W2:Y:S02]  /*14e0*/  LDG.E.U8 R2, desc[UR36][R2.64] ;  /* 0x0000002402027981 */ /* 0x000ea4000c1e1100 */
[----:B--2---:R-:W-:Y:S01]  /*14f0*/  ISETP.NE.AND P0, PT, R2, RZ, PT ;  /* 0x000000ff0200720c */ /* 0x004fe20003f05270 */
[----:B------:R-:W-:-:S12]  /*1500*/  BRA `(.L_x_9) ;  /* 0x00000008004c7947 */ /* 0x000fd80003800000 */
.L_x_7:
[----:B------:R-:W2:Y:S02]  /*1510*/  LDG.E.U8 R2, desc[UR36][R2.64] ;  /* 0x0000002402027981 */ /* 0x000ea4000c1e1100 */
[----:B--2---:R-:W-:Y:S01]  /*1520*/  ISETP.NE.AND P0, PT, R2, RZ, PT ;  /* 0x000000ff0200720c */ /* 0x004fe20003f05270 */
[----:B------:R-:W-:-:S12]  /*1530*/  BRA `(.L_x_9) ;  /* 0x0000000800407947 */ /* 0x000fd80003800000 */
.L_x_6:
[----:B------:R-:W-:-:S09]  /*1540*/  UISETP.NE.AND UP0, UPT, UR4, 0x2, UPT ;  /* 0x000000020400788c */ /* 0x000fd2000bf05270 */
[----:B------:R-:W-:Y:S05]  /*1550*/  BRA.U !UP0, `(.L_x_10) ;  /* 0x00000001082c7547 */ /* 0x000fea000b800000 */
[----:B------:R-:W-:-:S09]  /*1560*/  UISETP.NE.AND UP0, UPT, UR4, 0x3, UPT ;  /* 0x000000030400788c */ /* 0x000fd2000bf05270 */
[----:B------:R-:W-:Y:S05]  /*1570*/  BRA.U !UP0, `(.L_x_11) ;  /* 0x0000000108187547 */ /* 0x000fea000b800000 */
[----:B------:R-:W-:-:S09]  /*1580*/  UISETP.NE.AND UP0, UPT, UR4, 0x4, UPT ;  /* 0x000000040400788c */ /* 0x000fd2000bf05270 */
[----:B------:R-:W-:Y:S05]  /*1590*/  BRA.U UP0, `(.L_x_8) ;  /* 0x0000000500bc7547 */ /* 0x000fea000b800000 */
[----:B------:R-:W2:Y:S02]  /*15a0*/  LDG.E.64 R2, desc[UR36][R2.64] ;  /* 0x0000002402027981 */ /* 0x000ea4000c1e1b00 */
[----:B--2---:R-:W-:-:S04]  /*15b0*/  ISETP.NE.U32.AND P0, PT, R2, RZ, PT ;  /* 0x000000ff0200720c */ /* 0x004fc80003f05070 */
[----:B------:R-:W-:Y:S01]  /*15c0*/  ISETP.NE.AND.EX P0, PT, R3, RZ, PT, P0 ;  /* 0x000000ff0300720c */ /* 0x000fe20003f05300 */
[----:B------:R-:W-:-:S12]  /*15d0*/  BRA `(.L_x_9) ;  /* 0x0000000800187947 */ /* 0x000fd80003800000 */
.L_x_11:
[----:B------:R-:W2:Y:S02]  /*15e0*/  LDG.E R2, desc[UR36][R2.64] ;  /* 0x0000002402027981 */ /* 0x000ea4000c1e1900 */
[----:B--2---:R-:W-:Y:S01]  /*15f0*/  ISETP.NE.AND P0, PT, R2, RZ, PT ;  /* 0x000000ff0200720c */ /* 0x004fe20003f05270 */
[----:B------:R-:W-:-:S12]  /*1600*/  BRA `(.L_x_9) ;  /* 0x00000008000c7947 */ /* 0x000fd80003800000 */
.L_x_10:
[----:B------:R-:W2:Y:S02]  /*1610*/  LDG.E.U16 R2, desc[UR36][R2.64] ;  /* 0x0000002402027981 */ /* 0x000ea4000c1e1500 */
[----:B--2---:R-:W-:Y:S01]  /*1620*/  ISETP.NE.AND P0, PT, R2, RZ, PT ;  /* 0x000000ff0200720c */ /* 0x004fe20003f05270 */
[----:B------:R-:W-:-:S12]  /*1630*/  BRA `(.L_x_9) ;  /* 0x0000000800007947 */ /* 0x000fd80003800000 */
.L_x_5:
[----:B------:R-:W-:-:S09]  /*1640*/  UISETP.GT.AND UP0, UPT, UR4, 0x6, UPT ;  /* 0x000000060400788c */ /* 0x000fd2000bf04270 */
[----:B------:R-:W-:Y:S05]  /*1650*/  BRA.U UP0, `(.L_x_12) ;  /* 0x00000001002c7547 */ /* 0x000fea000b800000 */
[----:B------:R-:W-:-:S09]  /*1660*/  UISETP.NE.AND UP0, UPT, UR4, 0x5, UPT ;  /* 0x000000050400788c */ /* 0x000fd2000bf05270 */
[----:B------:R-:W-:Y:S05]  /*1670*/  BRA.U !UP0, `(.L_x_13) ;  /* 0x0000000108147547 */ /* 0x000fea000b800000 */
[----:B------:R-:W-:-:S09]  /*1680*/  UISETP.NE.AND UP0, UPT, UR4, 0x6, UPT ;  /* 0x000000060400788c */ /* 0x000fd2000bf05270 */
[----:B------:R-:W-:Y:S05]  /*1690*/  BRA.U UP0, `(.L_x_8) ;  /* 0x00000005007c7547 */ /* 0x000fea000b800000 */
[----:B------:R-:W2:Y:S02]  /*16a0*/  LDG.E R2, desc[UR36][R2.64] ;  /* 0x0000002402027981 */ /* 0x000ea4000c1e1900 */
[----:B--2---:R-:W-:Y:S01]  /*16b0*/  FSETP.NEU.FTZ.AND P0, PT, R2, RZ, PT ;  /* 0x000000ff0200720b */ /* 0x004fe20003f1d000 */
[----:B------:R-:W-:-:S12]  /*16c0*/  BRA `(.L_x_9) ;  /* 0x0000000400dc7947 */ /* 0x000fd80003800000 */
.L_x_13:
[----:B------:R-:W2:Y:S02]  /*16d0*/  LDG.E.U16 R0, desc[UR36][R2.64] ;  /* 0x0000002402007981 */ /* 0x000ea4000c1e1500 */
[----:B--2---:R-:W-:-:S05]  /*16e0*/  HADD2.F32 R0, -RZ, R0.H0_H0 ;  /* 0x20000000ff007230 */ /* 0x004fca0000004100 */
[----:B------:R-:W-:Y:S01]  /*16f0*/  FSETP.NEU.FTZ.AND P0, PT, R0, RZ, PT ;  /* 0x000000ff0000720b */ /* 0x000fe20003f1d000 */
[----:B------:R-:W-:-:S12]  /*1700*/  BRA `(.L_x_9) ;  /* 0x0000000400cc7947 */ /* 0x000fd80003800000 */
.L_x_12:
[----:B------:R-:W-:-:S09]  /*1710*/  UISETP.NE.AND UP0, UPT, UR4, 0x7, UPT ;  /* 0x000000070400788c */ /* 0x000fd2000bf05270 */
[----:B------:R-:W-:Y:S05]  /*1720*/  BRA.U !UP0, `(.L_x_14) ;  /* 0x0000000108447547 */ /* 0x000fea000b800000 */
[----:B------:R-:W-:-:S09]  /*1730*/  UISETP.NE.AND UP0, UPT, UR4, 0x8, UPT ;  /* 0x000000080400788c */ /* 0x000fd2000bf05270 */
[----:B------:R-:W-:Y:S05]  /*1740*/  BRA.U !UP0, `(.L_x_15) ;  /* 0x00000001081c7547 */ /* 0x000fea000b800000 */
[----:B------:R-:W-:-:S09]  /*1750*/  UISETP.NE.AND UP0, UPT, UR4, 0x9, UPT ;  /* 0x000000090400788c */ /* 0x000fd2000bf05270 */
[----:B------:R-:W-:Y:S05]  /*1760*/  BRA.U UP0, `(.L_x_8) ;  /* 0x0000000500487547 */ /* 0x000fea000b800000 */
[----:B------:R-:W2:Y:S02]  /*1770*/  LDG.E.64 R2, desc[UR36][R2.64] ;  /* 0x0000002402027981 */ /* 0x000ea4000c1e1b00 */
[----:B--2---:R-:W-:Y:S02]  /*1780*/  FSETP.NEU.FTZ.AND P0, PT, R2, RZ, PT ;  /* 0x000000ff0200720b */ /* 0x004fe40003f1d000 */
[----:B------:R-:W-:-:S04]  /*1790*/  FSETP.NEU.FTZ.AND P1, PT, R3, RZ, PT ;  /* 0x000000ff0300720b */ /* 0x000fc80003f3d000 */
[----:B------:R-:W-:Y:S01]  /*17a0*/  PLOP3.LUT P0, PT, P0, P1, PT, 0xf8, 0x8f ;  /* 0x00000000008f781c */ /* 0x000fe20000703f70 */
[----:B------:R-:W-:-:S12]  /*17b0*/  BRA `(.L_x_9) ;  /* 0x0000000400a07947 */ /* 0x000fd80003800000 */
.L_x_15:
[----:B------:R-:W2:Y:S01]  /*17c0*/  LDG.E R2, desc[UR36][R2.64] ;  /* 0x0000002402027981 */ /* 0x000ea2000c1e1900 */
[----:B------:R-:W-:Y:S01]  /*17d0*/  PLOP3.LUT P0, PT, PT, PT, PT, 0x80, 0x8 ;  /* 0x000000000008781c */ /* 0x000fe20003f0f070 */
[----:B--2---:R-:W-:-:S05]  /*17e0*/  HADD2.F32 R0, -RZ, R2.H0_H0 ;  /* 0x20000002ff007230 */ /* 0x004fca0000004100 */
[----:B------:R-:W-:-:S13]  /*17f0*/  FSETP.NEU.FTZ.AND P1, PT, R0, RZ, PT ;  /* 0x000000ff0000720b */ /* 0x000fda0003f3d000 */
[----:B------:R-:W-:Y:S05]  /*1800*/  @P1 BRA `(.L_x_9) ;  /* 0x00000004008c1947 */ /* 0x000fea0003800000 */
[----:B------:R-:W-:-:S05]  /*1810*/  HADD2.F32 R0, -RZ, R2.H1_H1 ;  /* 0x30000002ff007230 */ /* 0x000fca0000004100 */
[----:B------:R-:W-:Y:S01]  /*1820*/  FSETP.NEU.FTZ.AND P0, PT, R0, RZ, PT ;  /* 0x000000ff0000720b */ /* 0x000fe20003f1d000 */
[----:B------:R-:W-:-:S12]  /*1830*/  BRA `(.L_x_9) ;  /* 0x0000000400807947 */ /* 0x000fd80003800000 */
.L_x_14:
[----:B------:R-:W2:Y:S02]  /*1840*/  LDG.E.64 R2, desc[UR36][R2.64] ;  /* 0x0000002402027981 */ /* 0x000ea4000c1e1b00 */
[----:B--2---:R1:W2:Y:S02]  /*1850*/  DSETP.NEU.AND P0, PT, R2, RZ, PT ;  /* 0x000000ff0200722a */ /* 0x0042a40003f0d000 */
[----:B--2---:R-:W-:Y:S05]  /*1860*/  BRA `(.L_x_9) ;  /* 0x0000000400747947 */ /* 0x004fea0003800000 */
.L_x_4:
[----:B------:R-:W-:-:S09]  /*1870*/  UISETP.GT.AND UP0, UPT, UR4, 0x18, UPT ;  /* 0x000000180400788c */ /* 0x000fd2000bf04270 */
[----:B------:R-:W-:Y:S05]  /*1880*/  BRA.U UP0, `(.L_x_16) ;  /* 0x0000000100a47547 */ /* 0x000fea000b800000 */
[----:B------:R-:W-:-:S09]  /*1890*/  UISETP.GT.AND UP0, UPT, UR4, 0xe, UPT ;  /* 0x0000000e0400788c */ /* 0x000fd2000bf04270 */
[----:B------:R-:W-:Y:S05]  /*18a0*/  BRA.U UP0, `(.L_x_17) ;  /* 0x00000001003c7547 */ /* 0x000fea000b800000 */
[----:B------:R-:W-:-:S09]  /*18b0*/  UISETP.NE.AND UP0, UPT, UR4, 0xa, UPT ;  /* 0x0000000a0400788c */ /* 0x000fd2000bf05270 */
[----:B------:R-:W-:Y:S05]  /*18c0*/  BRA.U !UP0, `(.L_x_18) ;  /* 0x0000000108147547 */ /* 0x000fea000b800000 */
[----:B------:R-:W-:-:S09]  /*18d0*/  UISETP.NE.AND UP0, UPT, UR4, 0xb, UPT ;  /* 0x0000000b0400788c */ /* 0x000fd2000bf05270 */
[----:B------:R-:W-:Y:S05]  /*18e0*/  BRA.U UP0, `(.L_x_8) ;  /* 0x0000000100e87547 */ /* 0x000fea000b800000 */
[----:B------:R-:W2:Y:S02]  /*18f0*/  LDG.E.U8 R2, desc[UR36][R2.64] ;  /* 0x0000002402027981 */ /* 0x000ea4000c1e1100 */
[----:B--2---:R-:W-:Y:S01]  /*1900*/  ISETP.NE.AND P0, PT, R2, RZ, PT ;  /* 0x000000ff0200720c */ /* 0x004fe20003f05270 */
[----:B------:R-:W-:-:S12]  /*1910*/  BRA `(.L_x_9) ;  /* 0x0000000400487947 */ /* 0x000fd80003800000 */
.L_x_18:
[----:B------:R-:W2:Y:S02]  /*1920*/  LDG.E.128 R4, desc[UR36][R2.64] ;  /* 0x0000002402047981 */ /* 0x000ea4000c1e1d00 */
[----:B--2---:R-:W0:-:S15]  /*1930*/  DSETP.NEU.AND P0, PT, R6, RZ, PT ;  /* 0x000000ff0600722a */ /* 0x004e1e0003f0d000 */
[----:B------:R-:W-:-:S15]  /*1940*/  NOP ;  /* 0x0000000000007918 */ /* 0x000fde0000000000 */
[----:B------:R-:W-:-:S15]  /*1950*/  NOP ;  /* 0x0000000000007918 */ /* 0x000fde0000000000 */
[----:B------:R-:W-:-:S15]  /*1960*/  NOP ;  /* 0x0000000000007918 */ /* 0x000fde0000000000 */
[----:B------:R-:W-:-:S04]  /*1970*/  NOP ;  /* 0x0000000000007918 */ /* 0x000fc80000000000 */
[----:B0-----:R0:W1:Y:S02]  /*1980*/  DSETP.NEU.OR P0, PT, R4, RZ, P0 ;  /* 0x000000ff0400722a */ /* 0x001064000070d400 */
[----:B-1----:R-:W-:Y:S05]  /*1990*/  BRA `(.L_x_9) ;  /* 0x0000000400287947 */ /* 0x002fea0003800000 */
.L_x_17:
[----:B------:R-:W-:-:S09]  /*19a0*/  UISETP.NE.AND UP0, UPT, UR4, 0xf, UPT ;  /* 0x0000000f0400788c */ /* 0x000fd2000bf05270 */
[----:B------:R-:W-:Y:S05]  /*19b0*/  BRA.U !UP0, `(.L_x_19) ;  /* 0x0000000108487547 */ /* 0x000fea000b800000 */
[----:B------:R-:W-:-:S09]  /*19c0*/  UISETP.NE.AND UP0, UPT, UR4, 0x17, UPT ;  /* 0x000000170400788c */ /* 0x000fd2000bf05270 */
[----:B------:R-:W-:Y:S05]  /*19d0*/  BRA.U !UP0, `(.L_x_20) ;  /* 0x0000000108147547 */ /* 0x000fea000b800000 */
[----:B------:R-:W-:-:S09]  /*19e0*/  UISETP.NE.AND UP0, UPT, UR4, 0x18, UPT ;  /* 0x000000180400788c */ /* 0x000fd2000bf05270 */
[----:B------:R-:W-:Y:S05]  /*19f0*/  BRA.U UP0, `(.L_x_8) ;  /* 0x0000000100a47547 */ /* 0x000fea000b800000 */
[----:B------:R-:W2:Y:S02]  /*1a00*/  LDG.E.U8 R2, desc[UR36][R2.64] ;  /* 0x0000002402027981 */ /* 0x000ea4000c1e1100 */
[----:B--2---:R-:W-:Y:S01]  /*1a10*/  LOP3.LUT P0, RZ, R2, 0x7f, RZ, 0xc0, !PT ;  /* 0x0000007f02ff7812 */ /* 0x004fe2000780c0ff */
[----:B------:R-:W-:-:S12]  /*1a20*/  BRA `(.L_x_9) ;  /* 0x0000000400047947 */ /* 0x000fd80003800000 */
.L_x_20:
[----:B------:R-:W2:Y:S02]  /*1a30*/  LDG.E.U8 R0, desc[UR36][R2.64] ;  /* 0x0000002402007981 */ /* 0x000ea4000c1e1100 */
[----:B--2---:R-:W-:-:S04]  /*1a40*/  SHF.L.U32 R4, R0, 0x19, RZ ;  /* 0x0000001900047819 */ /* 0x004fc800000006ff */
[----:B------:R-:W-:-:S13]  /*1a50*/  ISETP.GT.U32.AND P0, PT, R4, 0x7ffffff, PT ;  /* 0x07ffffff0400780c */ /* 0x000fda0003f04070 */
[----:B------:R-:W-:Y:S01]  /*1a60*/  @!P0 IMAD.SHL.U32 R0, R0, 0x100, RZ ;  /* 0x0000010000008824 */ /* 0x000fe200078e00ff */
[----:B------:R-:W-:-:S04]  /*1a70*/  @P0 LEA.HI R4, R4, 0x70000000, RZ, 0x1c ;  /* 0x7000000004040811 */ /* 0x000fc800078fe0ff */
[----:B------:R-:W-:-:S04]  /*1a80*/  @!P0 LOP3.LUT R0, R0, 0x7f00, RZ, 0xc0, !PT ;  /* 0x00007f0000008812 */ /* 0x000fc800078ec0ff */
[----:B------:R-:W-:-:S05]  /*1a90*/  @!P0 LOP3.LUT R0, R0, 0x3f000000, RZ, 0xfc, !PT ;  /* 0x3f00000000008812 */ /* 0x000fca00078efcff */
[----:B------:R-:W-:Y:S01]  /*1aa0*/  @!P0 FADD.FTZ R0, R0, -0.5 ;  /* 0xbf00000000008421 */ /* 0x000fe20000010000 */
[----:B------:R-:W-:-:S05]  /*1ab0*/  @P0 FMUL.FTZ R0, R4, 1.9259299443872358531e-34 ;  /* 0x0780000004000820 */ /* 0x000fca0000410000 */
[----:B------:R-:W-:Y:S01]  /*1ac0*/  LOP3.LUT P0, RZ, R0, 0x7fffffff, RZ, 0xc0, !PT ;  /* 0x7fffffff00ff7812 */ /* 0x000fe2000780c0ff */
[----:B------:R-:W-:-:S12]  /*1ad0*/  BRA `(.L_x_9) ;  /* 0x0000000000d87947 */ /* 0x000fd80003800000 */
.L_x_19:
[----:B------:R-:W2:Y:S02]  /*1ae0*/  LDG.E.U16 R0, desc[UR36][R2.64] ;  /* 0x0000002402007981 */ /* 0x000ea4000c1e1500 */
[----:B--2---:R-:W-:-:S05]  /*1af0*/  IMAD.U32 R0, R0, 0x10000, RZ ;  /* 0x0001000000007824 */ /* 0x004fca00078e00ff */
[----:B------:R-:W-:Y:S01]  /*1b00*/  FSETP.NEU.FTZ.AND P0, PT, R0, RZ, PT ;  /* 0x000000ff0000720b */ /* 0x000fe20003f1d000 */
[----:B------:R-:W-:-:S12]  /*1b10*/  BRA `(.L_x_9) ;  /* 0x0000000000c87947 */ /* 0x000fd80003800000 */
.L_x_16:
[----:B------:R-:W-:-:S09]  /*1b20*/  UISETP.GT.AND UP0, UPT, UR4, 0x1b, UPT ;  /* 0x0000001b0400788c */ /* 0x000fd2000bf04270 */
[----:B------:R-:W-:Y:S05]  /*1b30*/  BRA.U UP0, `(.L_x_21) ;  /* 0x00000001003c7547 */ /* 0x000fea000b800000 */
[----:B------:R-:W-:-:S09]  /*1b40*/  UISETP.NE.AND UP0, UPT, UR4, 0x19, UPT ;  /* 0x000000190400788c */ /* 0x000fd2000bf05270 */
[----:B------:R-:W-:Y:S05]  /*1b50*/  BRA.U !UP0, `(.L_x_22) ;  /* 0x0000000108287547 */ /* 0x000fea000b800000 */
[----:B------:R-:W-:-:S09]  /*1b60*/  UISETP.NE.AND UP0, UPT, UR4, 0x1a, UPT ;  /* 0x0000001a0400788c */ /* 0x000fd2000bf05270 */
[----:B------:R-:W-:Y:S05]  /*1b70*/  BRA.U !UP0, `(.L_x_23) ;  /* 0x0000000108147547 */ /* 0x000fea000b800000 */
[----:B------:R-:W-:-:S09]  /*1b80*/  UISETP.NE.AND UP0, UPT, UR4, 0x1b, UPT ;  /* 0x0000001b0400788c */ /* 0x000fd2000bf05270 */
[----:B------:R-:W-:Y:S05]  /*1b90*/  BRA.U UP0, `(.L_x_8) ;  /* 0x00000001003c7547 */ /* 0x000fea000b800000 */
[----:B------:R-:W2:Y:S02]  /*1ba0*/  LDG.E.U16 R2, desc[UR36][R2.64] ;  /* 0x0000002402027981 */ /* 0x000ea4000c1e1500 */
[----:B--2---:R-:W-:Y:S01]  /*1bb0*/  ISETP.NE.AND P0, PT, R2, RZ, PT ;  /* 0x000000ff0200720c */ /* 0x004fe20003f05270 */
[----:B------:R-:W-:-:S12]  /*1bc0*/  BRA `(.L_x_9) ;  /* 0x00000000009c7947 */ /* 0x000fd80003800000 */
.L_x_23:
[----:B------:R-:W2:Y:S02]  /*1bd0*/  LDG.E.U8 R2, desc[UR36][R2.64] ;  /* 0x0000002402027981 */ /* 0x000ea4000c1e1100 */
[----:B--2---:R-:W-:Y:S01]  /*1be0*/  ISETP.NE.AND P0, PT, R2, RZ, PT ;  /* 0x000000ff0200720c */ /* 0x004fe20003f05270 */
[----:B------:R-:W-:-:S12]  /*1bf0*/  BRA `(.L_x_9) ;  /* 0x0000000000907947 */ /* 0x000fd80003800000 */
.L_x_22:
[----:B------:R-:W2:Y:S02]  /*1c00*/  LDG.E.U8 R2, desc[UR36][R2.64] ;  /* 0x0000002402027981 */ /* 0x000ea4000c1e1100 */
[----:B--2---:R-:W-:Y:S01]  /*1c10*/  ISETP.NE.AND P0, PT, R2, RZ, PT ;  /* 0x000000ff0200720c */ /* 0x004fe20003f05270 */
[----:B------:R-:W-:-:S12]  /*1c20*/  BRA `(.L_x_9) ;  /* 0x0000000000847947 */ /* 0x000fd80003800000 */
.L_x_21:
[----:B------:R-:W-:-:S09]  /*1c30*/  UISETP.NE.AND UP0, UPT, UR4, 0x1c, UPT ;  /* 0x0000001c0400788c */ /* 0x000fd2000bf05270 */
[----:B------:R-:W-:Y:S05]  /*1c40*/  BRA.U !UP0, `(.L_x_24) ;  /* 0x0000000108747547 */ /* 0x000fea000b800000 */
[----:B------:R-:W-:-:S09]  /*1c50*/  UISETP.NE.AND UP0, UPT, UR4, 0x1d, UPT ;  /* 0x0000001d0400788c */ /* 0x000fd2000bf05270 */
[----:B------:R-:W-:Y:S05]  /*1c60*/  BRA.U !UP0, `(.L_x_25) ;  /* 0x00000001085c7547 */ /* 0x000fea000b800000 */
[----:B------:R-:W-:-:S09]  /*1c70*/  UISETP.NE.AND UP0, UPT, UR4, 0x2c, UPT ;  /* 0x0000002c0400788c */ /* 0x000fd2000bf05270 */
[----:B------:R-:W-:Y:S05]  /*1c80*/  BRA.U !UP0, `(.L_x_26) ;  /* 0x0000000108487547 */ /* 0x000fea000b800000 */
.L_x_8:
[----:B------:R-:W-:Y:S01]  /*1c90*/  MOV R2, 0x0 ;  /* 0x0000000000027802 */ /* 0x000fe20000000f00 */
[----:B------:R-:W0:Y:S01]  /*1ca0*/  LDCU.64 UR4, c[0x4][0x188] ;  /* 0x01003100ff0477ac */ /* 0x000e220008000a00 */
[----:B------:R-:W-:Y:S02]  /*1cb0*/  HFMA2 R8, -RZ, RZ, 0, 4.64916229248046875e-06 ;  /* 0x0000004eff087431 */ /* 0x000fe400000001ff */
[----:B------:R-:W-:Y:S01]  /*1cc0*/  IMAD.MOV.U32 R12, RZ, RZ, 0x1 ;  /* 0x00000001ff0c7424 */ /* 0x000fe200078e00ff */
[----:B------:R-:W1:Y:S01]  /*1cd0*/  LDCU.64 UR6, c[0x4][0x190] ;  /* 0x01003200ff0677ac */ /* 0x000e620008000a00 */
[----:B------:R-:W2:Y:S01]  /*1ce0*/  LDC.64 R2, c[0x4][R2] ;  /* 0x0100000002027b82 */ /* 0x000ea20000000a00 */
[----:B------:R-:W-:Y:S01]  /*1cf0*/  IMAD.MOV.U32 R13, RZ, RZ, RZ ;  /* 0x000000ffff0d7224 */ /* 0x000fe200078e00ff */
[----:B------:R-:W3:Y:S01]  /*1d00*/  LDCU.64 UR8, c[0x4][0x98] ;  /* 0x01001300ff0877ac */ /* 0x000ee20008000a00 */
[----:B0-----:R-:W-:Y:S01]  /*1d10*/  MOV R4, UR4 ;  /* 0x0000000400047c02 */ /* 0x001fe20008000f00 */
[----:B------:R-:W-:-:S02]  /*1d20*/  IMAD.U32 R5, RZ, RZ, UR5 ;  /* 0x00000005ff057e24 */ /* 0x000fc4000f8e00ff */
[----:B-1----:R-:W-:Y:S01]  /*1d30*/  IMAD.U32 R6, RZ, RZ, UR6 ;  /* 0x00000006ff067e24 */ /* 0x002fe2000f8e00ff */
[----:B------:R-:W-:Y:S01]  /*1d40*/  MOV R7, UR7 ;  /* 0x0000000700077c02 */ /* 0x000fe20008000f00 */
[----:B---3--:R-:W-:Y:S02]  /*1d50*/  IMAD.U32 R10, RZ, RZ, UR8 ;  /* 0x00000008ff0a7e24 */ /* 0x008fe4000f8e00ff */
[----:B------:R-:W-:-:S07]  /*1d60*/  IMAD.U32 R11, RZ, RZ, UR9 ;  /* 0x00000009ff0b7e24 */ /* 0x000fce000f8e00ff */
[----:B------:R-:W-:-:S07]  /*1d70*/  LEPC R20, `(.L_x_27) ;  /* 0x000000001014794e */ /* 0x000fce0000000000 */
[----:B--2---:R-:W-:Y:S05]  /*1d80*/  CALL.ABS.NOINC R2 ;  /* 0x0000000002007343 */ /* 0x004fea0003c00000 */
.L_x_27:
[----:B------:R-:W-:Y:S01]  /*1d90*/  PLOP3.LUT P0, PT, PT, PT, PT, 0x8, 0x80 ;  /* 0x000000000080781c */ /* 0x000fe20003f0e170 */
[----:B------:R-:W-:-:S12]  /*1da0*/  BRA `(.L_x_9) ;  /* 0x0000000000247947 */ /* 0x000fd80003800000 */
.L_x_26:
[----:B------:R-:W2:Y:S02]  /*1db0*/  LDG.E.U8 R2, desc[UR36][R2.64] ;  /* 0x0000002402027981 */ /* 0x000ea4000c1e1100 */
[----:B--2---:R-:W-:Y:S01]  /*1dc0*/  ISETP.NE.AND P0, PT, R2, RZ, PT ;  /* 0x000000ff0200720c */ /* 0x004fe20003f05270 */
[----:B------:R-:W-:-:S12]  /*1dd0*/  BRA `(.L_x_9) ;  /* 0x0000000000187947 */ /* 0x000fd80003800000 */
.L_x_25:
[----:B------:R-:W2:Y:S02]  /*1de0*/  LDG.E.64 R2, desc[UR36][R2.64] ;  /* 0x0000002402027981 */ /* 0x000ea4000c1e1b00 */
[----:B--2---:R-:W-:-:S04]  /*1df0*/  ISETP.NE.U32.AND P0, PT, R2, RZ, PT ;  /* 0x000000ff0200720c */ /* 0x004fc80003f05070 */
[----:B------:R-:W-:Y:S01]  /*1e00*/  ISETP.NE.AND.EX P0, PT, R3, RZ, PT, P0 ;  /* 0x000000ff0300720c */ /* 0x000fe20003f05300 */
[----:B------:R-:W-:-:S12]  /*1e10*/  BRA `(.L_x_9) ;  /* 0x0000000000087947 */ /* 0x000fd80003800000 */
.L_x_24:
[----:B------:R-:W2:Y:S02]  /*1e20*/  LDG.E R2, desc[UR36][R2.64] ;  /* 0x0000002402027981 */ /* 0x000ea4000c1e1900 */
[----:B--2---:R-:W-:-:S13]  /*1e30*/  ISETP.NE.AND P0, PT, R2, RZ, PT ;  /* 0x000000ff0200720c */ /* 0x004fda0003f05270 */
.L_x_9:
[----:B------:R-:W-:Y:S05]  /*1e40*/  BSYNC.RECONVERGENT B6 ;  /* 0x0000000000067941 */ /* 0x000fea0003800200 */
.L_x_3:
[----:B------:R-:W1:Y:S01]  /*1e50*/  LDCU.64 UR6, c[0x0][0x580] ;  /* 0x0000b000ff0677ac */ /* 0x000e620008000a00 */
[----:B------:R-:W-:Y:S01]  /*1e60*/  BSSY.RECONVERGENT B6, `(.L_x_28) ;  /* 0x00000d3000067945 */ /* 0x000fe20003800200 */
[----:B0-----:R-:W-:Y:S01]  /*1e70*/  SEL R4, RZ, 0x1, !P0 ;  /* 0x00000001ff047807 */ /* 0x001fe20004000000 */
[----:B------:R-:W-:-:S04]  /*1e80*/  UPRMT UR4, UR42, 0x9910, URZ ;  /* 0x000099102a047896 */ /* 0x000fc800080000ff */
[----:B------:R-:W-:Y:S01]  /*1e90*/  UISETP.GT.AND UP0, UPT, UR4, 0x9, UPT ;  /* 0x000000090400788c */ /* 0x000fe2000bf04270 */
[----:B-1----:R-:W-:-:S04]  /*1ea0*/  IADD3 R2, P1, PT, R16, UR6, RZ ;  /* 0x0000000610027c10 */ /* 0x002fc8000ff3e0ff */
[----:B------:R-:W-:-:S04]  /*1eb0*/  IADD3.X R3, PT, PT, RZ, UR7, RZ, P1, !PT ;  /* 0x00000007ff037c10 */ /* 0x000fc80008ffe4ff */
        /* <DEDUP_REMOVED lines=9> */
[----:B------:R0:W-:Y:S01]  /*1f50*/  STG.E.U8 desc[UR36][R2.64], R4 ;  /* 0x0000000402007986 */ /* 0x0001e2000c101124 */
[----:B------:R-:W-:Y:S05]  /*1f60*/  BRA `(.L_x_34) ;  /* 0x0000000c00087947 */ /* 0x000fea0003800000 */
.L_x_32:
[----:B------:R0:W-:Y:S01]  /*1f70*/  STG.E.U8 desc[UR36][R2.64], R4 ;  /* 0x0000000402007986 */ /* 0x0001e2000c101124 */
[----:B------:R-:W-:Y:S05]  /*1f80*/  BRA `(.L_x_34) ;  /* 0x0000000c00007947 */ /* 0x000fea0003800000 */
.L_x_31:
[----:B------:R-:W-:-:S09]  /*1f90*/  UISETP.NE.AND UP0, UPT, UR4, 0x2, UPT ;  /* 0x000000020400788c */ /* 0x000fd2000bf05270 */
[----:B------:R-:W-:Y:S05]  /*1fa0*/  BRA.U !UP0, `(.L_x_35) ;  /* 0x0000000108247547 */ /* 0x000fea000b800000 */
[----:B------:R-:W-:-:S09]  /*1fb0*/  UISETP.NE.AND UP0, UPT, UR4, 0x3, UPT ;  /* 0x000000030400788c */ /* 0x000fd2000bf05270 */
[----:B------:R-:W-:Y:S05]  /*1fc0*/  BRA.U !UP0, `(.L_x_36) ;  /* 0x0000000108147547 */ /* 0x000fea000b800000 */
[----:B------:R-:W-:-:S09]  /*1fd0*/  UISETP.NE.AND UP0, UPT, UR4, 0x4, UPT ;  /* 0x000000040400788c */ /* 0x000fd2000bf05270 */
[----:B------:R-:W-:Y:S05]  /*1fe0*/  BRA.U UP0, `(.L_x_33) ;  /* 0x0000000900587547 */ /* 0x000fea000b800000 */
[----:B------:R-:W-:-:S05]  /*1ff0*/  IMAD.MOV.U32 R5, RZ, RZ, RZ ;  /* 0x000000ffff057224 */ /* 0x000fca00078e00ff */
[----:B------:R0:W-:Y:S01]  /*2000*/  STG.E.64 desc[UR36][R2.64], R4 ;  /* 0x0000000402007986 */ /* 0x0001e2000c101b24 */
[----:B------:R-:W-:Y:S05]  /*2010*/  BRA `(.L_x_34) ;  /* 0x0000000800dc7947 */ /* 0x000fea0003800000 */
.L_x_36:
[----:B------:R0:W-:Y:S01]  /*2020*/  STG.E desc[UR36][R2.64], R4 ;  /* 0x0000000402007986 */ /* 0x0001e2000c101924 */
[----:B------:R-:W-:Y:S05]  /*2030*/  BRA `(.L_x_34) ;  /* 0x0000000800d47947 */ /* 0x000fea0003800000 */
.L_x_35:
[----:B------:R0:W-:Y:S01]  /*2040*/  STG.E.U16 desc[UR36][R2.64], R4 ;  /* 0x0000000402007986 */ /* 0x0001e2000c101524 */
[----:B------:R-:W-:Y:S05]  /*2050*/  BRA `(.L_x_34) ;  /* 0x0000000800cc7947 */ /* 0x000fea0003800000 */
.L_x_30:
[----:B------:R-:W-:-:S09]  /*2060*/  UISETP.GT.AND UP0, UPT, UR4, 0x6, UPT ;  /* 0x000000060400788c */ /* 0x000fd2000bf04270 */
[----:B------:R-:W-:Y:S05]  /*2070*/  BRA.U UP0, `(.L_x_37) ;  /* 0x00000001002c7547 */ /* 0x000fea000b800000 */
[----:B------:R-:W-:-:S09]  /*2080*/  UISETP.NE.AND UP0, UPT, UR4, 0x5, UPT ;  /* 0x000000050400788c */ /* 0x000fd2000bf05270 */
[----:B------:R-:W-:Y:S05]  /*2090*/  BRA.U !UP0, `(.L_x_38) ;  /* 0x0000000108147547 */ /* 0x000fea000b800000 */
[----:B------:R-:W-:-:S09]  /*20a0*/  UISETP.NE.AND UP0, UPT, UR4, 0x6, UPT ;  /* 0x000000060400788c */ /* 0x000fd2000bf05270 */
[----:B------:R-:W-:Y:S05]  /*20b0*/  BRA.U UP0, `(.L_x_33) ;  /* 0x0000000900247547 */ /* 0x000fea000b800000 */
[----:B------:R-:W-:-:S05]  /*20c0*/  I2FP.F32.U32 R5, R4 ;  /* 0x0000000400057245 */ /* 0x000fca0000201000 */
[----:B------:R0:W-:Y:S01]  /*20d0*/  STG.E desc[UR36][R2.64], R5 ;  /* 0x0000000502007986 */ /* 0x0001e2000c101924 */
[----:B------:R-:W-:Y:S05]  /*20e0*/  BRA `(.L_x_34) ;  /* 0x0000000800a87947 */ /* 0x000fea0003800000 */
.L_x_38:
[----:B------:R-:W-:-:S04]  /*20f0*/  I2FP.F32.U32 R0, R4 ;  /* 0x0000000400007245 */ /* 0x000fc80000201000 */
[----:B------:R-:W-:-:S05]  /*2100*/  F2FP.F16.F32.PACK_AB R0, RZ, R0 ;  /* 0x00000000ff00723e */ /* 0x000fca00000000ff */
[----:B------:R0:W-:Y:S01]  /*2110*/  STG.E.U16 desc[UR36][R2.64], R0 ;  /* 0x0000000002007986 */ /* 0x0001e2000c101524 */
[----:B------:R-:W-:Y:S05]  /*2120*/  BRA `(.L_x_34) ;  /* 0x0000000800987947 */ /* 0x000fea0003800000 */
.L_x_37:
[----:B------:R-:W-:-:S09]  /*2130*/  UISETP.NE.AND UP0, UPT, UR4, 0x7, UPT ;  /* 0x000000070400788c */ /* 0x000fd2000bf05270 */
[----:B------:R-:W-:Y:S05]  /*2140*/  BRA.U !UP0, `(.L_x_39) ;  /* 0x0000000108347547 */ /* 0x000fea000b800000 */
[----:B------:R-:W-:-:S09]  /*2150*/  UISETP.NE.AND UP0, UPT, UR4, 0x8, UPT ;  /* 0x000000080400788c */ /* 0x000fd2000bf05270 */
[----:B------:R-:W-:Y:S05]  /*2160*/  BRA.U !UP0, `(.L_x_40) ;  /* 0x0000000108187547 */ /* 0x000fea000b800000 */
[----:B------:R-:W-:-:S09]  /*2170*/  UISETP.NE.AND UP0, UPT, UR4, 0x9, UPT ;  /* 0x000000090400788c */ /* 0x000fd2000bf05270 */
[----:B------:R-:W-:Y:S05]  /*2180*/  BRA.U UP0, `(.L_x_33) ;  /* 0x0000000500f07547 */ /* 0x000fea000b800000 */
[----:B------:R-:W-:Y:S01]  /*2190*/  I2FP.F32.U32 R4, R4 ;  /* 0x0000000400047245 */ /* 0x000fe20000201000 */
[----:B------:R-:W-:-:S05]  /*21a0*/  IMAD.MOV.U32 R5, RZ, RZ, RZ ;  /* 0x000000ffff057224 */ /* 0x000fca00078e00ff */
[----:B------:R0:W-:Y:S01]  /*21b0*/  STG.E.64 desc[UR36][R2.64], R4 ;  /* 0x0000000402007986 */ /* 0x0001e2000c101b24 */
[----:B------:R-:W-:Y:S05]  /*21c0*/  BRA `(.L_x_34) ;  /* 0x0000000800707947 */ /* 0x000fea0003800000 */
.L_x_40:
[----:B------:R-:W-:-:S04]  /*21d0*/  I2FP.F32.U32 R4, R4 ;  /* 0x0000000400047245 */ /* 0x000fc80000201000 */
[----:B------:R-:W-:-:S04]  /*21e0*/  F2FP.F16.F32.PACK_AB R5, RZ, R4 ;  /* 0x00000004ff05723e */ /* 0x000fc800000000ff */
[----:B------:R-:W-:-:S05]  /*21f0*/  PRMT R5, R5, 0x5410, RZ ;  /* 0x0000541005057816 */ /* 0x000fca00000000ff */
[----:B------:R0:W-:Y:S01]  /*2200*/  STG.E desc[UR36][R2.64], R5 ;  /* 0x0000000502007986 */ /* 0x0001e2000c101924 */
[----:B------:R-:W-:Y:S05]  /*2210*/  BRA `(.L_x_34) ;  /* 0x00000008005c7947 */ /* 0x000fea0003800000 */
.L_x_39:
[----:B------:R-:W0:Y:S02]  /*2220*/  I2F.F64.U32 R4, R4 ;  /* 0x0000000400047312 */ /* 0x000e240000201800 */
[----:B0-----:R0:W-:Y:S01]  /*2230*/  STG.E.64 desc[UR36][R2.64], R4 ;  /* 0x0000000402007986 */ /* 0x0011e2000c101b24 */
[----:B------:R-:W-:Y:S05]  /*2240*/  BRA `(.L_x_34) ;  /* 0x0000000800507947 */ /* 0x000fea0003800000 */
.L_x_29:
        /* <DEDUP_REMOVED lines=8> */
[----:B------:R0:W-:Y:S01]  /*22d0*/  STG.E.U8 desc[UR36][R2.64], R4 ;  /* 0x0000000402007986 */ /* 0x0001e2000c101124 */
[----:B------:R-:W-:Y:S05]  /*22e0*/  BRA `(.L_x_34) ;  /* 0x0000000800287947 */ /* 0x000fea0003800000 */
.L_x_43:
[----:B------:R-:W-:Y:S01]  /*22f0*/  CS2R R6, SRZ ;  /* 0x0000000000067805 */ /* 0x000fe2000001ff00 */
[----:B------:R-:W0:Y:S04]  /*2300*/  I2F.F64.U32 R4, R4 ;  /* 0x0000000400047312 */ /* 0x000e280000201800 */
[----:B0-----:R0:W-:Y:S01]  /*2310*/  STG.E.128 desc[UR36][R2.64], R4 ;  /* 0x0000000402007986 */ /* 0x0011e2000c101d24 */
[----:B------:R-:W-:Y:S05]  /*2320*/  BRA `(.L_x_34) ;  /* 0x0000000800187947 */ /* 0x000fea0003800000 */
.L_x_42:
[----:B------:R-:W-:-:S09]  /*2330*/  UISETP.NE.AND UP0, UPT, UR4, 0xf, UPT ;  /* 0x0000000f0400788c */ /* 0x000fd2000bf05270 */
[----:B------:R-:W-:Y:S05]  /*2340*/  BRA.U !UP0, `(.L_x_44) ;  /* 0x0000000108887547 */ /* 0x000fea000b800000 */
[----:B------:R-:W-:-:S09]  /*2350*/  UISETP.NE.AND UP0, UPT, UR4, 0x17, UPT ;  /* 0x000000170400788c */ /* 0x000fd2000bf05270 */
[----:B------:R-:W-:Y:S05]  /*2360*/  BRA.U !UP0, `(.L_x_45) ;  /* 0x0000000108407547 */ /* 0x000fea000b800000 */
[----:B------:R-:W-:-:S09]  /*2370*/  UISETP.NE.AND UP0, UPT, UR4, 0x18, UPT ;  /* 0x000000180400788c */ /* 0x000fd2000bf05270 */
[----:B------:R-:W-:Y:S05]  /*2380*/  BRA.U UP0, `(.L_x_33) ;  /* 0x0000000500707547 */ /* 0x000fea000b800000 */
[----:B------:R-:W-:Y:S01]  /*2390*/  I2FP.F32.U32 R7, R4 ;  /* 0x0000000400077245 */ /* 0x000fe20000201000 */
[----:B------:R-:W-:Y:S01]  /*23a0*/  BSSY.RECONVERGENT B0, `(.L_x_46) ;  /* 0x000000a000007945 */ /* 0x000fe20003800200 */
[----:B------:R-:W-:Y:S02]  /*23b0*/  HFMA2 R5, -RZ, RZ, 0, 7.569789886474609375e-06 ;  /* 0x0000007fff057431 */ /* 0x000fe400000001ff */
[----:B------:R-:W-:-:S13]  /*23c0*/  ISETP.GT.U32.AND P0, PT, R7, 0x43efffff, PT ;  /* 0x43efffff0700780c */ /* 0x000fda0003f04070 */
[----:B------:R-:W-:Y:S05]  /*23d0*/  @P0 BRA `(.L_x_47) ;  /* 0x0000000000180947 */ /* 0x000fea0003800000 */
[----:B------:R-:W-:-:S13]  /*23e0*/  ISETP.GT.U32.AND P0, PT, R7, 0x3c7fffff, PT ;  /* 0x3c7fffff0700780c */ /* 0x000fda0003f04070 */
[----:B------:R-:W-:Y:S01]  /*23f0*/  @P0 SHF.R.U32.HI R0, RZ, 0x14, R7 ;  /* 0x00000014ff000819 */ /* 0x000fe20000011607 */
[----:B------:R-:W-:-:S03]  /*2400*/  @!P0 FADD.FTZ R5, R7, 16384 ;  /* 0x4680000007058421 */ /* 0x000fc60000010000 */
[----:B------:R-:W-:-:S04]  /*2410*/  @P0 LOP3.LUT R0, R0, 0x1, RZ, 0xc0, !PT ;  /* 0x0000000100000812 */ /* 0x000fc800078ec0ff */
[----:B------:R-:W-:-:S04]  /*2420*/  @P0 IADD3 R0, PT, PT, R7, 0x407ffff, R0 ;  /* 0x0407ffff07000810 */ /* 0x000fc80007ffe000 */
[----:B------:R-:W-:-:S07]  /*2430*/  @P0 SHF.R.U32.HI R5, RZ, 0x14, R0 ;  /* 0x00000014ff050819 */ /* 0x000fce0000011600 */
.L_x_47:
[----:B------:R-:W-:Y:S05]  /*2440*/  BSYNC.RECONVERGENT B0 ;  /* 0x0000000000007941 */ /* 0x000fea0003800200 */
.L_x_46:
[----:B------:R0:W-:Y:S01]  /*2450*/  STG.E.U8 desc[UR36][R2.64], R5 ;  /* 0x0000000502007986 */ /* 0x0001e2000c101124 */
[----:B------:R-:W-:Y:S05]  /*2460*/  BRA `(.L_x_34) ;  /* 0x0000000400c87947 */ /* 0x000fea0003800000 */
.L_x_45:
[----:B------:R-:W-:-:S04]  /*2470*/  I2FP.F32.U32 R7, R4 ;  /* 0x0000000400077245 */ /* 0x000fc80000201000 */
[----:B------:R-:W-:-:S13]  /*2480*/  ISETP.GE.U32.AND P1, PT, R7, 0x47800000, PT ;  /* 0x478000000700780c */ /* 0x000fda0003f26070 */
[----:B------:R-:W-:Y:S01]  /*2490*/  @P1 IMAD.MOV.U32 R5, RZ, RZ, 0x7f ;  /* 0x0000007fff051424 */ /* 0x000fe200078e00ff */
[----:B------:R-:W-:-:S04]  /*24a0*/  @P1 ISETP.GT.U32.AND P0, PT, R7, 0x7f800000, PT ;  /* 0x7f8000000700180c */ /* 0x000fc80003f04070 */
[----:B------:R-:W-:-:S05]  /*24b0*/  @P1 SEL R5, R5, 0x7c, P0 ;  /* 0x0000007c05051807 */ /* 0x000fca0000000000 */
[----:B------:R0:W-:Y:S01]  /*24c0*/  @P1 STG.E.U8 desc[UR36][R2.64], R5 ;  /* 0x0000000502001986 */ /* 0x0001e2000c101124 */
[----:B------:R-:W-:Y:S05]  /*24d0*/  @P1 BRA `(.L_x_34) ;  /* 0x0000000400ac1947 */ /* 0x000fea0003800000 */
[----:B------:R-:W-:-:S13]  /*24e0*/  ISETP.GT.U32.AND P0, PT, R7, 0x387fffff, PT ;  /* 0x387fffff0700780c */ /* 0x000fda0003f04070 */
[----:B------:R-:W-:Y:S01]  /*24f0*/  @P0 SHF.R.U32.HI R0, RZ, 0x15, R7 ;  /* 0x00000015ff000819 */ /* 0x000fe20000011607 */
[----:B0-----:R-:W-:-:S03]  /*2500*/  @!P0 FADD.FTZ R5, R7, 128 ;  /* 0x4300000007058421 */ /* 0x001fc60000010000 */
[----:B------:R-:W-:Y:S02]  /*2510*/  @P0 LOP3.LUT R0, R0, 0x1, RZ, 0xc0, !PT ;  /* 0x0000000100000812 */ /* 0x000fe400078ec0ff */
[----:B------:R0:W-:Y:S02]  /*2520*/  @!P0 STG.E.U8 desc[UR36][R2.64], R5 ;  /* 0x0000000502008986 */ /* 0x0001e4000c101124 */
[----:B------:R-:W-:-:S04]  /*2530*/  @P0 IADD3 R0, PT, PT, R7, 0x80fffff, R0 ;  /* 0x080fffff07000810 */ /* 0x000fc80007ffe000 */
[----:B------:R-:W-:-:S05]  /*2540*/  @P0 SHF.R.U32.HI R7, RZ, 0x15, R0 ;  /* 0x00000015ff070819 */ /* 0x000fca0000011600 */
[----:B------:R0:W-:Y:S01]  /*2550*/  @P0 STG.E.U8 desc[UR36][R2.64], R7 ;  /* 0x0000000702000986 */ /* 0x0001e2000c101124 */
[----:B------:R-:W-:Y:S05]  /*2560*/  BRA `(.L_x_34) ;  /* 0x0000000400887947 */ /* 0x000fea0003800000 */
.L_x_44:
[----:B------:R-:W-:-:S04]  /*2570*/  I2FP.F32.U32 R0, R4 ;  /* 0x0000000400007245 */ /* 0x000fc80000201000 */
[----:B------:R-:W-:-:S05]  /*2580*/  F2FP.BF16.F32.PACK_AB R0, RZ, R0 ;  /* 0x00000000ff00723e */ /* 0x000fca00000010ff */
[----:B------:R0:W-:Y:S01]  /*2590*/  STG.E.U16 desc[UR36][R2.64], R0 ;  /* 0x0000000002007986 */ /* 0x0001e2000c101524 */
[----:B------:R-:W-:Y:S05]  /*25a0*/  BRA `(.L_x_34) ;  /* 0x0000000400787947 */ /* 0x000fea0003800000 */
.L_x_41:
        /* <DEDUP_REMOVED lines=8> */
[----:B------:R2:W-:Y:S01]  /*2630*/  STG.E.U16 desc[UR36][R2.64], R4 ;  /* 0x0000000402007986 */ /* 0x0005e2000c101524 */
[----:B------:R-:W-:Y:S05]  /*2640*/  BRA `(.L_x_34) ;  /* 0x0000000400507947 */ /* 0x000fea0003800000 */
.L_x_50:
[----:B------:R-:W-:Y:S01]  /*2650*/  I2FP.F32.U32 R5, R4 ;  /* 0x0000000400057245 */ /* 0x000fe20000201000 */
[----:B------:R-:W-:Y:S01]  /*2660*/  BSSY.RECONVERGENT B0, `(.L_x_51) ;  /* 0x0000011000007945 */ /* 0x000fe20003800200 */
[----:B------:R-:W-:Y:S02]  /*2670*/  IMAD.MOV.U32 R0, RZ, RZ, 0x80 ;  /* 0x00000080ff007424 */ /* 0x000fe400078e00ff */
[----:B------:R-:W-:-:S13]  /*2680*/  ISETP.GT.U32.AND P0, PT, R5, 0x437fffff, PT ;  /* 0x437fffff0500780c */ /* 0x000fda0003f04070 */
[----:B------:R-:W-:Y:S05]  /*2690*/  @P0 BRA `(.L_x_52) ;  /* 0x0000000000340947 */ /* 0x000fea0003800000 */
[----:B------:R-:W-:-:S13]  /*26a0*/  ISETP.GT.U32.AND P0, PT, R5, 0x3bffffff, PT ;  /* 0x3bffffff0500780c */ /* 0x000fda0003f04070 */
[----:B------:R-:W-:Y:S05]  /*26b0*/  @P0 BRA `(.L_x_53) ;  /* 0x0000000000140947 */ /* 0x000fea0003800000 */
[----:B------:R-:W-:-:S05]  /*26c0*/  FADD.FTZ R0, R5, 8192 ;  /* 0x4600000005007421 */ /* 0x000fca0000010000 */
[----:B------:R-:W-:Y:S02]  /*26d0*/  LOP3.LUT P0, R4, R0, 0xff, RZ, 0xc0, !PT ;  /* 0x000000ff00047812 */ /* 0x000fe4000780c0ff */
[----:B------:R-:W-:-:S11]  /*26e0*/  PRMT R0, RZ, 0x7610, R0 ;  /* 0x00007610ff007816 */ /* 0x000fd60000000000 */
[----:B------:R-:W-:Y:S05]  /*26f0*/  @!P0 BRA `(.L_x_52) ;  /* 0x00000000001c8947 */ /* 0x000fea0003800000 */
[----:B------:R-:W-:Y:S05]  /*2700*/  BRA `(.L_x_54) ;  /* 0x0000000000147947 */ /* 0x000fea0003800000 */
.L_x_53:
[----:B------:R-:W-:-:S04]  /*2710*/  SHF.R.U32.HI R0, RZ, 0x14, R5 ;  /* 0x00000014ff007819 */ /* 0x000fc80000011605 */
[----:B------:R-:W-:-:S04]  /*2720*/  LOP3.LUT R0, R0, 0x1, RZ, 0xc0, !PT ;  /* 0x0000000100007812 */ /* 0x000fc800078ec0ff */
[----:B------:R-:W-:-:S04]  /*2730*/  IADD3 R0, PT, PT, R5, 0x487ffff, R0 ;  /* 0x0487ffff05007810 */ /* 0x000fc80007ffe000 */
[----:B------:R-:W-:-:S04]  /*2740*/  SHF.R.U32.HI R0, RZ, 0x14, R0 ;  /* 0x00000014ff007819 */ /* 0x000fc80000011600 */
[----:B------:R-:W-:-:S07]  /*2750*/  LOP3.LUT R4, R0, 0xff, RZ, 0xc0, !PT ;  /* 0x000000ff00047812 */ /* 0x000fce00078ec0ff */
.L_x_54:
[----:B------:R-:W-:-:S07]  /*2760*/  PRMT R0, R4, 0x7610, R0 ;  /* 0x0000761004007816 */ /* 0x000fce0000000000 */
.L_x_52:
[----:B------:R-:W-:Y:S05]  /*2770*/  BSYNC.RECONVERGENT B0 ;  /* 0x0000000000007941 */ /* 0x000fea0003800200 */
.L_x_51:
[----:B------:R1:W-:Y:S01]  /*2780*/  STG.E.U8 desc[UR36][R2.64], R0 ;  /* 0x0000000002007986 */ /* 0x0003e2000c101124 */
[----:B------:R-:W-:Y:S05]  /*2790*/  BRA `(.L_x_34) ;  /* 0x0000000000fc7947 */ /* 0x000fea0003800000 */
.L_x_49:
[----:B------:R-:W-:Y:S01]  /*27a0*/  I2FP.F32.U32 R5, R4 ;  /* 0x0000000400057245 */ /* 0x000fe20000201000 */
[----:B------:R-:W-:Y:S01]  /*27b0*/  BSSY.RECONVERGENT B0, `(.L_x_55) ;  /* 0x0000011000007945 */ /* 0x000fe20003800200 */
[----:B------:R-:W-:Y:S02]  /*27c0*/  MOV R0, 0x80 ;  /* 0x0000008000007802 */ /* 0x000fe40000000f00 */
        /* <DEDUP_REMOVED lines=9> */
.L_x_57:
[----:B------:R-:W-:-:S04]  /*2860*/  SHF.R.U32.HI R0, RZ, 0x15, R5 ;  /* 0x00000015ff007819 */ /* 0x000fc80000011605 */
[----:B------:R-:W-:-:S04]  /*2870*/  LOP3.LUT R0, R0, 0x1, RZ, 0xc0, !PT ;  /* 0x0000000100007812 */ /* 0x000fc800078ec0ff */
[----:B------:R-:W-:-:S04]  /*2880*/  IADD3 R0, PT, PT, R5, 0x88fffff, R0 ;  /* 0x088fffff05007810 */ /* 0x000fc80007ffe000 */
[----:B------:R-:W-:-:S04]  /*2890*/  SHF.R.U32.HI R0, RZ, 0x15, R0 ;  /* 0x00000015ff007819 */ /* 0x000fc80000011600 */
[----:B------:R-:W-:-:S07]  /*28a0*/  LOP3.LUT R4, R0, 0xff, RZ, 0xc0, !PT ;  /* 0x000000ff00047812 */ /* 0x000fce00078ec0ff */
.L_x_58:
[----:B------:R-:W-:-:S07]  /*28b0*/  PRMT R0, R4, 0x7610, R0 ;  /* 0x0000761004007816 */ /* 0x000fce0000000000 */
.L_x_56:
[----:B------:R-:W-:Y:S05]  /*28c0*/  BSYNC.RECONVERGENT B0 ;  /* 0x0000000000007941 */ /* 0x000fea0003800200 */
.L_x_55:
[----:B------:R0:W-:Y:S01]  /*28d0*/  STG.E.U8 desc[UR36][R2.64], R0 ;  /* 0x0000000002007986 */ /* 0x0001e2000c101124 */
[----:B------:R-:W-:Y:S05]  /*28e0*/  BRA `(.L_x_34) ;  /* 0x0000000000a87947 */ /* 0x000fea0003800000 */
.L_x_48:
[----:B------:R-:W-:-:S09]  /*28f0*/  UISETP.NE.AND UP0, UPT, UR4, 0x1c, UPT ;  /* 0x0000001c0400788c */ /* 0x000fd2000bf05270 */
[----:B------:R-:W-:Y:S05]  /*2900*/  BRA.U !UP0, `(.L_x_59) ;  /* 0x00000001089c7547 */ /* 0x000fea000b800000 */
[----:B------:R-:W-:-:S09]  /*2910*/  UISETP.NE.AND UP0, UPT, UR4, 0x1d, UPT ;  /* 0x0000001d0400788c */ /* 0x000fd2000bf05270 */
[----:B------:R-:W-:Y:S05]  /*2920*/  BRA.U !UP0, `(.L_x_60) ;  /* 0x0000000108887547 */ /* 0x000fea000b800000 */
[----:B------:R-:W-:-:S09]  /*2930*/  UISETP.NE.AND UP0, UPT, UR4, 0x2c, UPT ;  /* 0x0000002c0400788c */ /* 0x000fd2000bf05270 */
[----:B------:R-:W-:Y:S05]  /*2940*/  BRA.U !UP0, `(.L_x_61) ;  /* 0x0000000108447547 */ /* 0x000fea000b800000 */
.L_x_33:
[----:B------:R-:W-:Y:S01]  /*2950*/  MOV R0, 0x0 ;  /* 0x0000000000007802 */ /* 0x000fe20000000f00 */
[----:B------:R-:W0:Y:S01]  /*2960*/  LDCU.64 UR6, c[0x4][0x188] ;  /* 0x01003100ff0677ac */ /* 0x000e220008000a00 */
[----:B------:R-:W-:Y:S02]  /*2970*/  HFMA2 R13, -RZ, RZ, 0, 0 ;  /* 0x00000000ff0d7431 */ /* 0x000fe400000001ff */
[----:B------:R-:W-:Y:S01]  /*2980*/  IMAD.MOV.U32 R8, RZ, RZ, 0x65 ;  /* 0x00000065ff087424 */ /* 0x000fe200078e00ff */
[----:B------:R1:W2:Y:S01]  /*2990*/  LDC.64 R2, c[0x4][R0] ;  /* 0x0100000000027b82 */ /* 0x0002a20000000a00 */
[----:B------:R-:W3:Y:S01]  /*29a0*/  LDCU.64 UR8, c[0x4][0x190] ;  /* 0x01003200ff0877ac */ /* 0x000ee20008000a00 */
[----:B------:R-:W-:Y:S01]  /*29b0*/  IMAD.MOV.U32 R12, RZ, RZ, 0x1 ;  /* 0x00000001ff0c7424 */ /* 0x000fe200078e00ff */
[----:B------:R-:W4:Y:S01]  /*29c0*/  LDCU.64 UR4, c[0x4][0xa0] ;  /* 0x01001400ff0477ac */ /* 0x000f220008000a00 */
[----:B0-----:R-:W-:Y:S02]  /*29d0*/  IMAD.U32 R4, RZ, RZ, UR6 ;  /* 0x00000006ff047e24 */ /* 0x001fe4000f8e00ff */
[----:B------:R-:W-:Y:S01]  /*29e0*/  IMAD.U32 R5, RZ, RZ, UR7 ;  /* 0x00000007ff057e24 */ /* 0x000fe2000f8e00ff */
[----:B---3--:R-:W-:Y:S01]  /*29f0*/  MOV R6, UR8 ;  /* 0x0000000800067c02 */ /* 0x008fe20008000f00 */
[----:B------:R-:W-:-:S02]  /*2a00*/  IMAD.U32 R7, RZ, RZ, UR9 ;  /* 0x00000009ff077e24 */ /* 0x000fc4000f8e00ff */
[----:B----4-:R-:W-:Y:S01]  /*2a10*/  IMAD.U32 R10, RZ, RZ, UR4 ;  /* 0x00000004ff0a7e24 */ /* 0x010fe2000f8e00ff */
[----:B-1----:R-:W-:-:S07]  /*2a20*/  MOV R11, UR5 ;  /* 0x00000005000b7c02 */ /* 0x002fce0008000f00 */
[----:B------:R-:W-:-:S07]  /*2a30*/  LEPC R20, `(.L_x_62) ;  /* 0x000000001014794e */ /* 0x000fce0000000000 */
[----:B--2---:R-:W-:Y:S05]  /*2a40*/  CALL.ABS.NOINC R2 ;  /* 0x0000000002007343 */ /* 0x004fea0003c00000 */
.L_x_62:
[----:B------:R-:W-:Y:S05]  /*2a50*/  BRA `(.L_x_34) ;  /* 0x00000000004c7947 */ /* 0x000fea0003800000 */
.L_x_61:
[----:B------:R-:W-:-:S04]  /*2a60*/  I2FP.F32.U32 R5, R4 ;  /* 0x0000000400057245 */ /* 0x000fc80000201000 */
[----:B------:R-:W-:-:S04]  /*2a70*/  SHF.R.U32.HI R4, RZ, 0x17, R5 ;  /* 0x00000017ff047819 */ /* 0x000fc80000011605 */
[----:B------:R-:W-:-:S13]  /*2a80*/  ISETP.NE.AND P1, PT, R4, 0xff, PT ;  /* 0x000000ff0400780c */ /* 0x000fda0003f25270 */
[--C-:B------:R-:W-:Y:S02]  /*2a90*/  @P1 SHF.R.U32.HI R0, RZ, 0x16, R5.reuse ;  /* 0x00000016ff001819 */ /* 0x100fe40000011605 */
[----:B------:R-:W-:Y:S01]  /*2aa0*/  @P1 LOP3.LUT P0, RZ, R4, 0x3fffff, R5, 0xf8, !PT ;  /* 0x003fffff04ff1812 */ /* 0x000fe2000780f805 */
[----:B------:R-:W-:Y:S01]  /*2ab0*/  IMAD.MOV.U32 R5, RZ, RZ, 0xff ;  /* 0x000000ffff057424 */ /* 0x000fe200078e00ff */
[----:B------:R-:W-:-:S04]  /*2ac0*/  @P1 LOP3.LUT R0, R0, 0x1, RZ, 0xc0, !PT ;  /* 0x0000000100001812 */ /* 0x000fc800078ec0ff */
[----:B------:R-:W-:Y:S01]  /*2ad0*/  @P1 ISETP.EQ.U32.AND P2, PT, R0, 0x1, P0 ;  /* 0x000000010000180c */ /* 0x000fe20000742070 */
[----:B------:R-:W-:Y:S01]  /*2ae0*/  @P1 VIADD R0, R4, 0x1 ;  /* 0x0000000104001836 */ /* 0x000fe20000000000 */
[----:B------:R-:W-:Y:S02]  /*2af0*/  PLOP3.LUT P0, PT, PT, PT, PT, 0x80, 0x8 ;  /* 0x000000000008781c */ /* 0x000fe40003f0f070 */
[----:B------:R-:W-:-:S13]  /*2b00*/  @P1 PLOP3.LUT P0, PT, P2, PT, PT, 0x80, 0x8 ;  /* 0x000000000008181c */ /* 0x000fda000170f070 */
[----:B------:R-:W-:-:S05]  /*2b10*/  @!P0 IADD3 R0, PT, PT, R4, RZ, RZ ;  /* 0x000000ff04008210 */ /* 0x000fca0007ffe0ff */
[----:B------:R-:W-:-:S05]  /*2b20*/  @P1 IMAD.MOV.U32 R5, RZ, RZ, R0 ;  /* 0x000000ffff051224 */ /* 0x000fca00078e0000 */
[----:B------:R4:W-:Y:S01]  /*2b30*/  STG.E.U8 desc[UR36][R2.64], R5 ;  /* 0x0000000502007986 */ /* 0x0009e2000c101124 */
[----:B------:R-:W-:Y:S05]  /*2b40*/  BRA `(.L_x_34) ;  /* 0x0000000000107947 */ /* 0x000fea0003800000 */
.L_x_60:
[----:B------:R-:W-:-:S05]  /*2b50*/  IMAD.MOV.U32 R5, RZ, RZ, RZ ;  /* 0x000000ffff057224 */ /* 0x000fca00078e00ff */
[----:B------:R0:W-:Y:S01]  /*2b60*/  STG.E.64 desc[UR36][R2.64], R4 ;  /* 0x0000000402007986 */ /* 0x0001e2000c101b24 */
[----:B------:R-:W-:Y:S05]  /*2b70*/  BRA `(.L_x_34) ;  /* 0x0000000000047947 */ /* 0x000fea0003800000 */
.L_x_59:
[----:B------:R3:W-:Y:S02]  /*2b80*/  STG.E desc[UR36][R2.64], R4 ;  /* 0x0000000402007986 */ /* 0x0007e4000c101924 */
.L_x_34:
[----:B------:R-:W-:Y:S05]  /*2b90*/  BSYNC.RECONVERGENT B6 ;  /* 0x0000000000067941 */ /* 0x000fea0003800200 */
.L_x_28:
[----:B------:R-:W-:-:S07]  /*2ba0*/  IADD3 R17, PT, PT, R17, 0x80, RZ ;  /* 0x0000008011117810 */ /* 0x000fce0007ffe0ff */
.L_x_1:
[----:B------:R-:W-:Y:S05]  /*2bb0*/  BSYNC.RECONVERGENT B7 ;  /* 0x0000000000077941 */ /* 0x000fea0003800200 */
.L_x_0:
[----:B------:R-:W5:Y:S01]  /*2bc0*/  LDCU UR4, c[0x0][0x380] ;  /* 0x00007000ff0477ac */ /* 0x000f620008000800 */
[----:B------:R-:W-:Y:S01]  /*2bd0*/  BSSY.RECONVERGENT B7, `(.L_x_63) ;  /* 0x00002ad000077945 */ /* 0x000fe20003800200 */
[----:B-----5:R-:W-:-:S13]  /*2be0*/  ISETP.GE.AND P0, PT, R17, UR4, PT ;  /* 0x0000000411007c0c */ /* 0x020fda000bf06270 */
[----:B------:R-:W-:Y:S05]  /*2bf0*/  @P0 BRA `(.L_x_64) ;  /* 0x0000002800a80947 */ /* 0x000fea0003800000 */
[----:B------:R-:W5:Y:S01]  /*2c00*/  LDCU UR4, c[0x0][0x388] ;  /* 0x00007100ff0477ac */ /* 0x000f620008000800 */
[----:B01----:R-:W-:Y:S02]  /*2c10*/  IMAD.MOV.U32 R0, RZ, RZ, RZ ;  /* 0x000000ffff007224 */ /* 0x003fe400078e00ff */
[----:B------:R-:W-:Y:S01]  /*2c20*/  IMAD.MOV.U32 R16, RZ, RZ, RZ ;  /* 0x000000ffff107224 */ /* 0x000fe200078e00ff */
[----:B-----5:R-:W-:-:S09]  /*2c30*/  UISETP.NE.AND UP0, UPT, UR4, URZ, UPT ;  /* 0x000000ff0400728c */ /* 0x020fd2000bf05270 */
[----:B------:R-:W-:Y:S05]  /*2c40*/  BRA.U !UP0, `(.L_x_65) ;  /* 0x0000001108a87547 */ /* 0x000fea000b800000 */
[----:B------:R-:W2:Y:S01]  /*2c50*/  LDCU.64 UR4, c[0x0][0x390] ;  /* 0x00007200ff0477ac */ /* 0x000ea20008000a00 */
[----:B------:R-:W-:Y:S01]  /*2c60*/  HFMA2 R16, -RZ, RZ, 0, 0 ;  /* 0x00000000ff107431 */ /* 0x000fe200000001ff */
[----:B------:R-:W0:Y:S01]  /*2c70*/  LDCU UR6, c[0x0][0x38c] ;  /* 0x00007180ff0677ac */ /* 0x000e220008000800 */
[----:B------:R-:W1:Y:S01]  /*2c80*/  LDCU.64 UR8, c[0x0][0x4b8] ;  /* 0x00009700ff0877ac */ /* 0x000e620008000a00 */
[----:B------:R-:W-:Y:S02]  /*2c90*/  UISETP.NE.AND UP0, UPT, UR40, URZ, UPT ;  /* 0x000000ff2800728c */ /* 0x000fe4000bf05270 */
[----:B--234-:R-:W-:-:S05]  /*2ca0*/  IMAD.HI.U32 R2, R17, UR4, R16 ;  /* 0x0000000411027c27 */ /* 0x01cfca000f8e0010 */
[----:B------:R-:W-:-:S05]  /*2cb0*/  SHF.R.U32.HI R3, RZ, UR5, R2 ;  /* 0x00000005ff037c19 */ /* 0x000fca0008011602 */
[----:B------:R-:W-:-:S04]  /*2cc0*/  IMAD.MOV R0, RZ, RZ, -R3 ;  /* 0x000000ffff007224 */ /* 0x000fc800078e0a03 */
[----:B0-----:R-:W-:-:S04]  /*2cd0*/  IMAD R0, R0, UR6, R17 ;  /* 0x0000000600007c24 */ /* 0x001fc8000f8e0211 */
[C---:B-1----:R-:W-:Y:S02]  /*2ce0*/  IMAD R16, R0.reuse, UR8, RZ ;  /* 0x0000000800107c24 */ /* 0x042fe4000f8e02ff */
        /* <DEDUP_REMOVED lines=281> */
[----:B------:R-:W2:Y:S02]  /*3e80*/  LDCU.64 UR8, c[0x0][0x578] ;  /* 0x0000af00ff0877ac */ /* 0x000ea40008000a00 */
[----:B0-----:R-:W-:-:S05]  /*3e90*/  IMAD.HI.U32 R2, R5, UR4, R4 ;  /* 0x0000000405027c27 */ /* 0x001fca000f8e0004 */
[----:B------:R-:W-:-:S04]  /*3ea0*/  SHF.R.U32.HI R2, RZ, UR5, R2 ;  /* 0x00000005ff027c19 */ /* 0x000fc80008011602 */
[----:B------:R-:W-:-:S05]  /*3eb0*/  IADD3 R3, PT, PT, -R2, RZ, RZ ;  /* 0x000000ff02037210 */ /* 0x000fca0007ffe1ff */
[----:B-1----:R-:W-:-:S04]  /*3ec0*/  IMAD R5, R3, UR6, R5 ;  /* 0x0000000603057c24 */ /* 0x002fc8000f8e0205 */
[C---:B--2---:R-:W-:Y:S02]  /*3ed0*/  IMAD R16, R5.reuse, UR8, R16 ;  /* 0x0000000805107c24 */ /* 0x044fe4000f8e0210 */
[----:B------:R-:W-:-:S07]  /*3ee0*/  IMAD R0, R5, UR9, R0 ;  /* 0x0000000905007c24 */ /* 0x000fce000f8e0200 */
.L_x_65:
[----:B------:R-:W2:Y:S01]  /*3ef0*/  LDCU.64 UR6, c[0x0][0x588] ;  /* 0x0000b100ff0677ac */ /* 0x000ea20008000a00 */
[----:B------:R-:W-:Y:S01]  /*3f00*/  BSSY.RECONVERGENT B6, `(.L_x_66) ;  /* 0x00000a4000067945 */ /* 0x000fe20003800200 */
[----:B------:R-:W-:-:S04]  /*3f10*/  UPRMT UR4, UR41, 0x9910, URZ ;  /* 0x0000991029047896 */ /* 0x000fc800080000ff */
[----:B------:R-:W-:Y:S01]  /*3f20*/  UISETP.GT.AND UP0, UPT, UR4, 0x9, UPT ;  /* 0x000000090400788c */ /* 0x000fe2000bf04270 */
[----:B--234-:R-:W-:-:S05]  /*3f30*/  IADD3 R2, P0, PT, R0, UR6, RZ ;  /* 0x0000000600027c10 */ /* 0x01cfca000ff1e0ff */
        /* <DEDUP_REMOVED lines=13> */
.L_x_70:
[----:B------:R-:W2:Y:S02]  /*4010*/  LDG.E.U8 R2, desc[UR36][R2.64] ;  /* 0x0000002402027981 */ /* 0x000ea4000c1e1100 */
[----:B--2---:R-:W-:Y:S01]  /*4020*/  ISETP.NE.AND P0, PT, R2, RZ, PT ;  /* 0x000000ff0200720c */ /* 0x004fe20003f05270 */
[----:B------:R-:W-:-:S12]  /*4030*/  BRA `(.L_x_72) ;  /* 0x0000000800407947 */ /* 0x000fd80003800000 */
.L_x_69:
        /* <DEDUP_REMOVED lines=10> */
.L_x_74:
[----:B------:R-:W2:Y:S02]  /*40e0*/  LDG.E R2, desc[UR36][R2.64] ;  /* 0x0000002402027981 */ /* 0x000ea4000c1e1900 */
[----:B--2---:R-:W-:Y:S01]  /*40f0*/  ISETP.NE.AND P0, PT, R2, RZ, PT ;  /* 0x000000ff0200720c */ /* 0x004fe20003f05270 */
[----:B------:R-:W-:-:S12]  /*4100*/  BRA `(.L_x_72) ;  /* 0x00000008000c7947 */ /* 0x000fd80003800000 */
.L_x_73:
[----:B------:R-:W2:Y:S02]  /*4110*/  LDG.E.U16 R2, desc[UR36][R2.64] ;  /* 0x0000002402027981 */ /* 0x000ea4000c1e1500 */
[----:B--2---:R-:W-:Y:S01]  /*4120*/  ISETP.NE.AND P0, PT, R2, RZ, PT ;  /* 0x000000ff0200720c */ /* 0x004fe20003f05270 */
[----:B------:R-:W-:-:S12]  /*4130*/  BRA `(.L_x_72) ;  /* 0x0000000800007947 */ /* 0x000fd80003800000 */
.L_x_68:
        /* <DEDUP_REMOVED lines=9> */
.L_x_76:
[----:B------:R-:W2:Y:S02]  /*41d0*/  LDG.E.U16 R0, desc[UR36][R2.64] ;  /* 0x0000002402007981 */ /* 0x000ea4000c1e1500 */
[----:B--2---:R-:W-:-:S05]  /*41e0*/  HADD2.F32 R0, -RZ, R0.H0_H0 ;  /* 0x20000000ff007230 */ /* 0x004fca0000004100 */
[----:B------:R-:W-:Y:S01]  /*41f0*/  FSETP.NEU.FTZ.AND P0, PT, R0, RZ, PT ;  /* 0x000000ff0000720b */ /* 0x000fe20003f1d000 */
[----:B------:R-:W-:-:S12]  /*4200*/  BRA `(.L_x_72) ;  /* 0x0000000400cc7947 */ /* 0x000fd80003800000 */
.L_x_75:
        /* <DEDUP_REMOVED lines=11> */
.L_x_78:
        /* <DEDUP_REMOVED lines=8> */
.L_x_77:
[----:B------:R-:W2:Y:S02]  /*4340*/  LDG.E.64 R2, desc[UR36][R2.64] ;  /* 0x0000002402027981 */ /* 0x000ea4000c1e1b00 */
[----:B--2---:R1:W2:Y:S02]  /*4350*/  DSETP.NEU.AND P0, PT, R2, RZ, PT ;  /* 0x000000ff0200722a */ /* 0x0042a40003f0d000 */
[----:B--2---:R-:W-:Y:S05]  /*4360*/  BRA `(.L_x_72) ;  /* 0x0000000400747947 */ /* 0x004fea0003800000 */
.L_x_67:
        /* <DEDUP_REMOVED lines=11> */
.L_x_81:
        /* <DEDUP_REMOVED lines=8> */
.L_x_80:
        /* <DEDUP_REMOVED lines=9> */
.L_x_83:
[----:B------:R-:W2:Y:S02]  /*4530*/  LDG.E.U8 R2, desc[UR36][R2.64] ;  /* 0x0000002402027981 */ /* 0x000ea4000c1e1100 */
[----:B--2---:R-:W-:-:S04]  /*4540*/  SHF.L.U32 R0, R2, 0x19, RZ ;  /* 0x0000001902007819 */ /* 0x004fc800000006ff */
[----:B------:R-:W-:-:S13]  /*4550*/  ISETP.GE.U32.AND P0, PT, R0, 0x8000000, PT ;  /* 0x080000000000780c */ /* 0x000fda0003f06070 */
[----:B------:R-:W-:Y:S01]  /*4560*/  @!P0 IMAD.SHL.U32 R4, R2, 0x100, RZ ;  /* 0x0000010002048824 */ /* 0x000fe200078e00ff */
[----:B------:R-:W-:-:S04]  /*4570*/  @P0 LEA.HI R0, R0, 0x70000000, RZ, 0x1c ;  /* 0x7000000000000811 */ /* 0x000fc800078fe0ff */
[----:B------:R-:W-:Y:S01]  /*4580*/  @!P0 LOP3.LUT R4, R4, 0x7f00, RZ, 0xc0, !PT ;  /* 0x00007f0004048812 */ /* 0x000fe200078ec0ff */
[----:B------:R-:W-:-:S03]  /*4590*/  @P0 FMUL.FTZ R0, R0, 1.9259299443872358531e-34 ;  /* 0x0780000000000820 */ /* 0x000fc60000410000 */
[----:B------:R-:W-:-:S05]  /*45a0*/  @!P0 LOP3.LUT R4, R4, 0x3f000000, RZ, 0xfc, !PT ;  /* 0x3f00000004048812 */ /* 0x000fca00078efcff */
[----:B------:R-:W-:-:S05]  /*45b0*/  @!P0 FADD.FTZ R0, R4, -0.5 ;  /* 0xbf00000004008421 */ /* 0x000fca0000010000 */
[----:B------:R-:W-:Y:S01]  /*45c0*/  LOP3.LUT P0, RZ, R0, 0x7fffffff, RZ, 0xc0, !PT ;  /* 0x7fffffff00ff7812 */ /* 0x000fe2000780c0ff */
[----:B------:R-:W-:-:S12]  /*45d0*/  BRA `(.L_x_72) ;  /* 0x0000000000d87947 */ /* 0x000fd80003800000 */
.L_x_82:
[----:B------:R-:W2:Y:S02]  /*45e0*/  LDG.E.U16 R0, desc[UR36][R2.64] ;  /* 0x0000002402007981 */ /* 0x000ea4000c1e1500 */
[----:B--2---:R-:W-:-:S04]  /*45f0*/  SHF.L.U32 R0, R0, 0x10, RZ ;  /* 0x0000001000007819 */ /* 0x004fc800000006ff */
[----:B------:R-:W-:Y:S01]  /*4600*/  FSETP.NEU.FTZ.AND P0, PT, R0, RZ, PT ;  /* 0x000000ff0000720b */ /* 0x000fe20003f1d000 */
[----:B------:R-:W-:-:S12]  /*4610*/  BRA `(.L_x_72) ;  /* 0x0000000000c87947 */ /* 0x000fd80003800000 */
.L_x_79:
        /* <DEDUP_REMOVED lines=11> */
.L_x_86:
[----:B------:R-:W2:Y:S02]  /*46d0*/  LDG.E.U8 R2, desc[UR36][R2.64] ;  /* 0x0000002402027981 */ /* 0x000ea4000c1e1100 */
[----:B--2---:R-:W-:Y:S01]  /*46e0*/  ISETP.NE.AND P0, PT, R2, RZ, PT ;  /* 0x000000ff0200720c */ /* 0x004fe20003f05270 */
[----:B------:R-:W-:-:S12]  /*46f0*/  BRA `(.L_x_72) ;  /* 0x0000000000907947 */ /* 0x000fd80003800000 */
.L_x_85:
[----:B------:R-:W2:Y:S02]  /*4700*/  LDG.E.U8 R2, desc[UR36][R2.64] ;  /* 0x0000002402027981 */ /* 0x000ea4000c1e1100 */
[----:B--2---:R-:W-:Y:S01]  /*4710*/  ISETP.NE.AND P0, PT, R2, RZ, PT ;  /* 0x000000ff0200720c */ /* 0x004fe20003f05270 */
[----:B------:R-:W-:-:S12]  /*4720*/  BRA `(.L_x_72) ;  /* 0x0000000000847947 */ /* 0x000fd80003800000 */
.L_x_84:
[----:B------:R-:W-:-:S09]  /*4730*/  UISETP.NE.AND UP0, UPT, UR4, 0x1c, UPT ;  /* 0x0000001c0400788c */ /* 0x000fd2000bf05270 */
[----:B------:R-:W-:Y:S05]  /*4740*/  BRA.U !UP0, `(.L_x_87) ;  /* 0x0000000108747547 */ /* 0x000fea000b800000 */
[----:B------:R-:W-:-:S09]  /*4750*/  UISETP.NE.AND UP0, UPT, UR4, 0x1d, UPT ;  /* 0x0000001d0400788c */ /* 0x000fd2000bf05270 */
[----:B------:R-:W-:Y:S05]  /*4760*/  BRA.U !UP0, `(.L_x_88) ;  /* 0x00000001085c7547 */ /* 0x000fea000b800000 */
[----:B------:R-:W-:-:S09]  /*4770*/  UISETP.NE.AND UP0, UPT, UR4, 0x2c, UPT ;  /* 0x0000002c0400788c */ /* 0x000fd2000bf05270 */
[----:B------:R-:W-:Y:S05]  /*4780*/  BRA.U UP0, `(.L_x_71) ;  /* 0x00000001000c7547 */ /* 0x000fea000b800000 */
[----:B------:R-:W2:Y:S02]  /*4790*/  LDG.E.U8 R2, desc[UR36][R2.64] ;  /* 0x0000002402027981 */ /* 0x000ea4000c1e1100 */
[----:B--2---:R-:W-:Y:S01]  /*47a0*/  ISETP.NE.AND P0, PT, R2, RZ, PT ;  /* 0x000000ff0200720c */ /* 0x004fe20003f05270 */
[----:B------:R-:W-:-:S12]  /*47b0*/  BRA `(.L_x_72) ;  /* 0x0000000000607947 */ /* 0x000fd80003800000 */
.L_x_71:
[----:B------:R-:W-:Y:S01]  /*47c0*/  MOV R2, 0x0 ;  /* 0x0000000000027802 */ /* 0x000fe20000000f00 */
[----:B------:R-:W0:Y:S01]  /*47d0*/  LDCU.64 UR4, c[0x4][0x188] ;  /* 0x01003100ff0477ac */ /* 0x000e220008000a00 */
[----:B------:R-:W-:Y:S02]  /*47e0*/  HFMA2 R12, -RZ, RZ, 0, 5.9604644775390625e-08 ;  /* 0x00000001ff0c7431 */ /* 0x000fe400000001ff */
[----:B------:R-:W-:Y:S01]  /*47f0*/  IMAD.MOV.U32 R8, RZ, RZ, 0x4e ;  /* 0x0000004eff087424 */ /* 0x000fe200078e00ff */
[----:B------:R-:W1:Y:S01]  /*4800*/  LDCU.64 UR6, c[0x4][0x190] ;  /* 0x01003200ff0677ac */ /* 0x000e620008000a00 */
[----:B------:R-:W2:Y:S01]  /*4810*/  LDC.64 R2, c[0x4][R2] ;  /* 0x0100000002027b82 */ /* 0x000ea20000000a00 */
[----:B------:R-:W-:Y:S01]  /*4820*/  IMAD.MOV.U32 R13, RZ, RZ, RZ ;  /* 0x000000ffff0d7224 */ /* 0x000fe200078e00ff */
[----:B------:R-:W3:Y:S01]  /*4830*/  LDCU.64 UR8, c[0x4][0x98] ;  /* 0x01001300ff0877ac */ /* 0x000ee20008000a00 */
[----:B0-----:R-:W-:Y:S01]  /*4840*/  IMAD.U32 R4, RZ, RZ, UR4 ;  /* 0x00000004ff047e24 */ /* 0x001fe2000f8e00ff */
[----:B------:R-:W-:Y:S01]  /*4850*/  MOV R5, UR5 ;  /* 0x0000000500057c02 */ /* 0x000fe20008000f00 */
[----:B-1----:R-:W-:Y:S01]  /*4860*/  IMAD.U32 R6, RZ, RZ, UR6 ;  /* 0x00000006ff067e24 */ /* 0x002fe2000f8e00ff */
[----:B------:R-:W-:Y:S01]  /*4870*/  MOV R7, UR7 ;  /* 0x0000000700077c02 */ /* 0x000fe20008000f00 */
[----:B---3--:R-:W-:Y:S01]  /*4880*/  IMAD.U32 R10, RZ, RZ, UR8 ;  /* 0x00000008ff0a7e24 */ /* 0x008fe2000f8e00ff */
[----:B------:R-:W-:-:S07]  /*4890*/  MOV R11, UR9 ;  /* 0x00000009000b7c02 */ /* 0x000fce0008000f00 */
[----:B------:R-:W-:-:S07]  /*48a0*/  LEPC R20, `(.L_x_89) ;  /* 0x000000001014794e */ /* 0x000fce0000000000 */
[----:B--2---:R-:W-:Y:S05]  /*48b0*/  CALL.ABS.NOINC R2 ;  /* 0x0000000002007343 */ /* 0x004fea0003c00000 */
.L_x_89:
[----:B------:R-:W-:Y:S01]  /*48c0*/  PLOP3.LUT P0, PT, PT, PT, PT, 0x8, 0x80 ;  /* 0x000000000080781c */ /* 0x000fe20003f0e170 */
[----:B------:R-:W-:-:S12]  /*48d0*/  BRA `(.L_x_72) ;  /* 0x0000000000187947 */ /* 0x000fd80003800000 */
.L_x_88:
[----:B------:R-:W2:Y:S02]  /*48e0*/  LDG.E.64 R2, desc[UR36][R2.64] ;  /* 0x0000002402027981 */ /* 0x000ea4000c1e1b00 */
[----:B--2---:R-:W-:-:S04]  /*48f0*/  ISETP.NE.U32.AND P0, PT, R2, RZ, PT ;  /* 0x000000ff0200720c */ /* 0x004fc80003f05070 */
[----:B------:R-:W-:Y:S01]  /*4900*/  ISETP.NE.AND.EX P0, PT, R3, RZ, PT, P0 ;  /* 0x000000ff0300720c */ /* 0x000fe20003f05300 */
[----:B------:R-:W-:-:S12]  /*4910*/  BRA `(.L_x_72) ;  /* 0x0000000000087947 */ /* 0x000fd80003800000 */
.L_x_87:
[----:B------:R-:W2:Y:S02]  /*4920*/  LDG.E R2, desc[UR36][R2.64] ;  /* 0x0000002402027981 */ /* 0x000ea4000c1e1900 */
[----:B--2---:R-:W-:-:S13]  /*4930*/  ISETP.NE.AND P0, PT, R2, RZ, PT ;  /* 0x000000ff0200720c */ /* 0x004fda0003f05270 */
.L_x_72:
[----:B------:R-:W-:Y:S05]  /*4940*/  BSYNC.RECONVERGENT B6 ;  /* 0x0000000000067941 */ /* 0x000fea0003800200 */
.L_x_66:
        /* <DEDUP_REMOVED lines=18> */
.L_x_94:
[----:B------:R0:W-:Y:S01]  /*4a70*/  STG.E.U8 desc[UR36][R2.64], R4 ;  /* 0x0000000402007986 */ /* 0x0001e2000c101124 */
[----:B------:R-:W-:Y:S05]  /*4a80*/  BRA `(.L_x_96) ;  /* 0x0000000800fc7947 */ /* 0x000fea0003800000 */
.L_x_93:
        /* <DEDUP_REMOVED lines=9> */
.L_x_98:
[----:B------:R0:W-:Y:S01]  /*4b20*/  STG.E desc[UR36][R2.64], R4 ;  /* 0x0000000402007986 */ /* 0x0001e2000c101924 */
[----:B------:R-:W-:Y:S05]  /*4b30*/  BRA `(.L_x_96) ;  /* 0x0000000800d07947 */ /* 0x000fea0003800000 */
.L_x_97:
[----:B------:R0:W-:Y:S01]  /*4b40*/  STG.E.U16 desc[UR36][R2.64], R4 ;  /* 0x0000000402007986 */ /* 0x0001e2000c101524 */
[----:B------:R-:W-:Y:S05]  /*4b50*/  BRA `(.L_x_96) ;  /* 0x0000000800c87947 */ /* 0x000fea0003800000 */
.L_x_92:
        /* <DEDUP_REMOVED lines=9> */
.L_x_100:
[----:B------:R-:W-:-:S04]  /*4bf0*/  I2FP.F32.U32 R0, R4 ;  /* 0x0000000400007245 */ /* 0x000fc80000201000 */
[----:B------:R-:W-:-:S05]  /*4c00*/  F2FP.F16.F32.PACK_AB R0, RZ, R0 ;  /* 0x00000000ff00723e */ /* 0x000fca00000000ff */
[----:B------:R3:W-:Y:S01]  /*4c10*/  STG.E.U16 desc[UR36][R2.64], R0 ;  /* 0x0000000002007986 */ /* 0x0007e2000c101524 */
[----:B------:R-:W-:Y:S05]  /*4c20*/  BRA `(.L_x_96) ;  /* 0x0000000800947947 */ /* 0x000fea0003800000 */
.L_x_99:
[----:B------:R-:W-:-:S09]  /*4c30*/  UISETP.NE.AND UP0, UPT, UR4, 0x7, UPT ;  /* 0x000000070400788c */ /* 0x000fd2000bf05270 */
[----:B------:R-:W-:Y:S05]  /*4c40*/  BRA.U !UP0, `(.L_x_101) ;  /* 0x0000000108347547 */ /* 0x000fea000b800000 */
[----:B------:R-:W-:-:S09]  /*4c50*/  UISETP.NE.AND UP0, UPT, UR4, 0x8, UPT ;  /* 0x000000080400788c */ /* 0x000fd2000bf05270 */
[----:B------:R-:W-:Y:S05]  /*4c60*/  BRA.U !UP0, `(.L_x_102) ;  /* 0x0000000108187547 */ /* 0x000fea000b800000 */
[----:B------:R-:W-:-:S09]  /*4c70*/  UISETP.NE.AND UP0, UPT, UR4, 0x9, UPT ;  /* 0x000000090400788c */ /* 0x000fd2000bf05270 */
[----:B------:R-:W-:Y:S05]  /*4c80*/  BRA.U UP0, `(.L_x_95) ;  /* 0x0000000500b07547 */ /* 0x000fea000b800000 */
[----:B------:R-:W-:Y:S01]  /*4c90*/  I2FP.F32.U32 R4, R4 ;  /* 0x0000000400047245 */ /* 0x000fe20000201000 */
[----:B------:R-:W-:-:S05]  /*4ca0*/  HFMA2 R5, -RZ, RZ, 0, 0 ;  /* 0x00000000ff057431 */ /* 0x000fca00000001ff */
[----:B------:R1:W-:Y:S01]  /*4cb0*/  STG.E.64 desc[UR36][R2.64], R4 ;  /* 0x0000000402007986 */ /* 0x0003e2000c101b24 */
[----:B------:R-:W-:Y:S05]  /*4cc0*/  BRA `(.L_x_96) ;  /* 0x00000008006c7947 */ /* 0x000fea0003800000 */
.L_x_102:
[----:B------:R-:W-:-:S04]  /*4cd0*/  I2FP.F32.U32 R4, R4 ;  /* 0x0000000400047245 */ /* 0x000fc80000201000 */
[----:B------:R-:W-:-:S04]  /*4ce0*/  F2FP.F16.F32.PACK_AB R5, RZ, R4 ;  /* 0x00000004ff05723e */ /* 0x000fc800000000ff */
[----:B------:R-:W-:-:S05]  /*4cf0*/  PRMT R5, R5, 0x5410, RZ ;  /* 0x0000541005057816 */ /* 0x000fca00000000ff */
[----:B------:R0:W-:Y:S01]  /*4d00*/  STG.E desc[UR36][R2.64], R5 ;  /* 0x0000000502007986 */ /* 0x0001e2000c101924 */
[----:B------:R-:W-:Y:S05]  /*4d10*/  BRA `(.L_x_96) ;  /* 0x0000000800587947 */ /* 0x000fea0003800000 */
.L_x_101:
[----:B------:R-:W0:Y:S02]  /*4d20*/  I2F.F64.U32 R4, R4 ;  /* 0x0000000400047312 */ /* 0x000e240000201800 */
[----:B0-----:R2:W-:Y:S01]  /*4d30*/  STG.E.64 desc[UR36][R2.64], R4 ;  /* 0x0000000402007986 */ /* 0x0015e2000c101b24 */
[----:B------:R-:W-:Y:S05]  /*4d40*/  BRA `(.L_x_96) ;  /* 0x00000008004c7947 */ /* 0x000fea0003800000 */
.L_x_91:
[----:B------:R-:W-:-:S09]  /*4d50*/  UISETP.GT.AND UP0, UPT, UR4, 0x18, UPT ;  /* 0x000000180400788c */ /* 0x000fd2000bf04270 */
[----:B------:R-:W-:Y:S05]  /*4d60*/  BRA.U !UP0, `(.L_x_103) ;  /* 0x0000000508307547 */ /* 0x000fea000b800000 */
        /* <DEDUP_REMOVED lines=10> */
.L_x_106:
[----:B------:R-:W-:Y:S01]  /*4e10*/  I2FP.F32.U32 R5, R4 ;  /* 0x0000000400057245 */ /* 0x000fe20000201000 */
[----:B------:R-:W-:Y:S01]  /*4e20*/  BSSY.RECONVERGENT B0, `(.L_x_107) ;  /* 0x0000010000007945 */ /* 0x000fe20003800200 */
[----:B------:R-:W-:Y:S02]  /*4e30*/  IMAD.MOV.U32 R0, RZ, RZ, 0x80 ;  /* 0x00000080ff007424 */ /* 0x000fe400078e00ff */
[----:B------:R-:W-:-:S13]  /*4e40*/  ISETP.GT.U32.AND P0, PT, R5, 0x437fffff, PT ;  /* 0x437fffff0500780c */ /* 0x000fda0003f04070 */
[----:B------:R-:W-:Y:S05]  /*4e50*/  @P0 BRA `(.L_x_108) ;  /* 0x0000000000300947 */ /* 0x000fea0003800000 */
[----:B------:R-:W-:-:S13]  /*4e60*/  ISETP.GE.U32.AND P0, PT, R5, 0x3c000000, PT ;  /* 0x3c0000000500780c */ /* 0x000fda0003f06070 */
[----:B------:R-:W-:-:S04]  /*4e70*/  @P0 SHF.R.U32.HI R0, RZ, 0x14, R5 ;  /* 0x00000014ff000819 */ /* 0x000fc80000011605 */
[----:B------:R-:W-:-:S04]  /*4e80*/  @P0 LOP3.LUT R0, R0, 0x1, RZ, 0xc0, !PT ;  /* 0x0000000100000812 */ /* 0x000fc800078ec0ff */
[----:B------:R-:W-:-:S04]  /*4e90*/  @P0 IADD3 R0, PT, PT, R5, 0x487ffff, R0 ;  /* 0x0487ffff05000810 */ /* 0x000fc80007ffe000 */
[----:B------:R-:W-:-:S04]  /*4ea0*/  @P0 SHF.R.U32.HI R0, RZ, 0x14, R0 ;  /* 0x00000014ff000819 */ /* 0x000fc80000011600 */
[----:B------:R-:W-:Y:S01]  /*4eb0*/  @P0 LOP3.LUT R0, R0, 0xff, RZ, 0xc0, !PT ;  /* 0x000000ff00000812 */ /* 0x000fe200078ec0ff */
[----:B------:R-:W-:Y:S06]  /*4ec0*/  @P0 BRA `(.L_x_108) ;  /* 0x0000000000140947 */ /* 0x000fec0003800000 */
[----:B------:R-:W-:-:S05]  /*4ed0*/  FADD.FTZ R0, R5, 8192 ;  /* 0x4600000005007421 */ /* 0x000fca0000010000 */
[----:B------:R-:W-:Y:S02]  /*4ee0*/  LOP3.LUT P0, R4, R0, 0xff, RZ, 0xc0, !PT ;  /* 0x000000ff00047812 */ /* 0x000fe4000780c0ff */
[----:B------:R-:W-:-:S11]  /*4ef0*/  PRMT R0, RZ, 0x7610, R0 ;  /* 0x00007610ff007816 */ /* 0x000fd60000000000 */
[----:B------:R-:W-:Y:S05]  /*4f00*/  @!P0 BRA `(.L_x_108) ;  /* 0x0000000000048947 */ /* 0x000fea0003800000 */
[----:B------:R-:W-:-:S07]  /*4f10*/  MOV R0, R4 ;  /* 0x0000000400007202 */ /* 0x000fce0000000f00 */
.L_x_108:
[----:B------:R-:W-:Y:S05]  /*4f20*/  BSYNC.RECONVERGENT B0 ;  /* 0x0000000000007941 */ /* 0x000fea0003800200 */
.L_x_107:
[----:B------:R0:W-:Y:S01]  /*4f30*/  STG.E.U8 desc[UR36][R2.64], R0 ;  /* 0x0000000002007986 */ /* 0x0001e2000c101124 */
[----:B------:R-:W-:Y:S05]  /*4f40*/  BRA `(.L_x_96) ;  /* 0x0000000400cc7947 */ /* 0x000fea0003800000 */
.L_x_105:
        /* <DEDUP_REMOVED lines=17> */
.L_x_110:
[----:B------:R-:W-:Y:S05]  /*5060*/  BSYNC.RECONVERGENT B0 ;  /* 0x0000000000007941 */ /* 0x000fea0003800200 */
.L_x_109:
[----:B------:R0:W-:Y:S01]  /*5070*/  STG.E.U8 desc[UR36][R2.64], R0 ;  /* 0x0000000002007986 */ /* 0x0001e2000c101124 */
[----:B------:R-:W-:Y:S05]  /*5080*/  BRA `(.L_x_96) ;  /* 0x00000004007c7947 */ /* 0x000fea0003800000 */
.L_x_104:
[----:B------:R-:W-:-:S09]  /*5090*/  UISETP.NE.AND UP0, UPT, UR4, 0x1c, UPT ;  /* 0x0000001c0400788c */ /* 0x000fd2000bf05270 */
[----:B------:R-:W-:Y:S05]  /*50a0*/  BRA.U !UP0, `(.L_x_111) ;  /* 0x0000000108587547 */ /* 0x000fea000b800000 */
[----:B------:R-:W-:-:S09]  /*50b0*/  UISETP.NE.AND UP0, UPT, UR4, 0x1d, UPT ;  /* 0x0000001d0400788c */ /* 0x000fd2000bf05270 */
[----:B------:R-:W-:Y:S05]  /*50c0*/  BRA.U !UP0, `(.L_x_112) ;  /* 0x0000000108447547 */ /* 0x000fea000b800000 */
[----:B------:R-:W-:-:S09]  /*50d0*/  UISETP.NE.AND UP0, UPT, UR4, 0x2c, UPT ;  /* 0x0000002c0400788c */ /* 0x000fd2000bf05270 */
[----:B------:R-:W-:Y:S05]  /*50e0*/  BRA.U UP0, `(.L_x_95) ;  /* 0x0000000100987547 */ /* 0x000fea000b800000 */
[----:B------:R-:W-:-:S04]  /*50f0*/  I2FP.F32.U32 R5, R4 ;  /* 0x0000000400057245 */ /* 0x000fc80000201000 */
[----:B------:R-:W-:-:S04]  /*5100*/  SHF.R.U32.HI R4, RZ, 0x17, R5 ;  /* 0x00000017ff047819 */ /* 0x000fc80000011605 */
[----:B------:R-:W-:-:S13]  /*5110*/  ISETP.NE.AND P1, PT, R4, 0xff, PT ;  /* 0x000000ff0400780c */ /* 0x000fda0003f25270 */
[--C-:B------:R-:W-:Y:S02]  /*5120*/  @P1 SHF.R.U32.HI R0, RZ, 0x16, R5.reuse ;  /* 0x00000016ff001819 */ /* 0x100fe40000011605 */
[----:B------:R-:W-:Y:S01]  /*5130*/  @P1 LOP3.LUT P0, RZ, R4, 0x3fffff, R5, 0xf8, !PT ;  /* 0x003fffff04ff1812 */ /* 0x000fe2000780f805 */
[----:B------:R-:W-:Y:S01]  /*5140*/  IMAD.MOV.U32 R5, RZ, RZ, 0xff ;  /* 0x000000ffff057424 */ /* 0x000fe200078e00ff */
[----:B------:R-:W-:-:S04]  /*5150*/  @P1 LOP3.LUT R0, R0, 0x1, RZ, 0xc0, !PT ;  /* 0x0000000100001812 */ /* 0x000fc800078ec0ff */
[----:B------:R-:W-:Y:S02]  /*5160*/  @P1 ISETP.EQ.U32.AND P2, PT, R0, 0x1, P0 ;  /* 0x000000010000180c */ /* 0x000fe40000742070 */
[----:B------:R-:W-:Y:S02]  /*5170*/  PLOP3.LUT P0, PT, PT, PT, PT, 0x80, 0x8 ;  /* 0x000000000008781c */ /* 0x000fe40003f0f070 */
[----:B------:R-:W-:Y:S02]  /*5180*/  @P1 PLOP3.LUT P0, PT, P2, PT, PT, 0x80, 0x8 ;  /* 0x000000000008181c */ /* 0x000fe4000170f070 */
[----:B------:R-:W-:-:S11]  /*5190*/  @P1 IADD3 R0, PT, PT, R4, 0x1, RZ ;  /* 0x0000000104001810 */ /* 0x000fd60007ffe0ff */
[----:B------:R-:W-:-:S05]  /*51a0*/  @!P0 IMAD.MOV R0, RZ, RZ, R4 ;  /* 0x000000ffff008224 */ /* 0x000fca00078e0204 */
[----:B------:R-:W-:-:S05]  /*51b0*/  @P1 MOV R5, R0 ;  /* 0x0000000000051202 */ /* 0x000fca0000000f00 */
[----:B------:R0:W-:Y:S01]  /*51c0*/  STG.E.U8 desc[UR36][R2.64], R5 ;  /* 0x0000000502007986 */ /* 0x0001e2000c101124 */
[----:B------:R-:W-:Y:S05]  /*51d0*/  BRA `(.L_x_96) ;  /* 0x0000000400287947 */ /* 0x000fea0003800000 */
.L_x_112:
[----:B------:R-:W-:-:S05]  /*51e0*/  IMAD.MOV.U32 R5, RZ, RZ, RZ ;  /* 0x000000ffff057224 */ /* 0x000fca00078e00ff */
[----:B------:R0:W-:Y:S01]  /*51f0*/  STG.E.64 desc[UR36][R2.64], R4 ;  /* 0x0000000402007986 */ /* 0x0001e2000c101b24 */
[----:B------:R-:W-:Y:S05]  /*5200*/  BRA `(.L_x_96) ;  /* 0x00000004001c7947 */ /* 0x000fea0003800000 */
.L_x_111:
[----:B------:R0:W-:Y:S01]  /*5210*/  STG.E desc[UR36][R2.64], R4 ;  /* 0x0000000402007986 */ /* 0x0001e2000c101924 */
[----:B------:R-:W-:Y:S05]  /*5220*/  BRA `(.L_x_96) ;  /* 0x0000000400147947 */ /* 0x000fea0003800000 */
.L_x_103:
        /* <DEDUP_REMOVED lines=8> */
.L_x_114:
[----:B------:R-:W-:Y:S01]  /*52b0*/  CS2R R6, SRZ ;  /* 0x0000000000067805 */ /* 0x000fe2000001ff00 */
[----:B------:R-:W0:Y:S04]  /*52c0*/  I2F.F64.U32 R4, R4 ;  /* 0x0000000400047312 */ /* 0x000e280000201800 */
[----:B0-----:R0:W-:Y:S01]  /*52d0*/  STG.E.128 desc[UR36][R2.64], R4 ;  /* 0x0000000402007986 */ /* 0x0011e2000c101d24 */
[----:B------:R-:W-:Y:S05]  /*52e0*/  BRA `(.L_x_96) ;  /* 0x0000000000e47947 */ /* 0x000fea0003800000 */
.L_x_113:
[----:B------:R-:W-:-:S09]  /*52f0*/  UISETP.NE.AND UP0, UPT, UR4, 0xf, UPT ;  /* 0x0000000f0400788c */ /* 0x000fd2000bf05270 */
[----:B------:R-:W-:Y:S05]  /*5300*/  BRA.U !UP0, `(.L_x_115) ;  /* 0x0000000108d07547 */ /* 0x000fea000b800000 */
[----:B------:R-:W-:-:S09]  /*5310*/  UISETP.NE.AND UP0, UPT, UR4, 0x17, UPT ;  /* 0x000000170400788c */ /* 0x000fd2000bf05270 */
[----:B------:R-:W-:Y:S05]  /*5320*/  BRA.U !UP0, `(.L_x_116) ;  /* 0x0000000108847547 */ /* 0x000fea000b800000 */
[----:B------:R-:W-:-:S09]  /*5330*/  UISETP.NE.AND UP0, UPT, UR4, 0x18, UPT ;  /* 0x000000180400788c */ /* 0x000fd2000bf05270 */
[----:B------:R-:W-:Y:S05]  /*5340*/  BRA.U !UP0, `(.L_x_117) ;  /* 0x0000000108447547 */ /* 0x000fea000b800000 */
.L_x_95:
[----:B------:R-:W-:Y:S01]  /*5350*/  MOV R0, 0x0 ;  /* 0x0000000000007802 */ /* 0x000fe20000000f00 */
[----:B------:R-:W0:Y:S01]  /*5360*/  LDCU.64 UR4, c[0x4][0x188] ;  /* 0x01003100ff0477ac */ /* 0x000e220008000a00 */
[----:B------:R-:W-:Y:S02]  /*5370*/  HFMA2 R8, -RZ, RZ, 0, 6.020069122314453125e-06 ;  /* 0x00000065ff087431 */ /* 0x000fe400000001ff */
[----:B------:R-:W-:Y:S01]  /*5380*/  IMAD.MOV.U32 R12, RZ, RZ, 0x1 ;  /* 0x00000001ff0c7424 */ /* 0x000fe200078e00ff */
[----:B------:R1:W2:Y:S01]  /*5390*/  LDC.64 R2, c[0x4][R0] ;  /* 0x0100000000027b82 */ /* 0x0002a20000000a00 */
[----:B------:R-:W3:Y:S01]  /*53a0*/  LDCU.64 UR6, c[0x4][0x190] ;  /* 0x01003200ff0677ac */ /* 0x000ee20008000a00 */
[----:B------:R-:W-:Y:S01]  /*53b0*/  MOV R13, RZ ;  /* 0x000000ff000d7202 */ /* 0x000fe20000000f00 */
[----:B------:R-:W4:Y:S01]  /*53c0*/  LDCU.64 UR8, c[0x4][0xa0] ;  /* 0x01001400ff0877ac */ /* 0x000f220008000a00 */
[----:B0-----:R-:W-:Y:S01]  /*53d0*/  MOV R4, UR4 ;  /* 0x0000000400047c02 */ /* 0x001fe20008000f00 */
[----:B------:R-:W-:Y:S01]  /*53e0*/  IMAD.U32 R5, RZ, RZ, UR5 ;  /* 0x00000005ff057e24 */ /* 0x000fe2000f8e00ff */
[----:B---3--:R-:W-:Y:S01]  /*53f0*/  MOV R6, UR6 ;  /* 0x0000000600067c02 */ /* 0x008fe20008000f00 */
[----:B------:R-:W-:Y:S01]  /*5400*/  IMAD.U32 R7, RZ, RZ, UR7 ;  /* 0x00000007ff077e24 */ /* 0x000fe2000f8e00ff */
[----:B----4-:R-:W-:Y:S01]  /*5410*/  MOV R10, UR8 ;  /* 0x00000008000a7c02 */ /* 0x010fe20008000f00 */
[----:B-1----:R-:W-:-:S07]  /*5420*/  IMAD.U32 R11, RZ, RZ, UR9 ;  /* 0x00000009ff0b7e24 */ /* 0x002fce000f8e00ff */
[----:B------:R-:W-:-:S07]  /*5430*/  LEPC R20, `(.L_x_118) ;  /* 0x000000001014794e */ /* 0x000fce0000000000 */
[----:B--2---:R-:W-:Y:S05]  /*5440*/  CALL.ABS.NOINC R2 ;  /* 0x0000000002007343 */ /* 0x004fea0003c00000 */
.L_x_118:
[----:B------:R-:W-:Y:S05]  /*5450*/  BRA `(.L_x_96) ;  /* 0x0000000000887947 */ /* 0x000fea0003800000 */
.L_x_117:
        /* <DEDUP_REMOVED lines=9> */
[----:B------:R-:W-:Y:S01]  /*54f0*/  @P0 SHF.R.U32.HI R5, RZ, 0x14, R0 ;  /* 0x00000014ff050819 */ /* 0x000fe20000011600 */
[----:B------:R-:W-:-:S07]  /*5500*/  @!P0 FADD.FTZ R5, R7, 16384 ;  /* 0x4680000007058421 */ /* 0x000fce0000010000 */
.L_x_120:
[----:B------:R-:W-:Y:S05]  /*5510*/  BSYNC.RECONVERGENT B0 ;  /* 0x0000000000007941 */ /* 0x000fea0003800200 */
.L_x_119:
[----:B------:R0:W-:Y:S01]  /*5520*/  STG.E.U8 desc[UR36][R2.64], R5 ;  /* 0x0000000502007986 */ /* 0x0001e2000c101124 */
[----:B------:R-:W-:Y:S05]  /*5530*/  BRA `(.L_x_96) ;  /* 0x0000000000507947 */ /* 0x000fea0003800000 */
.L_x_116:
[----:B------:R-:W-:-:S04]  /*5540*/  I2FP.F32.U32 R7, R4 ;  /* 0x0000000400077245 */ /* 0x000fc80000201000 */
[----:B------:R-:W-:-:S13]  /*5550*/  ISETP.GT.U32.AND P0, PT, R7, 0x477fffff, PT ;  /* 0x477fffff0700780c */ /* 0x000fda0003f04070 */
[----:B------:R-:W-:Y:S05]  /*5560*/  @P0 BRA `(.L_x_121) ;  /* 0x0000000000240947 */ /* 0x000fea0003800000 */
[----:B------:R-:W-:-:S13]  /*5570*/  ISETP.GE.U32.AND P0, PT, R7, 0x38800000, PT ;  /* 0x388000000700780c */ /* 0x000fda0003f06070 */
[----:B------:R-:W-:-:S04]  /*5580*/  @P0 SHF.R.U32.HI R0, RZ, 0x15, R7 ;  /* 0x00000015ff000819 */ /* 0x000fc80000011607 */
[----:B------:R-:W-:-:S04]  /*5590*/  @P0 LOP3.LUT R0, R0, 0x1, RZ, 0xc0, !PT ;  /* 0x0000000100000812 */ /* 0x000fc800078ec0ff */
[C---:B------:R-:W-:Y:S01]  /*55a0*/  @P0 IADD3 R0, PT, PT, R7.reuse, 0x80fffff, R0 ;  /* 0x080fffff07000810 */ /* 0x040fe20007ffe000 */
[----:B------:R-:W-:-:S03]  /*55b0*/  @!P0 FADD.FTZ R7, R7, 128 ;  /* 0x4300000007078421 */ /* 0x000fc60000010000 */
[----:B------:R-:W-:-:S05]  /*55c0*/  @P0 SHF.R.U32.HI R5, RZ, 0x15, R0 ;  /* 0x00000015ff050819 */ /* 0x000fca0000011600 */
[----:B------:R0:W-:Y:S04]  /*55d0*/  @P0 STG.E.U8 desc[UR36][R2.64], R5 ;  /* 0x0000000502000986 */ /* 0x0001e8000c101124 */
[----:B------:R0:W-:Y:S01]  /*55e0*/  @!P0 STG.E.U8 desc[UR36][R2.64], R7 ;  /* 0x0000000702008986 */ /* 0x0001e2000c101124 */
[----:B------:R-:W-:Y:S05]  /*55f0*/  BRA `(.L_x_96) ;  /* 0x0000000000207947 */ /* 0x000fea0003800000 */
.L_x_121:
[----:B------:R-:W-:Y:S01]  /*5600*/  HFMA2 R5, -RZ, RZ, 0, 7.569789886474609375e-06 ;  /* 0x0000007fff057431 */ /* 0x000fe200000001ff */
[----:B------:R-:W-:-:S04]  /*5610*/  ISETP.GT.U32.AND P0, PT, R7, 0x7f800000, PT ;  /* 0x7f8000000700780c */ /* 0x000fc80003f04070 */
[----:B------:R-:W-:-:S05]  /*5620*/  SEL R5, R5, 0x7c, P0 ;  /* 0x0000007c05057807 */ /* 0x000fca0000000000 */
[----:B------:R0:W-:Y:S01]  /*5630*/  STG.E.U8 desc[UR36][R2.64], R5 ;  /* 0x0000000502007986 */ /* 0x0001e2000c101124 */
[----:B------:R-:W-:Y:S05]  /*5640*/  BRA `(.L_x_96) ;  /* 0x00000000000c7947 */ /* 0x000fea0003800000 */
.L_x_115:
[----:B------:R-:W-:-:S04]  /*5650*/  I2FP.F32.U32 R0, R4 ;  /* 0x0000000400007245 */ /* 0x000fc80000201000 */
[----:B------:R-:W-:-:S05]  /*5660*/  F2FP.BF16.F32.PACK_AB R0, RZ, R0 ;  /* 0x00000000ff00723e */ /* 0x000fca00000010ff */
[----:B------:R0:W-:Y:S02]  /*5670*/  STG.E.U16 desc[UR36][R2.64], R0 ;  /* 0x0000000002007986 */ /* 0x0001e4000c101524 */
.L_x_96:
[----:B------:R-:W-:Y:S05]  /*5680*/  BSYNC.RECONVERGENT B6 ;  /* 0x0000000000067941 */ /* 0x000fea0003800200 */
.L_x_90:
[----:B------:R-:W-:-:S07]  /*5690*/  VIADD R17, R17, 0x80 ;  /* 0x0000008011117836 */ /* 0x000fce0000000000 */
.L_x_64:
[----:B------:R-:W-:Y:S05]  /*56a0*/  BSYNC.RECONVERGENT B7 ;  /* 0x0000000000077941 */ /* 0x000fea0003800200 */
.L_x_63:
[----:B------:R-:W5:Y:S01]  /*56b0*/  LDCU UR4, c[0x0][0x380] ;  /* 0x00007000ff0477ac */ /* 0x000f620008000800 */
[----:B------:R-:W-:Y:S01]  /*56c0*/  BSSY.RECONVERGENT B7, `(.L_x_122) ;  /* 0x00002ad000077945 */ /* 0x000fe20003800200 */
[----:B-----5:R-:W-:-:S13]  /*56d0*/  ISETP.GE.AND P0, PT, R17, UR4, PT ;  /* 0x0000000411007c0c */ /* 0x020fda000bf06270 */
[----:B------:R-:W-:Y:S05]  /*56e0*/  @P0 BRA `(.L_x_123) ;  /* 0x0000002800a80947 */ /* 0x000fea0003800000 */
[----:B------:R-:W5:Y:S01]  /*56f0*/  LDCU UR4, c[0x0][0x388] ;  /* 0x00007100ff0477ac */ /* 0x000f620008000800 */
[----:B01-3--:R-:W-:Y:S01]  /*5700*/  MOV R0, RZ ;  /* 0x000000ff00007202 */ /* 0x00bfe20000000f00 */
        /* <DEDUP_REMOVED lines=8> */
[----:B--2-4-:R-:W-:-:S05]  /*5790*/  IMAD.HI.U32 R2, R17, UR4, R16 ;  /* 0x0000000411027c27 */ /* 0x014fca000f8e0010 */
[----:B------:R-:W-:-:S05]  /*57a0*/  SHF.R.U32.HI R3, RZ, UR5, R2 ;  /* 0x00000005ff037c19 */ /* 0x000fca0008011602 */
[----:B------:R-:W-:-:S04]  /*57b0*/  IMAD.MOV R0, RZ, RZ, -R3 ;  /* 0x000000ffff007224 */ /* 0x000fc800078e0a03 */
[----:B0-----:R-:W-:-:S04]  /*57c0*/  IMAD R0, R0, UR6, R17 ;  /* 0x0000000600007c24 */ /* 0x001fc8000f8e0211 */
[C---:B-1----:R-:W-:Y:S02]  /*57d0*/  IMAD R16, R0.reuse, UR8, RZ ;  /* 0x0000000800107c24 */ /* 0x042fe4000f8e02ff */
[----:B------:R-:W-:Y:S01]  /*57e0*/  IMAD R0, R0, UR9, RZ ;  /* 0x0000000900007c24 */ /* 0x000fe2000f8e02ff */
        /* <DEDUP_REMOVED lines=287> */
.L_x_124:
[----:B------:R-:W2:Y:S01]  /*69e0*/  LDCU.64 UR6, c[0x0][0x588] ;  /* 0x0000b100ff0677ac */ /* 0x000ea20008000a00 */
[----:B------:R-:W-:Y:S01]  /*69f0*/  BSSY.RECONVERGENT B6, `(.L_x_125) ;  /* 0x00000a4000067945 */ /* 0x000fe20003800200 */
[----:B------:R-:W-:-:S04]  /*6a00*/  UPRMT UR4, UR41, 0x9910, URZ ;  /* 0x0000991029047896 */ /* 0x000fc800080000ff */
[----:B------:R-:W-:Y:S01]  /*6a10*/  UISETP.GT.AND UP0, UPT, UR4, 0x9, UPT ;  /* 0x000000090400788c */ /* 0x000fe2000bf04270 */
[----:B--2-4-:R-:W-:-:S04]  /*6a20*/  IADD3 R2, P0, PT, R0, UR6, RZ ;  /* 0x0000000600027c10 */ /* 0x014fc8000ff1e0ff */
        /* <DEDUP_REMOVED lines=13> */
.L_x_129:
[----:B------:R-:W2:Y:S02]  /*6b00*/  LDG.E.U8 R2, desc[UR36][R2.64] ;  /* 0x0000002402027981 */ /* 0x000ea4000c1e1100 */
[----:B--2---:R-:W-:Y:S01]  /*6b10*/  ISETP.NE.AND P0, PT, R2, RZ, PT ;  /* 0x000000ff0200720c */ /* 0x004fe20003f05270 */
[----:B------:R-:W-:-:S12]  /*6b20*/  BRA `(.L_x_131) ;  /* 0x0000000800407947 */ /* 0x000fd80003800000 */
.L_x_128:
        /* <DEDUP_REMOVED lines=10> */
.L_x_133:
[----:B------:R-:W2:Y:S02]  /*6bd0*/  LDG.E R2, desc[UR36][R2.64] ;  /* 0x0000002402027981 */ /* 0x000ea4000c1e1900 */
[----:B--2---:R-:W-:Y:S01]  /*6be0*/  ISETP.NE.AND P0, PT, R2, RZ, PT ;  /* 0x000000ff0200720c */ /* 0x004fe20003f05270 */
[----:B------:R-:W-:-:S12]  /*6bf0*/  BRA `(.L_x_131) ;  /* 0x00000008000c7947 */ /* 0x000fd80003800000 */
.L_x_132:
[----:B------:R-:W2:Y:S02]  /*6c00*/  LDG.E.U16 R2, desc[UR36][R2.64] ;  /* 0x0000002402027981 */ /* 0x000ea4000c1e1500 */
[----:B--2---:R-:W-:Y:S01]  /*6c10*/  ISETP.NE.AND P0, PT, R2, RZ, PT ;  /* 0x000000ff0200720c */ /* 0x004fe20003f05270 */
[----:B------:R-:W-:-:S12]  /*6c20*/  BRA `(.L_x_131) ;  /* 0x0000000800007947 */ /* 0x000fd80003800000 */
.L_x_127:
        /* <DEDUP_REMOVED lines=9> */
.L_x_135:
[----:B------:R-:W2:Y:S02]  /*6cc0*/  LDG.E.U16 R0, desc[UR36][R2.64] ;  /* 0x0000002402007981 */ /* 0x000ea4000c1e1500 */
[----:B--2---:R-:W-:-:S05]  /*6cd0*/  HADD2.F32 R0, -RZ, R0.H0_H0 ;  /* 0x20000000ff007230 */ /* 0x004fca0000004100 */
[----:B------:R-:W-:Y:S01]  /*6ce0*/  FSETP.NEU.FTZ.AND P0, PT, R0, RZ, PT ;  /* 0x000000ff0000720b */ /* 0x000fe20003f1d000 */
[----:B------:R-:W-:-:S12]  /*6cf0*/  BRA `(.L_x_131) ;  /* 0x0000000400cc7947 */ /* 0x000fd80003800000 */
.L_x_134:
        /* <DEDUP_REMOVED lines=11> */
.L_x_137:
        /* <DEDUP_REMOVED lines=8> */
.L_x_136:
[----:B------:R-:W2:Y:S02]  /*6e30*/  LDG.E.64 R2, desc[UR36][R2.64] ;  /* 0x0000002402027981 */ /* 0x000ea4000c1e1b00 */
[----:B--2---:R1:W2:Y:S02]  /*6e40*/  DSETP.NEU.AND P0, PT, R2, RZ, PT ;  /* 0x000000ff0200722a */ /* 0x0042a40003f0d000 */
[----:B--2---:R-:W-:Y:S05]  /*6e50*/  BRA `(.L_x_131) ;  /* 0x0000000400747947 */ /* 0x004fea0003800000 */
.L_x_126:
        /* <DEDUP_REMOVED lines=11> */
.L_x_140:
        /* <DEDUP_REMOVED lines=8> */
.L_x_139:
        /* <DEDUP_REMOVED lines=9> */
.L_x_142:
[----:B------:R-:W2:Y:S02]  /*7020*/  LDG.E.U8 R2, desc[UR36][R2.64] ;  /* 0x0000002402027981 */ /* 0x000ea4000c1e1100 */
[----:B--2---:R-:W-:-:S05]  /*7030*/  IMAD.SHL.U32 R0, R2, 0x2000000, RZ ;  /* 0x0200000002007824 */ /* 0x004fca00078e00ff */
[----:B------:R-:W-:-:S13]  /*7040*/  ISETP.GE.U32.AND P0, PT, R0, 0x8000000, PT ;  /* 0x080000000000780c */ /* 0x000fda0003f06070 */
[----:B------:R-:W-:Y:S02]  /*7050*/  @!P0 SHF.L.U32 R4, R2, 0x8, RZ ;  /* 0x0000000802048819 */ /* 0x000fe400000006ff */
[----:B------:R-:W-:Y:S02]  /*7060*/  @P0 LEA.HI R0, R0, 0x70000000, RZ, 0x1c ;  /* 0x7000000000000811 */ /* 0x000fe400078fe0ff */
[----:B------:R-:W-:-:S03]  /*7070*/  @!P0 LOP3.LUT R4, R4, 0x7f00, RZ, 0xc0, !PT ;  /* 0x00007f0004048812 */ /* 0x000fc600078ec0ff */
[----:B------:R-:W-:Y:S01]  /*7080*/  @P0 FMUL.FTZ R0, R0, 1.9259299443872358531e-34 ;  /* 0x0780000000000820 */ /* 0x000fe20000410000 */
[----:B------:R-:W-:-:S05]  /*7090*/  @!P0 LOP3.LUT R4, R4, 0x3f000000, RZ, 0xfc, !PT ;  /* 0x3f00000004048812 */ /* 0x000fca00078efcff */
[----:B------:R-:W-:-:S05]  /*70a0*/  @!P0 FADD.FTZ R0, R4, -0.5 ;  /* 0xbf00000004008421 */ /* 0x000fca0000010000 */
[----:B------:R-:W-:Y:S01]  /*70b0*/  LOP3.LUT P0, RZ, R0, 0x7fffffff, RZ, 0xc0, !PT ;  /* 0x7fffffff00ff7812 */ /* 0x000fe2000780c0ff */
[----:B------:R-:W-:-:S12]  /*70c0*/  BRA `(.L_x_131) ;  /* 0x0000000000d87947 */ /* 0x000fd80003800000 */
.L_x_141:
[----:B------:R-:W2:Y:S02]  /*70d0*/  LDG.E.U16 R0, desc[UR36][R2.64] ;  /* 0x0000002402007981 */ /* 0x000ea4000c1e1500 */
[----:B--2---:R-:W-:-:S05]  /*70e0*/  IMAD.U32 R0, R0, 0x10000, RZ ;  /* 0x0001000000007824 */ /* 0x004fca00078e00ff */
[----:B------:R-:W-:Y:S01]  /*70f0*/  FSETP.NEU.FTZ.AND P0, PT, R0, RZ, PT ;  /* 0x000000ff0000720b */ /* 0x000fe20003f1d000 */
[----:B------:R-:W-:-:S12]  /*7100*/  BRA `(.L_x_131) ;  /* 0x0000000000c87947 */ /* 0x000fd80003800000 */
.L_x_138:
        /* <DEDUP_REMOVED lines=11> */
.L_x_145:
[----:B------:R-:W2:Y:S02]  /*71c0*/  LDG.E.U8 R2, desc[UR36][R2.64] ;  /* 0x0000002402027981 */ /* 0x000ea4000c1e1100 */
[----:B--2---:R-:W-:Y:S01]  /*71d0*/  ISETP.NE.AND P0, PT, R2, RZ, PT ;  /* 0x000000ff0200720c */ /* 0x004fe20003f05270 */
[----:B------:R-:W-:-:S12]  /*71e0*/  BRA `(.L_x_131) ;  /* 0x0000000000907947 */ /* 0x000fd80003800000 */
.L_x_144:
[----:B------:R-:W2:Y:S02]  /*71f0*/  LDG.E.U8 R2, desc[UR36][R2.64] ;  /* 0x0000002402027981 */ /* 0x000ea4000c1e1100 */
[----:B--2---:R-:W-:Y:S01]  /*7200*/  ISETP.NE.AND P0, PT, R2, RZ, PT ;  /* 0x000000ff0200720c */ /* 0x004fe20003f05270 */
[----:B------:R-:W-:-:S12]  /*7210*/  BRA `(.L_x_131) ;  /* 0x0000000000847947 */ /* 0x000fd80003800000 */
.L_x_143:
        /* <DEDUP_REMOVED lines=9> */
.L_x_130:
[----:B------:R-:W-:Y:S01]  /*72b0*/  MOV R2, 0x0 ;  /* 0x0000000000027802 */ /* 0x000fe20000000f00 */
[----:B------:R-:W0:Y:S01]  /*72c0*/  LDCU.64 UR4, c[0x4][0x188] ;  /* 0x01003100ff0477ac */ /* 0x000e220008000a00 */
[----:B------:R-:W-:Y:S02]  /*72d0*/  HFMA2 R8, -RZ, RZ, 0, 4.64916229248046875e-06 ;  /* 0x0000004eff087431 */ /* 0x000fe400000001ff */
[----:B------:R-:W-:Y:S01]  /*72e0*/  IMAD.MOV.U32 R12, RZ, RZ, 0x1 ;  /* 0x00000001ff0c7424 */ /* 0x000fe200078e00ff */
[----:B------:R-:W-:Y:S01]  /*72f0*/  MOV R13, RZ ;  /* 0x000000ff000d7202 */ /* 0x000fe20000000f00 */
[----:B------:R-:W1:Y:S01]  /*7300*/  LDCU.64 UR6, c[0x4][0x190] ;  /* 0x01003200ff0677ac */ /* 0x000e620008000a00 */
[----:B------:R-:W2:Y:S01]  /*7310*/  LDC.64 R2, c[0x4][R2] ;  /* 0x0100000002027b82 */ /* 0x000ea20000000a00 */
[----:B------:R-:W3:Y:S01]  /*7320*/  LDCU.64 UR8, c[0x4][0x98] ;  /* 0x01001300ff0877ac */ /* 0x000ee20008000a00 */
[----:B0-----:R-:W-:Y:S01]  /*7330*/  MOV R4, UR4 ;  /* 0x0000000400047c02 */ /* 0x001fe20008000f00 */
[----:B------:R-:W-:Y:S01]  /*7340*/  IMAD.U32 R5, RZ, RZ, UR5 ;  /* 0x00000005ff057e24 */ /* 0x000fe2000f8e00ff */
[----:B-1----:R-:W-:Y:S01]  /*7350*/  MOV R6, UR6 ;  /* 0x0000000600067c02 */ /* 0x002fe20008000f00 */
[----:B------:R-:W-:Y:S01]  /*7360*/  IMAD.U32 R7, RZ, RZ, UR7 ;  /* 0x00000007ff077e24 */ /* 0x000fe2000f8e00ff */
[----:B---3--:R-:W-:Y:S01]  /*7370*/  MOV R10, UR8 ;  /* 0x00000008000a7c02 */ /* 0x008fe20008000f00 */
[----:B------:R-:W-:-:S07]  /*7380*/  IMAD.U32 R11, RZ, RZ, UR9 ;  /* 0x00000009ff0b7e24 */ /* 0x000fce000f8e00ff */
[----:B------:R-:W-:-:S07]  /*7390*/  LEPC R20, `(.L_x_148) ;  /* 0x000000001014794e */ /* 0x000fce0000000000 */
[----:B--2---:R-:W-:Y:S05]  /*73a0*/  CALL.ABS.NOINC R2 ;  /* 0x0000000002007343 */ /* 0x004fea0003c00000 */
.L_x_148:
[----:B------:R-:W-:Y:S01]  /*73b0*/  PLOP3.LUT P0, PT, PT, PT, PT, 0x8, 0x80 ;  /* 0x000000000080781c */ /* 0x000fe20003f0e170 */
[----:B------:R-:W-:-:S12]  /*73c0*/  BRA `(.L_x_131) ;  /* 0x0000000000187947 */ /* 0x000fd80003800000 */
.L_x_147:
[----:B------:R-:W2:Y:S02]  /*73d0*/  LDG.E.64 R2, desc[UR36][R2.64] ;  /* 0x0000002402027981 */ /* 0x000ea4000c1e1b00 */
[----:B--2---:R-:W-:-:S04]  /*73e0*/  ISETP.NE.U32.AND P0, PT, R2, RZ, PT ;  /* 0x000000ff0200720c */ /* 0x004fc80003f05070 */
[----:B------:R-:W-:Y:S01]  /*73f0*/  ISETP.NE.AND.EX P0, PT, R3, RZ, PT, P0 ;  /* 0x000000ff0300720c */ /* 0x000fe20003f05300 */
[----:B------:R-:W-:-:S12]  /*7400*/  BRA `(.L_x_131) ;  /* 0x0000000000087947 */ /* 0x000fd80003800000 */
.L_x_146:
[----:B------:R-:W2:Y:S02]  /*7410*/  LDG.E R2, desc[UR36][R2.64] ;  /* 0x0000002402027981 */ /* 0x000ea4000c1e1900 */
[----:B--2---:R-:W-:-:S13]  /*7420*/  ISETP.NE.AND P0, PT, R2, RZ, PT ;  /* 0x000000ff0200720c */ /* 0x004fda0003f05270 */
.L_x_131:
[----:B------:R-:W-:Y:S05]  /*7430*/  BSYNC.RECONVERGENT B6 ;  /* 0x0000000000067941 */ /* 0x000fea0003800200 */
.L_x_125:
[----:B------:R-:W1:Y:S01]  /*7440*/  LDCU.64 UR6, c[0x0][0x580] ;  /* 0x0000b000ff0677ac */ /* 0x000e620008000a00 */
[----:B------:R-:W-:Y:S01]  /*7450*/  BSSY.RECONVERGENT B6, `(.L_x_149) ;  /* 0x00000d2000067945 */ /* 0x000fe20003800200 */
[----:B0-----:R-:W-:Y:S01]  /*7460*/  SEL R4, RZ, 0x1, !P0 ;  /* 0x00000001ff047807 */ /* 0x001fe20004000000 */
[----:B------:R-:W-:-:S04]  /*7470*/  UPRMT UR4, UR42, 0x9910, URZ ;  /* 0x000099102a047896 */ /* 0x000fc800080000ff */
[----:B------:R-:W-:Y:S01]  /*7480*/  UISETP.GT.AND UP0, UPT, UR4, 0x9, UPT ;  /* 0x000000090400788c */ /* 0x000fe2000bf04270 */
[----:B-1----:R-:W-:-:S05]  /*7490*/  IADD3 R2, P1, PT, R16, UR6, RZ ;  /* 0x0000000610027c10 */ /* 0x002fca000ff3e0ff */
        /* <DEDUP_REMOVED lines=12> */
.L_x_153:
[----:B------:R0:W-:Y:S01]  /*7560*/  STG.E.U8 desc[UR36][R2.64], R4 ;  /* 0x0000000402007986 */ /* 0x0001e2000c101124 */
[----:B------:R-:W-:Y:S05]  /*7570*/  BRA `(.L_x_155) ;  /* 0x0000000800fc7947 */ /* 0x000fea0003800000 */
.L_x_152:
[----:B------:R-:W-:-:S09]  /*7580*/  UISETP.NE.AND UP0, UPT, UR4, 0x2, UPT ;  /* 0x000000020400788c */ /* 0x000fd2000bf05270 */
[----:B------:R-:W-:Y:S05]  /*7590*/  BRA.U !UP0, `(.L_x_156) ;  /* 0x0000000108247547 */ /* 0x000fea000b800000 */
[----:B------:R-:W-:-:S09]  /*75a0*/  UISETP.NE.AND UP0, UPT, UR4, 0x3, UPT ;  /* 0x000000030400788c */ /* 0x000fd2000bf05270 */
[----:B------:R-:W-:Y:S05]  /*75b0*/  BRA.U !UP0, `(.L_x_157) ;  /* 0x0000000108147547 */ /* 0x000fea000b800000 */
[----:B------:R-:W-:-:S09]  /*75c0*/  UISETP.NE.AND UP0, UPT, UR4, 0x4, UPT ;  /* 0x000000040400788c */ /* 0x000fd2000bf05270 */
[----:B------:R-:W-:Y:S05]  /*75d0*/  BRA.U UP0, `(.L_x_154) ;  /* 0x0000000900187547 */ /* 0x000fea000b800000 */
[----:B------:R-:W-:-:S05]  /*75e0*/  HFMA2 R5, -RZ, RZ, 0, 0 ;  /* 0x00000000ff057431 */ /* 0x000fca00000001ff */
[----:B------:R0:W-:Y:S01]  /*75f0*/  STG.E.64 desc[UR36][R2.64], R4 ;  /* 0x0000000402007986 */ /* 0x0001e2000c101b24 */
[----:B------:R-:W-:Y:S05]  /*7600*/  BRA `(.L_x_155) ;  /* 0x0000000800d87947 */ /* 0x000fea0003800000 */
.L_x_157:
[----:B------:R0:W-:Y:S01]  /*7610*/  STG.E desc[UR36][R2.64], R4 ;  /* 0x0000000402007986 */ /* 0x0001e2000c101924 */
[----:B------:R-:W-:Y:S05]  /*7620*/  BRA `(.L_x_155) ;  /* 0x0000000800d07947 */ /* 0x000fea0003800000 */
.L_x_156:
[----:B------:R0:W-:Y:S01]  /*7630*/  STG.E.U16 desc[UR36][R2.64], R4 ;  /* 0x0000000402007986 */ /* 0x0001e2000c101524 */
[----:B------:R-:W-:Y:S05]  /*7640*/  BRA `(.L_x_155) ;  /* 0x0000000800c87947 */ /* 0x000fea0003800000 */
.L_x_151:
        /* <DEDUP_REMOVED lines=9> */
.L_x_159:
[----:B------:R-:W-:-:S04]  /*76e0*/  I2FP.F32.U32 R0, R4 ;  /* 0x0000000400007245 */ /* 0x000fc80000201000 */
[----:B------:R-:W-:-:S05]  /*76f0*/  F2FP.F16.F32.PACK_AB R0, RZ, R0 ;  /* 0x00000000ff00723e */ /* 0x000fca00000000ff */
[----:B------:R0:W-:Y:S01]  /*7700*/  STG.E.U16 desc[UR36][R2.64], R0 ;  /* 0x0000000002007986 */ /* 0x0001e2000c101524 */
[----:B------:R-:W-:Y:S05]  /*7710*/  BRA `(.L_x_155) ;  /* 0x0000000800947947 */ /* 0x000fea0003800000 */
.L_x_158:
        /* <DEDUP_REMOVED lines=10> */
.L_x_161:
[----:B------:R-:W-:-:S04]  /*77c0*/  I2FP.F32.U32 R4, R4 ;  /* 0x0000000400047245 */ /* 0x000fc80000201000 */
[----:B------:R-:W-:-:S04]  /*77d0*/  F2FP.F16.F32.PACK_AB R5, RZ, R4 ;  /* 0x00000004ff05723e */ /* 0x000fc800000000ff */
[----:B------:R-:W-:-:S05]  /*77e0*/  PRMT R5, R5, 0x5410, RZ ;  /* 0x0000541005057816 */ /* 0x000fca00000000ff */
[----:B------:R0:W-:Y:S01]  /*77f0*/  STG.E desc[UR36][R2.64], R5 ;  /* 0x0000000502007986 */ /* 0x0001e2000c101924 */
[----:B------:R-:W-:Y:S05]  /*7800*/  BRA `(.L_x_155) ;  /* 0x0000000800587947 */ /* 0x000fea0003800000 */
.L_x_160:
[----:B------:R-:W0:Y:S02]  /*7810*/  I2F.F64.U32 R4, R4 ;  /* 0x0000000400047312 */ /* 0x000e240000201800 */
[----:B0-----:R0:W-:Y:S01]  /*7820*/  STG.E.64 desc[UR36][R2.64], R4 ;  /* 0x0000000402007986 */ /* 0x0011e2000c101b24 */
[----:B------:R-:W-:Y:S05]  /*7830*/  BRA `(.L_x_155) ;  /* 0x00000008004c7947 */ /* 0x000fea0003800000 */
.L_x_150:
        /* <DEDUP_REMOVED lines=12> */
.L_x_165:
[----:B------:R-:W-:Y:S01]  /*7900*/  I2FP.F32.U32 R5, R4 ;  /* 0x0000000400057245 */ /* 0x000fe20000201000 */
[----:B------:R-:W-:Y:S01]  /*7910*/  BSSY.RECONVERGENT B0, `(.L_x_166) ;  /* 0x0000010000007945 */ /* 0x000fe20003800200 */
[----:B------:R-:W-:Y:S02]  /*7920*/  MOV R0, 0x80 ;  /* 0x0000008000007802 */ /* 0x000fe40000000f00 */
        /* <DEDUP_REMOVED lines=13> */
[----:B------:R-:W-:-:S07]  /*7a00*/  IMAD.MOV.U32 R0, RZ, RZ, R4 ;  /* 0x000000ffff007224 */ /* 0x000fce00078e0004 */
.L_x_167:
[----:B------:R-:W-:Y:S05]  /*7a10*/  BSYNC.RECONVERGENT B0 ;  /* 0x0000000000007941 */ /* 0x000fea0003800200 */
.L_x_166:
[----:B------:R0:W-:Y:S01]  /*7a20*/  STG.E.U8 desc[UR36][R2.64], R0 ;  /* 0x0000000002007986 */ /* 0x0001e2000c101124 */
[----:B------:R-:W-:Y:S05]  /*7a30*/  BRA `(.L_x_155) ;  /* 0x0000000400cc7947 */ /* 0x000fea0003800000 */
.L_x_164:
[----:B------:R-:W-:Y:S01]  /*7a40*/  I2FP.F32.U32 R5, R4 ;  /* 0x0000000400057245 */ /* 0x000fe20000201000 */
[----:B------:R-:W-:Y:S01]  /*7a50*/  BSSY.RECONVERGENT B0, `(.L_x_168) ;  /* 0x0000010000007945 */ /* 0x000fe20003800200 */
[----:B------:R-:W-:Y:S02]  /*7a60*/  HFMA2 R0, -RZ, RZ, 0, 7.62939453125e-06 ;  /* 0x00000080ff007431 */ /* 0x000fe400000001ff */
        /* <DEDUP_REMOVED lines=14> */
.L_x_169:
[----:B------:R-:W-:Y:S05]  /*7b50*/  BSYNC.RECONVERGENT B0 ;  /* 0x0000000000007941 */ /* 0x000fea0003800200 */
.L_x_168:
[----:B------:R0:W-:Y:S01]  /*7b60*/  STG.E.U8 desc[UR36][R2.64], R0 ;  /* 0x0000000002007986 */ /* 0x0001e2000c101124 */
[----:B------:R-:W-:Y:S05]  /*7b70*/  BRA `(.L_x_155) ;  /* 0x00000004007c7947 */ /* 0x000fea0003800000 */
.L_x_163:
        /* <DEDUP_REMOVED lines=11> */
[----:B------:R-:W-:Y:S01]  /*7c30*/  HFMA2 R5, -RZ, RZ, 0, 1.5199184417724609375e-05 ;  /* 0x000000ffff057431 */ /* 0x000fe200000001ff */
        /* <DEDUP_REMOVED lines=9> */
.L_x_171:
[----:B------:R-:W-:-:S05]  /*7cd0*/  MOV R5, RZ ;  /* 0x000000ff00057202 */ /* 0x000fca0000000f00 */
[----:B------:R0:W-:Y:S01]  /*7ce0*/  STG.E.64 desc[UR36][R2.64], R4 ;  /* 0x0000000402007986 */ /* 0x0001e2000c101b24 */
[----:B------:R-:W-:Y:S05]  /*7cf0*/  BRA `(.L_x_155) ;  /* 0x00000004001c7947 */ /* 0x000fea0003800000 */
.L_x_170:
[----:B------:R0:W-:Y:S01]  /*7d00*/  STG.E desc[UR36][R2.64], R4 ;  /* 0x0000000402007986 */ /* 0x0001e2000c101924 */
[----:B------:R-:W-:Y:S05]  /*7d10*/  BRA `(.L_x_155) ;  /* 0x0000000400147947 */ /* 0x000fea0003800000 */
.L_x_162:
        /* <DEDUP_REMOVED lines=8> */
.L_x_173:
[----:B------:R-:W-:Y:S01]  /*7da0*/  CS2R R6, SRZ ;  /* 0x0000000000067805 */ /* 0x000fe2000001ff00 */
[----:B------:R-:W0:Y:S04]  /*7db0*/  I2F.F64.U32 R4, R4 ;  /* 0x0000000400047312 */ /* 0x000e280000201800 */
[----:B0-----:R0:W-:Y:S01]  /*7dc0*/  STG.E.128 desc[UR36][R2.64], R4 ;  /* 0x0000000402007986 */ /* 0x0011e2000c101d24 */
[----:B------:R-:W-:Y:S05]  /*7dd0*/  BRA `(.L_x_155) ;  /* 0x0000000000e47947 */ /* 0x000fea0003800000 */
.L_x_172:
[----:B------:R-:W-:-:S09]  /*7de0*/  UISETP.NE.AND UP0, UPT, UR4, 0xf, UPT ;  /* 0x0000000f0400788c */ /* 0x000fd2000bf05270 */
[----:B------:R-:W-:Y:S05]  /*7df0*/  BRA.U !UP0, `(.L_x_174) ;  /* 0x0000000108d07547 */ /* 0x000fea000b800000 */
[----:B------:R-:W-:-:S09]  /*7e00*/  UISETP.NE.AND UP0, UPT, UR4, 0x17, UPT ;  /* 0x000000170400788c */ /* 0x000fd2000bf05270 */
[----:B------:R-:W-:Y:S05]  /*7e10*/  BRA.U !UP0, `(.L_x_175) ;  /* 0x0000000108847547 */ /* 0x000fea000b800000 */
[----:B------:R-:W-:-:S09]  /*7e20*/  UISETP.NE.AND UP0, UPT, UR4, 0x18, UPT ;  /* 0x000000180400788c */ /* 0x000fd2000bf05270 */
[----:B------:R-:W-:Y:S05]  /*7e30*/  BRA.U !UP0, `(.L_x_176) ;  /* 0x0000000108447547 */ /* 0x000fea000b800000 */
.L_x_154:
[----:B------:R-:W-:Y:S01]  /*7e40*/  MOV R0, 0x0 ;  /* 0x0000000000007802 */ /* 0x000fe20000000f00 */
[----:B------:R-:W0:Y:S01]  /*7e50*/  LDCU.64 UR4, c[0x4][0x188] ;  /* 0x01003100ff0477ac */ /* 0x000e220008000a00 */
[----:B------:R-:W-:Y:S02]  /*7e60*/  HFMA2 R12, -RZ, RZ, 0, 5.9604644775390625e-08 ;  /* 0x00000001ff0c7431 */ /* 0x000fe400000001ff */
[----:B------:R-:W-:Y:S01]  /*7e70*/  IMAD.MOV.U32 R8, RZ, RZ, 0x65 ;  /* 0x00000065ff087424 */ /* 0x000fe200078e00ff */
[----:B------:R1:W2:Y:S01]  /*7e80*/  LDC.64 R2, c[0x4][R0] ;  /* 0x0100000000027b82 */ /* 0x0002a20000000a00 */
[----:B------:R-:W3:Y:S01]  /*7e90*/  LDCU.64 UR6, c[0x4][0x190] ;  /* 0x01003200ff0677ac */ /* 0x000ee20008000a00 */
[----:B------:R-:W-:Y:S01]  /*7ea0*/  IMAD.MOV.U32 R13, RZ, RZ, RZ ;  /* 0x000000ffff0d7224 */ /* 0x000fe200078e00ff */
[----:B------:R-:W4:Y:S01]  /*7eb0*/  LDCU.64 UR8, c[0x4][0xa0] ;  /* 0x01001400ff0877ac */ /* 0x000f220008000a00 */
[----:B0-----:R-:W-:Y:S01]  /*7ec0*/  IMAD.U32 R4, RZ, RZ, UR4 ;  /* 0x00000004ff047e24 */ /* 0x001fe2000f8e00ff */
[----:B------:R-:W-:Y:S01]  /*7ed0*/  MOV R5, UR5 ;  /* 0x0000000500057c02 */ /* 0x000fe20008000f00 */
[----:B---3--:R-:W-:Y:S01]  /*7ee0*/  IMAD.U32 R6, RZ, RZ, UR6 ;  /* 0x00000006ff067e24 */ /* 0x008fe2000f8e00ff */
[----:B------:R-:W-:Y:S01]  /*7ef0*/  MOV R7, UR7 ;  /* 0x0000000700077c02 */ /* 0x000fe20008000f00 */
[----:B----4-:R-:W-:Y:S01]  /*7f00*/  IMAD.U32 R10, RZ, RZ, UR8 ;  /* 0x00000008ff0a7e24 */ /* 0x010fe2000f8e00ff */
[----:B-1----:R-:W-:-:S07]  /*7f10*/  MOV R11, UR9 ;  /* 0x00000009000b7c02 */ /* 0x002fce0008000f00 */
[----:B------:R-:W-:-:S07]  /*7f20*/  LEPC R20, `(.L_x_177) ;  /* 0x000000001014794e */ /* 0x000fce0000000000 */
[----:B--2---:R-:W-:Y:S05]  /*7f30*/  CALL.ABS.NOINC R2 ;  /* 0x0000000002007343 */ /* 0x004fea0003c00000 */
.L_x_177:
[----:B------:R-:W-:Y:S05]  /*7f40*/  BRA `(.L_x_155) ;  /* 0x0000000000887947 */ /* 0x000fea0003800000 */
.L_x_176:
        /* <DEDUP_REMOVED lines=11> */
.L_x_179:
[----:B------:R-:W-:Y:S05]  /*8000*/  BSYNC.RECONVERGENT B0 ;  /* 0x0000000000007941 */ /* 0x000fea0003800200 */
.L_x_178:
[----:B------:R3:W-:Y:S01]  /*8010*/  STG.E.U8 desc[UR36][R2.64], R5 ;  /* 0x0000000502007986 */ /* 0x0007e2000c101124 */
[----:B------:R-:W-:Y:S05]  /*8020*/  BRA `(.L_x_155) ;  /* 0x0000000000507947 */ /* 0x000fea0003800000 */
.L_x_175:
        /* <DEDUP_REMOVED lines=12> */
.L_x_180:
[----:B------:R-:W-:Y:S01]  /*80f0*/  IMAD.MOV.U32 R5, RZ, RZ, 0x7f ;  /* 0x0000007fff057424 */ /* 0x000fe200078e00ff */
[----:B------:R-:W-:-:S04]  /*8100*/  ISETP.GT.U32.AND P0, PT, R7, 0x7f800000, PT ;  /* 0x7f8000000700780c */ /* 0x000fc80003f04070 */
[----:B------:R-:W-:-:S05]  /*8110*/  SEL R5, R5, 0x7c, P0 ;  /* 0x0000007c05057807 */ /* 0x000fca0000000000 */
[----:B------:R1:W-:Y:S01]  /*8120*/  STG.E.U8 desc[UR36][R2.64], R5 ;  /* 0x0000000502007986 */ /* 0x0003e2000c101124 */
[----:B------:R-:W-:Y:S05]  /*8130*/  BRA `(.L_x_155) ;  /* 0x00000000000c7947 */ /* 0x000fea0003800000 */
.L_x_174:
[----:B------:R-:W-:-:S04]  /*8140*/  I2FP.F32.U32 R0, R4 ;  /* 0x0000000400007245 */ /* 0x000fc80000201000 */
[----:B------:R-:W-:-:S05]  /*8150*/  F2FP.BF16.F32.PACK_AB R0, RZ, R0 ;  /* 0x00000000ff00723e */ /* 0x000fca00000010ff */
[----:B------:R0:W-:Y:S02]  /*8160*/  STG.E.U16 desc[UR36][R2.64], R0 ;  /* 0x0000000002007986 */ /* 0x0001e4000c101524 */
.L_x_155:
[----:B------:R-:W-:Y:S05]  /*8170*/  BSYNC.RECONVERGENT B6 ;  /* 0x0000000000067941 */ /* 0x000fea0003800200 */
.L_x_149:
[----:B------:R-:W-:-:S07]  /*8180*/  IADD3 R17, PT, PT, R17, 0x80, RZ ;  /* 0x0000008011117810 */ /* 0x000fce0007ffe0ff */
.L_x_123:
[----:B------:R-:W-:Y:S05]  /*8190*/  BSYNC.RECONVERGENT B7 ;  /* 0x0000000000077941 */ /* 0x000fea0003800200 */
.L_x_122:
[----:B------:R-:W5:Y:S02]  /*81a0*/  LDCU UR4, c[0x0][0x380] ;  /* 0x00007000ff0477ac */ /* 0x000f640008000800 */
[----:B-----5:R-:W-:-:S13]  /*81b0*/  ISETP.GE.AND P0, PT, R17, UR4, PT ;  /* 0x0000000411007c0c */ /* 0x020fda000bf06270 */
[----:B------:R-:W-:Y:S05]  /*81c0*/  @P0 EXIT ;  /* 0x000000000000094d */ /* 0x000fea0003800000 */
[----:B------:R-:W5:Y:S01]  /*81d0*/  LDCU UR4, c[0x0][0x388] ;  /* 0x00007100ff0477ac */ /* 0x000f620008000800 */
[----:B------:R-:W-:Y:S02]  /*81e0*/  HFMA2 R16, -RZ, RZ, 0, 0 ;  /* 0x00000000ff107431 */ /* 0x000fe400000001ff */
[----:B01-3--:R-:W-:Y:S01]  /*81f0*/  IMAD.MOV.U32 R0, RZ, RZ, RZ ;  /* 0x000000ffff007224 */ /* 0x00bfe200078e00ff */
[----:B-----5:R-:W-:-:S09]  /*8200*/  UISETP.NE.AND UP0, UPT, UR4, URZ, UPT ;  /* 0x000000ff0400728c */ /* 0x020fd2000bf05270 */
[----:B------:R-:W-:Y:S05]  /*8210*/  BRA.U !UP0, `(.L_x_181) ;  /* 0x0000001108a87547 */ /* 0x000fea000b800000 */
[----:B------:R-:W2:Y:S01]  /*8220*/  LDCU.64 UR4, c[0x0][0x390] ;  /* 0x00007200ff0477ac */ /* 0x000ea20008000a00 */
[----:B------:R-:W-:Y:S01]  /*8230*/  IMAD.MOV.U32 R16, RZ, RZ, RZ ;  /* 0x000000ffff107224 */ /* 0x000fe200078e00ff */
[----:B------:R-:W0:Y:S01]  /*8240*/  LDCU UR6, c[0x0][0x38c] ;  /* 0x00007180ff0677ac */ /* 0x000e220008000800 */
[----:B------:R-:W1:Y:S01]  /*8250*/  LDCU.64 UR8, c[0x0][0x4b8] ;  /* 0x00009700ff0877ac */ /* 0x000e620008000a00 */
[----:B------:R-:W-:Y:S01]  /*8260*/  UISETP.NE.AND UP0, UPT, UR40, URZ, UPT ;  /* 0x000000ff2800728c */ /* 0x000fe2000bf05270 */
[----:B--2-4-:R-:W-:-:S05]  /*8270*/  IMAD.HI.U32 R2, R17, UR4, R16 ;  /* 0x0000000411027c27 */ /* 0x014fca000f8e0010 */
[----:B------:R-:W-:-:S04]  /*8280*/  SHF.R.U32.HI R3, RZ, UR5, R2 ;  /* 0x00000005ff037c19 */ /* 0x000fc80008011602 */
[----:B------:R-:W-:-:S05]  /*8290*/  IADD3 R0, PT, PT, -R3, RZ, RZ ;  /* 0x000000ff03007210 */ /* 0x000fca0007ffe1ff */
        /* <DEDUP_REMOVED lines=290> */
.L_x_181:
[----:B------:R-:W0:Y:S01]  /*94c0*/  LDCU.128 UR8, c[0x0][0x580] ;  /* 0x0000b000ff0877ac */ /* 0x000e220008000c00 */
[----:B------:R-:W-:Y:S01]  /*94d0*/  BSSY.RECONVERGENT B6, `(.L_x_182) ;  /* 0x00000a6000067945 */ /* 0x000fe20003800200 */
[----:B------:R-:W-:-:S04]  /*94e0*/  UPRMT UR4, UR41, 0x9910, URZ ;  /* 0x0000991029047896 */ /* 0x000fc800080000ff */
[----:B------:R-:W-:Y:S01]  /*94f0*/  UISETP.GT.AND UP0, UPT, UR4, 0x9, UPT ;  /* 0x000000090400788c */ /* 0x000fe2000bf04270 */
[----:B0-----:R-:W-:Y:S02]  /*9500*/  IADD3 R16, P0, PT, R16, UR8, RZ ;  /* 0x0000000810107c10 */ /* 0x001fe4000ff1e0ff */
[----:B--2-4-:R-:W-:-:S03]  /*9510*/  IADD3 R2, P1, PT, R0, UR10, RZ ;  /* 0x0000000a00027c10 */ /* 0x014fc6000ff3e0ff */
[----:B------:R-:W-:Y:S01]  /*9520*/  IMAD.X R17, RZ, RZ, UR9, P0 ;  /* 0x00000009ff117e24 */ /* 0x000fe200080e06ff */
[----:B------:R-:W-:Y:S02]  /*9530*/  IADD3.X R3, PT, PT, RZ, UR11, RZ, P1, !PT ;  /* 0x0000000bff037c10 */ /* 0x000fe40008ffe4ff */
[----:B------:R-:W-:Y:S07]  /*9540*/  BRA.U UP0, `(.L_x_183) ;  /* 0x0000000500047547 */ /* 0x000fee000b800000 */
        /* <DEDUP_REMOVED lines=11> */
.L_x_186:
[----:B------:R-:W2:Y:S02]  /*9600*/  LDG.E.U8 R2, desc[UR36][R2.64] ;  /* 0x0000002402027981 */ /* 0x000ea4000c1e1100 */
[----:B--2---:R-:W-:Y:S01]  /*9610*/  ISETP.NE.AND P0, PT, R2, RZ, PT ;  /* 0x000000ff0200720c */ /* 0x004fe20003f05270 */
[----:B------:R-:W-:-:S12]  /*9620*/  BRA `(.L_x_188) ;  /* 0x0000000800407947 */ /* 0x000fd80003800000 */
.L_x_185:
        /* <DEDUP_REMOVED lines=10> */
.L_x_190:
[----:B------:R-:W2:Y:S02]  /*96d0*/  LDG.E R2, desc[UR36][R2.64] ;  /* 0x0000002402027981 */ /* 0x000ea4000c1e1900 */
[----:B--2---:R-:W-:Y:S01]  /*96e0*/  ISETP.NE.AND P0, PT, R2, RZ, PT ;  /* 0x000000ff0200720c */ /* 0x004fe20003f05270 */
[----:B------:R-:W-:-:S12]  /*96f0*/  BRA `(.L_x_188) ;  /* 0x00000008000c7947 */ /* 0x000fd80003800000 */
.L_x_189:
[----:B------:R-:W2:Y:S02]  /*9700*/  LDG.E.U16 R2, desc[UR36][R2.64] ;  /* 0x0000002402027981 */ /* 0x000ea4000c1e1500 */
[----:B--2---:R-:W-:Y:S01]  /*9710*/  ISETP.NE.AND P0, PT, R2, RZ, PT ;  /* 0x000000ff0200720c */ /* 0x004fe20003f05270 */
[----:B------:R-:W-:-:S12]  /*9720*/  BRA `(.L_x_188) ;  /* 0x0000000800007947 */ /* 0x000fd80003800000 */
.L_x_184:
        /* <DEDUP_REMOVED lines=9> */
.L_x_192:
[----:B------:R-:W2:Y:S02]  /*97c0*/  LDG.E.U16 R0, desc[UR36][R2.64] ;  /* 0x0000002402007981 */ /* 0x000ea4000c1e1500 */
[----:B--2---:R-:W-:-:S05]  /*97d0*/  HADD2.F32 R0, -RZ, R0.H0_H0 ;  /* 0x20000000ff007230 */ /* 0x004fca0000004100 */
[----:B------:R-:W-:Y:S01]  /*97e0*/  FSETP.NEU.FTZ.AND P0, PT, R0, RZ, PT ;  /* 0x000000ff0000720b */ /* 0x000fe20003f1d000 */
[----:B------:R-:W-:-:S12]  /*97f0*/  BRA `(.L_x_188) ;  /* 0x0000000400cc7947 */ /* 0x000fd80003800000 */
.L_x_191:
        /* <DEDUP_REMOVED lines=11> */
.L_x_194:
        /* <DEDUP_REMOVED lines=8> */
.L_x_193:
[----:B------:R-:W2:Y:S02]  /*9930*/  LDG.E.64 R2, desc[UR36][R2.64] ;  /* 0x0000002402027981 */ /* 0x000ea4000c1e1b00 */
[----:B--2---:R1:W2:Y:S02]  /*9940*/  DSETP.NEU.AND P0, PT, R2, RZ, PT ;  /* 0x000000ff0200722a */ /* 0x0042a40003f0d000 */
[----:B--2---:R-:W-:Y:S05]  /*9950*/  BRA `(.L_x_188) ;  /* 0x0000000400747947 */ /* 0x004fea0003800000 */
.L_x_183:
        /* <DEDUP_REMOVED lines=11> */
.L_x_197:
        /* <DEDUP_REMOVED lines=8> */
.L_x_196:
        /* <DEDUP_REMOVED lines=9> */
.L_x_199:
        /* <DEDUP_REMOVED lines=11> */
.L_x_198:
[----:B------:R-:W2:Y:S02]  /*9bd0*/  LDG.E.U16 R0, desc[UR36][R2.64] ;  /* 0x0000002402007981 */ /* 0x000ea4000c1e1500 */
[----:B--2---:R-:W-:-:S05]  /*9be0*/  IMAD.U32 R0, R0, 0x10000, RZ ;  /* 0x0001000000007824 */ /* 0x004fca00078e00ff */
[----:B------:R-:W-:Y:S01]  /*9bf0*/  FSETP.NEU.FTZ.AND P0, PT, R0, RZ, PT ;  /* 0x000000ff0000720b */ /* 0x000fe20003f1d000 */
[----:B------:R-:W-:-:S12]  /*9c00*/  BRA `(.L_x_188) ;  /* 0x0000000000c87947 */ /* 0x000fd80003800000 */
.L_x_195:
        /* <DEDUP_REMOVED lines=11> */
.L_x_202:
[----:B------:R-:W2:Y:S02]  /*9cc0*/  LDG.E.U8 R2, desc[UR36][R2.64] ;  /* 0x0000002402027981 */ /* 0x000ea4000c1e1100 */
[----:B--2---:R-:W-:Y:S01]  /*9cd0*/  ISETP.NE.AND P0, PT, R2, RZ, PT ;  /* 0x000000ff0200720c */ /* 0x004fe20003f05270 */
[----:B------:R-:W-:-:S12]  /*9ce0*/  BRA `(.L_x_188) ;  /* 0x0000000000907947 */ /* 0x000fd80003800000 */
.L_x_201:
[----:B------:R-:W2:Y:S02]  /*9cf0*/  LDG.E.U8 R2, desc[UR36][R2.64] ;  /* 0x0000002402027981 */ /* 0x000ea4000c1e1100 */
[----:B--2---:R-:W-:Y:S01]  /*9d00*/  ISETP.NE.AND P0, PT, R2, RZ, PT ;  /* 0x000000ff0200720c */ /* 0x004fe20003f05270 */
[----:B------:R-:W-:-:S12]  /*9d10*/  BRA `(.L_x_188) ;  /* 0x0000000000847947 */ /* 0x000fd80003800000 */
.L_x_200:
        /* <DEDUP_REMOVED lines=9> */
.L_x_187:
[----:B------:R-:W-:Y:S01]  /*9db0*/  MOV R0, 0x0 ;  /* 0x0000000000007802 */ /* 0x000fe20000000f00 */
[----:B------:R-:W0:Y:S01]  /*9dc0*/  LDCU.64 UR4, c[0x4][0x188] ;  /* 0x01003100ff0477ac */ /* 0x000e220008000a00 */
[----:B------:R-:W-:Y:S02]  /*9dd0*/  HFMA2 R8, -RZ, RZ, 0, 4.64916229248046875e-06 ;  /* 0x0000004eff087431 */ /* 0x000fe400000001ff */
        /* <DEDUP_REMOVED lines=13> */
.L_x_205:
[----:B------:R-:W-:Y:S01]  /*9eb0*/  PLOP3.LUT P0, PT, PT, PT, PT, 0x8, 0x80 ;  /* 0x000000000080781c */ /* 0x000fe20003f0e170 */
[----:B------:R-:W-:-:S12]  /*9ec0*/  BRA `(.L_x_188) ;  /* 0x0000000000187947 */ /* 0x000fd80003800000 */
.L_x_204:
[----:B------:R-:W2:Y:S02]  /*9ed0*/  LDG.E.64 R2, desc[UR36][R2.64] ;  /* 0x0000002402027981 */ /* 0x000ea4000c1e1b00 */
[----:B--2---:R-:W-:-:S04]  /*9ee0*/  ISETP.NE.U32.AND P0, PT, R2, RZ, PT ;  /* 0x000000ff0200720c */ /* 0x004fc80003f05070 */
[----:B------:R-:W-:Y:S01]  /*9ef0*/  ISETP.NE.AND.EX P0, PT, R3, RZ, PT, P0 ;  /* 0x000000ff0300720c */ /* 0x000fe20003f05300 */
[----:B------:R-:W-:-:S12]  /*9f00*/  BRA `(.L_x_188) ;  /* 0x0000000000087947 */ /* 0x000fd80003800000 */
.L_x_203:
[----:B------:R-:W2:Y:S02]  /*9f10*/  LDG.E R2, desc[UR36][R2.64] ;  /* 0x0000002402027981 */ /* 0x000ea4000c1e1900 */
[----:B--2---:R-:W-:-:S13]  /*9f20*/  ISETP.NE.AND P0, PT, R2, RZ, PT ;  /* 0x000000ff0200720c */ /* 0x004fda0003f05270 */
.L_x_188:
[----:B------:R-:W-:Y:S05]  /*9f30*/  BSYNC.RECONVERGENT B6 ;  /* 0x0000000000067941 */ /* 0x000fea0003800200 */
.L_x_182:
[----:B------:R-:W-:Y:S01]  /*9f40*/  UPRMT UR4, UR42, 0x9910, URZ ;  /* 0x000099102a047896 */ /* 0x000fe200080000ff */
[----:B-1----:R-:W-:-:S03]  /*9f50*/  SEL R2, RZ, 0x1, !P0 ;  /* 0x00000001ff027807 */ /* 0x002fc60004000000 */
[----:B------:R-:W-:-:S09]  /*9f60*/  UISETP.GT.AND UP0, UPT, UR4, 0x9, UPT ;  /* 0x000000090400788c */ /* 0x000fd2000bf04270 */
        /* <DEDUP_REMOVED lines=9> */
[----:B------:R-:W-:Y:S01]  /*a000*/  STG.E.U8 desc[UR36][R16.64], R2 ;  /* 0x0000000210007986 */ /* 0x000fe2000c101124 */
[----:B------:R-:W-:Y:S05]  /*a010*/  EXIT ;  /* 0x000000000000794d */ /* 0x000fea0003800000 */
.L_x_209:
[----:B------:R-:W-:Y:S01]  /*a020*/  STG.E.U8 desc[UR36][R16.64], R2 ;  /* 0x0000000210007986 */ /* 0x000fe2000c101124 */
[----:B------:R-:W-:Y:S05]  /*a030*/  EXIT ;  /* 0x000000000000794d */ /* 0x000fea0003800000 */
.L_x_208:
[----:B------:R-:W-:-:S09]  /*a040*/  UISETP.NE.AND UP0, UPT, UR4, 0x2, UPT ;  /* 0x000000020400788c */ /* 0x000fd2000bf05270 */
[----:B------:R-:W-:Y:S05]  /*a050*/  BRA.U !UP0, `(.L_x_211) ;  /* 0x0000000108247547 */ /* 0x000fea000b800000 */
[----:B------:R-:W-:-:S09]  /*a060*/  UISETP.NE.AND UP0, UPT, UR4, 0x3, UPT ;  /* 0x000000030400788c */ /* 0x000fd2000bf05270 */
[----:B------:R-:W-:Y:S05]  /*a070*/  BRA.U !UP0, `(.L_x_212) ;  /* 0x0000000108147547 */ /* 0x000fea000b800000 */
[----:B------:R-:W-:-:S09]  /*a080*/  UISETP.NE.AND UP0, UPT, UR4, 0x4, UPT ;  /* 0x000000040400788c */ /* 0x000fd2000bf05270 */
[----:B------:R-:W-:Y:S05]  /*a090*/  BRA.U UP0, `(.L_x_210) ;  /* 0x0000000900187547 */ /* 0x000fea000b800000 */
[----:B------:R-:W-:-:S05]  /*a0a0*/  IMAD.MOV.U32 R3, RZ, RZ, RZ ;  /* 0x000000ffff037224 */ /* 0x000fca00078e00ff */
[----:B------:R-:W-:Y:S01]  /*a0b0*/  STG.E.64 desc[UR36][R16.64], R2 ;  /* 0x0000000210007986 */ /* 0x000fe2000c101b24 */
[----:B------:R-:W-:Y:S05]  /*a0c0*/  EXIT ;  /* 0x000000000000794d */ /* 0x000fea0003800000 */
.L_x_212:
[----:B------:R-:W-:Y:S01]  /*a0d0*/  STG.E desc[UR36][R16.64], R2 ;  /* 0x0000000210007986 */ /* 0x000fe2000c101924 */
[----:B------:R-:W-:Y:S05]  /*a0e0*/  EXIT ;  /* 0x000000000000794d */ /* 0x000fea0003800000 */
.L_x_211:
[----:B------:R-:W-:Y:S01]  /*a0f0*/  STG.E.U16 desc[UR36][R16.64], R2 ;  /* 0x0000000210007986 */ /* 0x000fe2000c101524 */
[----:B------:R-:W-:Y:S05]  /*a100*/  EXIT ;  /* 0x000000000000794d */ /* 0x000fea0003800000 */
.L_x_207:
[----:B------:R-:W-:-:S09]  /*a110*/  UISETP.GT.AND UP0, UPT, UR4, 0x6, UPT ;  /* 0x000000060400788c */ /* 0x000fd2000bf04270 */
[----:B------:R-:W-:Y:S05]  /*a120*/  BRA.U UP0, `(.L_x_213) ;  /* 0x00000001002c7547 */ /* 0x000fea000b800000 */
[----:B------:R-:W-:-:S09]  /*a130*/  UISETP.NE.AND UP0, UPT, UR4, 0x5, UPT ;  /* 0x000000050400788c */ /* 0x000fd2000bf05270 */
[----:B------:R-:W-:Y:S05]  /*a140*/  BRA.U !UP0, `(.L_x_214) ;  /* 0x0000000108147547 */ /* 0x000fea000b800000 */
[----:B------:R-:W-:-:S09]  /*a150*/  UISETP.NE.AND UP0, UPT, UR4, 0x6, UPT ;  /* 0x000000060400788c */ /* 0x000fd2000bf05270 */
[----:B------:R-:W-:Y:S05]  /*a160*/  BRA.U UP0, `(.L_x_210) ;  /* 0x0000000500e47547 */ /* 0x000fea000b800000 */
[----:B------:R-:W-:-:S05]  /*a170*/  I2FP.F32.U32 R3, R2 ;  /* 0x0000000200037245 */ /* 0x000fca0000201000 */
[----:B------:R-:W-:Y:S01]  /*a180*/  STG.E desc[UR36][R16.64], R3 ;  /* 0x0000000310007986 */ /* 0x000fe2000c101924 */
[----:B------:R-:W-:Y:S05]  /*a190*/  EXIT ;  /* 0x000000000000794d */ /* 0x000fea0003800000 */
.L_x_214:
[----:B------:R-:W-:-:S04]  /*a1a0*/  I2FP.F32.U32 R0, R2 ;  /* 0x0000000200007245 */ /* 0x000fc80000201000 */
[----:B------:R-:W-:-:S05]  /*a1b0*/  F2FP.F16.F32.PACK_AB R0, RZ, R0 ;  /* 0x00000000ff00723e */ /* 0x000fca00000000ff */
[----:B------:R-:W-:Y:S01]  /*a1c0*/  STG.E.U16 desc[UR36][R16.64], R0 ;  /* 0x0000000010007986 */ /* 0x000fe2000c101524 */
[----:B------:R-:W-:Y:S05]  /*a1d0*/  EXIT ;  /* 0x000000000000794d */ /* 0x000fea0003800000 */
.L_x_213:
        /* <DEDUP_REMOVED lines=8> */
[----:B------:R-:W-:Y:S01]  /*a260*/  STG.E.64 desc[UR36][R16.64], R2 ;  /* 0x0000000210007986 */ /* 0x000fe2000c101b24 */
[----:B------:R-:W-:Y:S05]  /*a270*/  EXIT ;  /* 0x000000000000794d */ /* 0x000fea0003800000 */
.L_x_216:
[----:B------:R-:W-:-:S04]  /*a280*/  I2FP.F32.U32 R2, R2 ;  /* 0x0000000200027245 */ /* 0x000fc80000201000 */
[----:B------:R-:W-:-:S04]  /*a290*/  F2FP.F16.F32.PACK_AB R3, RZ, R2 ;  /* 0x00000002ff03723e */ /* 0x000fc800000000ff */
[----:B------:R-:W-:-:S05]  /*a2a0*/  PRMT R3, R3, 0x5410, RZ ;  /* 0x0000541003037816 */ /* 0x000fca00000000ff */
[----:B------:R-:W-:Y:S01]  /*a2b0*/  STG.E desc[UR36][R16.64], R3 ;  /* 0x0000000310007986 */ /* 0x000fe2000c101924 */
[----:B------:R-:W-:Y:S05]  /*a2c0*/  EXIT ;  /* 0x000000000000794d */ /* 0x000fea0003800000 */
.L_x_215:
[----:B------:R-:W1:Y:S02]  /*a2d0*/  I2F.F64.U32 R2, R2 ;  /* 0x0000000200027312 */ /* 0x000e640000201800 */
[----:B-1----:R-:W-:Y:S01]  /*a2e0*/  STG.E.64 desc[UR36][R16.64], R2 ;  /* 0x0000000210007986 */ /* 0x002fe2000c101b24 */
[----:B------:R-:W-:Y:S05]  /*a2f0*/  EXIT ;  /* 0x000000000000794d */ /* 0x000fea0003800000 */
.L_x_206:
        /* <DEDUP_REMOVED lines=10> */
[----:B------:R-:W-:Y:S01]  /*a3a0*/  STG.E.U16 desc[UR36][R16.64], R2 ;  /* 0x0000000210007986 */ /* 0x000fe2000c101524 */
[----:B------:R-:W-:Y:S05]  /*a3b0*/  EXIT ;  /* 0x000000000000794d */ /* 0x000fea0003800000 */
.L_x_220:
        /* <DEDUP_REMOVED lines=12> */
[----:B------:R-:W-:Y:S01]  /*a480*/  FADD.FTZ R0, R3, 8192 ;  /* 0x4600000003007421 */ /* 0x000fe20000010000 */
[----:B------:R-:W-:-:S04]  /*a490*/  PRMT R8, RZ, 0x7610, R8 ;  /* 0x00007610ff087816 */ /* 0x000fc80000000008 */
[----:B------:R-:W-:-:S13]  /*a4a0*/  LOP3.LUT P0, R0, R0, 0xff, RZ, 0xc0, !PT ;  /* 0x000000ff00007812 */ /* 0x000fda000780c0ff */
[----:B------:R-:W-:Y:S05]  /*a4b0*/  @!P0 BRA `(.L_x_222) ;  /* 0x0000000000048947 */ /* 0x000fea0003800000 */
.L_x_223:
[----:B------:R-:W-:-:S07]  /*a4c0*/  PRMT R8, R0, 0x7610, R8 ;  /* 0x0000761000087816 */ /* 0x000fce0000000008 */
.L_x_222:
[----:B------:R-:W-:Y:S05]  /*a4d0*/  BSYNC.RECONVERGENT B0 ;  /* 0x0000000000007941 */ /* 0x000fea0003800200 */
.L_x_221:
[----:B------:R-:W-:Y:S01]  /*a4e0*/  STG.E.U8 desc[UR36][R16.64], R8 ;  /* 0x0000000810007986 */ /* 0x000fe2000c101124 */
[----:B------:R-:W-:Y:S05]  /*a4f0*/  EXIT ;  /* 0x000000000000794d */ /* 0x000fea0003800000 */
.L_x_219:
        /* <DEDUP_REMOVED lines=16> */
.L_x_226:
[----:B------:R-:W-:-:S07]  /*a600*/  PRMT R8, R0, 0x7610, R8 ;  /* 0x0000761000087816 */ /* 0x000fce0000000008 */
.L_x_225:
[----:B------:R-:W-:Y:S05]  /*a610*/  BSYNC.RECONVERGENT B0 ;  /* 0x0000000000007941 */ /* 0x000fea0003800200 */
.L_x_224:
[----:B------:R-:W-:Y:S01]  /*a620*/  STG.E.U8 desc[UR36][R16.64], R8 ;  /* 0x0000000810007986 */ /* 0x000fe2000c101124 */
[----:B------:R-:W-:Y:S05]  /*a630*/  EXIT ;  /* 0x000000000000794d */ /* 0x000fea0003800000 */
.L_x_218:
        /* <DEDUP_REMOVED lines=19> */
[----:B------:R-:W-:Y:S01]  /*a770*/  STG.E.U8 desc[UR36][R16.64], R3 ;  /* 0x0000000310007986 */ /* 0x000fe2000c101124 */
[----:B------:R-:W-:Y:S05]  /*a780*/  EXIT ;  /* 0x000000000000794d */ /* 0x000fea0003800000 */
.L_x_228:
[----:B------:R-:W-:-:S05]  /*a790*/  IMAD.MOV.U32 R3, RZ, RZ, RZ ;  /* 0x000000ffff037224 */ /* 0x000fca00078e00ff */
[----:B------:R-:W-:Y:S01]  /*a7a0*/  STG.E.64 desc[UR36][R16.64], R2 ;  /* 0x0000000210007986 */ /* 0x000fe2000c101b24 */
[----:B------:R-:W-:Y:S05]  /*a7b0*/  EXIT ;  /* 0x000000000000794d */ /* 0x000fea0003800000 */
.L_x_227:
[----:B------:R-:W-:Y:S01]  /*a7c0*/  STG.E desc[UR36][R16.64], R2 ;  /* 0x0000000210007986 */ /* 0x000fe2000c101924 */
[----:B------:R-:W-:Y:S05]  /*a7d0*/  EXIT ;  /* 0x000000000000794d */ /* 0x000fea0003800000 */
.L_x_217:
[----:B------:R-:W-:-:S09]  /*a7e0*/  UISETP.GT.AND UP0, UPT, UR4, 0xe, UPT ;  /* 0x0000000e0400788c */ /* 0x000fd2000bf04270 */
[----:B------:R-:W-:Y:S05]  /*a7f0*/  BRA.U UP0, `(.L_x_229) ;  /* 0x0000000100287547 */ /* 0x000fea000b800000 */
[----:B------:R-:W-:-:S09]  /*a800*/  UISETP.NE.AND UP0, UPT, UR4, 0xa, UPT ;  /* 0x0000000a0400788c */ /* 0x000fd2000bf05270 */
[----:B------:R-:W-:Y:S05]  /*a810*/  BRA.U !UP0, `(.L_x_230) ;  /* 0x0000000108107547 */ /* 0x000fea000b800000 */
[----:B------:R-:W-:-:S09]  /*a820*/  UISETP.NE.AND UP0, UPT, UR4, 0xb, UPT ;  /* 0x0000000b0400788c */ /* 0x000fd2000bf05270 */
[----:B------:R-:W-:Y:S05]  /*a830*/  BRA.U UP0, `(.L_x_210) ;  /* 0x0000000100307547 */ /* 0x000fea000b800000 */
[----:B------:R-:W-:Y:S01]  /*a840*/  STG.E.U8 desc[UR36][R16.64], R2 ;  /* 0x0000000210007986 */ /* 0x000fe2000c101124 */
[----:B------:R-:W-:Y:S05]  /*a850*/  EXIT ;  /* 0x000000000000794d */ /* 0x000fea0003800000 */
.L_x_230:
[----:B------:R-:W-:Y:S01]  /*a860*/  CS2R R6, SRZ ;  /* 0x0000000000067805 */ /* 0x000fe2000001ff00 */
[----:B0-----:R-:W0:Y:S04]  /*a870*/  I2F.F64.U32 R4, R2 ;  /* 0x0000000200047312 */ /* 0x001e280000201800 */
[----:B0-----:R-:W-:Y:S01]  /*a880*/  STG.E.128 desc[UR36][R16.64], R4 ;  /* 0x0000000410007986 */ /* 0x001fe2000c101d24 */
[----:B------:R-:W-:Y:S05]  /*a890*/  EXIT ;  /* 0x000000000000794d */ /* 0x000fea0003800000 */
.L_x_229:
[----:B------:R-:W-:-:S09]  /*a8a0*/  UISETP.NE.AND UP0, UPT, UR4, 0xf, UPT ;  /* 0x0000000f0400788c */ /* 0x000fd2000bf05270 */
[----:B------:R-:W-:Y:S05]  /*a8b0*/  BRA.U !UP0, `(.L_x_231) ;  /* 0x0000000108d47547 */ /* 0x000fea000b800000 */
[----:B------:R-:W-:-:S09]  /*a8c0*/  UISETP.NE.AND UP0, UPT, UR4, 0x17, UPT ;  /* 0x000000170400788c */ /* 0x000fd2000bf05270 */
[----:B------:R-:W-:Y:S05]  /*a8d0*/  BRA.U !UP0, `(.L_x_232) ;  /* 0x0000000108847547 */ /* 0x000fea000b800000 */
[----:B------:R-:W-:-:S09]  /*a8e0*/  UISETP.NE.AND UP0, UPT, UR4, 0x18, UPT ;  /* 0x000000180400788c */ /* 0x000fd2000bf05270 */
[----:B------:R-:W-:Y:S05]  /*a8f0*/  BRA.U !UP0, `(.L_x_233) ;  /* 0x0000000108447547 */ /* 0x000fea000b800000 */
.L_x_210:
        /* <DEDUP_REMOVED lines=16> */
.L_x_234:
[----:B------:R-:W-:Y:S05]  /*aa00*/  EXIT ;  /* 0x000000000000794d */ /* 0x000fea0003800000 */
.L_x_233:
[----:B0-----:R-:W-:Y:S01]  /*aa10*/  I2FP.F32.U32 R5, R2 ;  /* 0x0000000200057245 */ /* 0x001fe20000201000 */
        /* <DEDUP_REMOVED lines=10> */
.L_x_236:
[----:B------:R-:W-:Y:S05]  /*aac0*/  BSYNC.RECONVERGENT B0 ;  /* 0x0000000000007941 */ /* 0x000fea0003800200 */
.L_x_235:
[----:B------:R-:W-:Y:S01]  /*aad0*/  STG.E.U8 desc[UR36][R16.64], R3 ;  /* 0x0000000310007986 */ /* 0x000fe2000c101124 */
[----:B------:R-:W-:Y:S05]  /*aae0*/  EXIT ;  /* 0x000000000000794d */ /* 0x000fea0003800000 */
.L_x_232:
[----:B0-----:R-:W-:-:S04]  /*aaf0*/  I2FP.F32.U32 R5, R2 ;  /* 0x0000000200057245 */ /* 0x001fc80000201000 */
[----:B------:R-:W-:-:S13]  /*ab00*/  ISETP.GT.U32.AND P0, PT, R5, 0x477fffff, PT ;  /* 0x477fffff0500780c */ /* 0x000fda0003f04070 */
[----:B------:R-:W-:Y:S05]  /*ab10*/  @P0 BRA `(.L_x_237) ;  /* 0x0000000000280947 */ /* 0x000fea0003800000 */
[----:B------:R-:W-:-:S13]  /*ab20*/  ISETP.GE.U32.AND P0, PT, R5, 0x38800000, PT ;  /* 0x388000000500780c */ /* 0x000fda0003f06070 */
[----:B------:R-:W-:-:S04]  /*ab30*/  @P0 SHF.R.U32.HI R0, RZ, 0x15, R5 ;  /* 0x00000015ff000819 */ /* 0x000fc80000011605 */
[----:B------:R-:W-:-:S04]  /*ab40*/  @P0 LOP3.LUT R0, R0, 0x1, RZ, 0xc0, !PT ;  /* 0x0000000100000812 */ /* 0x000fc800078ec0ff */
[----:B------:R-:W-:-:S04]  /*ab50*/  @P0 IADD3 R0, PT, PT, R5, 0x80fffff, R0 ;  /* 0x080fffff05000810 */ /* 0x000fc80007ffe000 */
[----:B------:R-:W-:-:S05]  /*ab60*/  @P0 SHF.R.U32.HI R3, RZ, 0x15, R0 ;  /* 0x00000015ff030819 */ /* 0x000fca0000011600 */
[----:B------:R0:W-:Y:S01]  /*ab70*/  @P0 STG.E.U8 desc[UR36][R16.64], R3 ;  /* 0x0000000310000986 */ /* 0x0001e2000c101124 */
[----:B------:R-:W-:Y:S05]  /*ab80*/  @P0 EXIT ;  /* 0x000000000000094d */ /* 0x000fea0003800000 */
[----:B0-----:R-:W-:-:S05]  /*ab90*/  FADD.FTZ R3, R5, 128 ;  /* 0x4300000005037421 */ /* 0x001fca0000010000 */
[----:B------:R-:W-:Y:S01]  /*aba0*/  STG.E.U8 desc[UR36][R16.64], R3 ;  /* 0x0000000310007986 */ /* 0x000fe2000c101124 */
[----:B------:R-:W-:Y:S05]  /*abb0*/  EXIT ;  /* 0x000000000000794d */ /* 0x000fea0003800000 */
.L_x_237:
[----:B------:R-:W-:Y:S01]  /*abc0*/  HFMA2 R3, -RZ, RZ, 0, 7.569789886474609375e-06 ;  /* 0x0000007fff037431 */ /* 0x000fe200000001ff */
[----:B------:R-:W-:-:S04]  /*abd0*/  ISETP.GT.U32.AND P0, PT, R5, 0x7f800000, PT ;  /* 0x7f8000000500780c */ /* 0x000fc80003f04070 */
[----:B------:R-:W-:-:S05]  /*abe0*/  SEL R3, R3, 0x7c, P0 ;  /* 0x0000007c03037807 */ /* 0x000fca0000000000 */
[----:B------:R-:W-:Y:S01]  /*abf0*/  STG.E.U8 desc[UR36][R16.64], R3 ;  /* 0x0000000310007986 */ /* 0x000fe2000c101124 */
[----:B------:R-:W-:Y:S05]  /*ac00*/  EXIT ;  /* 0x000000000000794d */ /* 0x000fea0003800000 */
.L_x_231:
[----:B------:R-:W-:-:S04]  /*ac10*/  I2FP.F32.U32 R0, R2 ;  /* 0x0000000200007245 */ /* 0x000fc80000201000 */
[----:B------:R-:W-:-:S05]  /*ac20*/  F2FP.BF16.F32.PACK_AB R0, RZ, R0 ;  /* 0x00000000ff00723e */ /* 0x000fca00000010ff */
[----:B------:R-:W-:Y:S01]  /*ac30*/  STG.E.U16 desc[UR36][R16.64], R0 ;  /* 0x0000000010007986 */ /* 0x000fe2000c101524 */
[----:B------:R-:W-:Y:S05]  /*ac40*/  EXIT ;  /* 0x000000000000794d */ /* 0x000fea0003800000 */
.L_x_238:
[----:B------:R-:W-:-:S00]  /*ac50*/  BRA `(.L_x_238) ;  /* 0xfffffffc00fc7947 */ /* 0x000fc0000383ffff */
[----:B------:R-:W-:-:S00]  /*ac60*/  NOP ;  /* 0x0000000000007918 */ /* 0x000fc00000000000 */
        /* <DEDUP_REMOVED lines=9> */
.L_x_5869:


//--------------------- .text._ZN2at6native27unrolled_elementwise_kernelINS0_10AbsFunctorIbEESt5arrayIPcLm2EELi4E23TrivialOffsetCalculatorILi1EjES8_NS0_6memory12LoadWithCastILi1EEENS9_13StoreWithCastILi1EEEEEviT_T0_T2_T3_T4_T5_ --------------------------
	.section	.text._ZN2at6native27unrolled_elementwise_kernelINS0_10AbsFunctorIbEESt5arrayIPcLm2EELi4E23TrivialOffsetCalculatorILi1EjES8_NS0_6memory12LoadWithCastILi1EEENS9_13StoreWithCastILi1EEEEEviT_T0_T2_T3_T4_T5_,"ax",@progbits
	.align	128
        .global         _ZN2at6native27unrolled_elementwise_kernelINS0_10AbsFunctorIbEESt5arrayIPcLm2EELi4E23TrivialOffsetCalculatorILi1EjES8_NS0_6memory12LoadWithCastILi1EEENS9_13StoreWithCastILi1EEEEEviT_T0_T2_T3_T4_T5_
        .type           _ZN2at6native27unrolled_elementwise_kernelINS0_10AbsFunctorIbEESt5arrayIPcLm2EELi4E23TrivialOffsetCalculatorILi1EjES8_NS0_6memory12LoadWithCastILi1EEENS9_13StoreWithCastILi1EEEEEviT_T0_T2_T3_T4_T5_,@function
        .size           _ZN2at6native27unrolled_elementwise_kernelINS0_10AbsFunctorIbEESt5arrayIPcLm2EELi4E23TrivialOffsetCalculatorILi1EjES8_NS0_6memory12LoadWithCastILi1EEENS9_13StoreWithCastILi1EEEEEviT_T0_T2_T3_T4_T5_,(.L_x_5870 - _ZN2at6native27unrolled_elementwise_kernelINS0_10AbsFunctorIbEESt5arrayIPcLm2EELi4E23TrivialOffsetCalculatorILi1EjES8_NS0_6memory12LoadWithCastILi1EEENS9_13StoreWithCastILi1EEEEEviT_T0_T2_T3_T4_T5_)
        .other          _ZN2at6native27unrolled_elementwise_kernelINS0_10AbsFunctorIbEESt5arrayIPcLm2EELi4E23TrivialOffsetCalculatorILi1EjES8_NS0_6memory12LoadWithCastILi1EEENS9_13StoreWithCastILi1EEEEEviT_T0_T2_T3_T4_T5_,@"STO_CUDA_ENTRY STV_DEFAULT"
_ZN2at6native27unrolled_elementwise_kernelINS0_10AbsFunctorIbEESt5arrayIPcLm2EELi4E23TrivialOffsetCalculatorILi1EjES8_NS0_6memory12LoadWithCastILi1EEENS9_13StoreWithCastILi1EEEEEviT_T0_T2_T3_T4_T5_:
.text._ZN2at6native27unrolled_elementwise_kernelINS0_10AbsFunctorIbEESt5arrayIPcLm2EELi4E23TrivialOffsetCalculatorILi1EjES8_NS0_6memory12LoadWithCastILi1EEENS9_13StoreWithCastILi1EEEEEviT_T0_T2_T3_T4_T5_:
[----:B------:R-:W0:Y:S01]  /*0000*/  LDC R1, c[0x0][0x37c] ;  /* 0x0000df00ff017b82 */ /* 0x000e220000000800 */
[----:B------:R-:W1:Y:S07]  /*0010*/  S2R R2, SR_CTAID.X ;  /* 0x0000000000027919 */ /* 0x000e6e0000002500 */
[----:B------:R-:W1:Y:S01]  /*0020*/  LDC R3, c[0x0][0x380] ;  /* 0x0000e000ff037b82 */ /* 0x000e620000000800 */
[----:B------:R-:W-:Y:S01]  /*0030*/  PLOP3.LUT P1, PT, PT, PT, PT, 0x8, 0x80 ;  /* 0x000000000080781c */ /* 0x000fe20003f2e170 */
[----:B------:R-:W2:Y:S01]  /*0040*/  LDCU.64 UR36, c[0x0][0x358] ;  /* 0x00006b00ff2477ac */ /* 0x000ea20008000a00 */
[----:B------:R-:W3:Y:S01]  /*0050*/  S2R R23, SR_TID.X ;  /* 0x0000000000177919 */ /* 0x000ee20000002100 */
[----:B------:R-:W-:Y:S01]  /*0060*/  BSSY.RECONVERGENT B7, `(.L_x_239) ;  /* 0x00000c8000077945 */ /* 0x000fe20003800200 */
[----:B------:R-:W-:Y:S01]  /*0070*/  P2R R18, PR, RZ, 0x2 ;  /* 0x00000002ff127803 */ /* 0x000fe20000000000 */
[----:B------:R-:W4:Y:S01]  /*0080*/  LDCU.U8 UR38, c[0x0][0x39c] ;  /* 0x00007380ff2677ac */ /* 0x000f220008000000 */
[----:B-1----:R-:W-:-:S02]  /*0090*/  IMAD R16, R2, -0x200, R3 ;  /* 0xfffffe0002107824 */ /* 0x002fc400078e0203 */
[----:B---3--:R-:W-:-:S03]  /*00a0*/  IMAD.MOV.U32 R17, RZ, RZ, R23 ;  /* 0x000000ffff117224 */ /* 0x008fc600078e0017 */
[----:B------:R-:W-:-:S13]  /*00b0*/  ISETP.GE.AND P0, PT, R23, R16, PT ;  /* 0x000000101700720c */ /* 0x000fda0003f06270 */
[----:B0-2-4-:R-:W-:Y:S05]  /*00c0*/  @P0 BRA `(.L_x_240) ;  /* 0x0000000c00040947 */ /* 0x015fea0003800000 */
[----:B------:R-:W0:Y:S01]  /*00d0*/  LDC.64 R4, c[0x0][0x390] ;  /* 0x0000e400ff047b82 */ /* 0x000e220000000a00 */
[----:B------:R-:W1:Y:S01]  /*00e0*/  LDCU UR5, c[0x0][0x3a0] ;  /* 0x00007400ff0577ac */ /* 0x000e620008000800 */
[----:B------:R-:W-:Y:S01]  /*00f0*/  IMAD R0, R2, 0x200, R17 ;  /* 0x0000020002007824 */ /* 0x000fe200078e0211 */
[----:B------:R-:W-:Y:S01]  /*0100*/  BSSY.RECONVERGENT B6, `(.L_x_241) ;  /* 0x00000bc000067945 */ /* 0x000fe20003800200 */
[----:B------:R-:W-:-:S04]  /*0110*/  UPRMT UR4, UR38, 0x9910, URZ ;  /* 0x0000991026047896 */ /* 0x000fc800080000ff */
[----:B------:R-:W-:Y:S01]  /*0120*/  UISETP.GT.AND UP0, UPT, UR4, 0x9, UPT ;  /* 0x000000090400788c */ /* 0x000fe2000bf04270 */
[----:B-1----:R-:W-:-:S05]  /*0130*/  IMAD R3, R0, UR5, RZ ;  /* 0x0000000500037c24 */ /* 0x002fca000f8e02ff */
[----:B0-----:R-:W-:-:S05]  /*0140*/  IADD3 R4, P0, PT, R3, R4, RZ ;  /* 0x0000000403047210 */ /* 0x001fca0007f1e0ff */
[----:B------:R-:W-:Y:S01]  /*0150*/  IMAD.X R5, RZ, RZ, R5, P0 ;  /* 0x000000ffff057224 */ /* 0x000fe200000e0605 */
        /* <DEDUP_REMOVED lines=10> */
[----:B--2---:R-:W-:-:S04]  /*0200*/  ISETP.NE.AND P0, PT, R4, RZ, PT ;  /* 0x000000ff0400720c */ /* 0x004fc80003f05270 */
[----:B------:R-:W-:Y:S01]  /*0210*/  P2R R18, PR, RZ, 0x1 ;  /* 0x00000001ff127803 */ /* 0x000fe20000000000 */
[----:B------:R-:W-:Y:S08]  /*0220*/  BRA `(.L_x_247) ;  /* 0x0000000800a47947 */ /* 0x000ff00003800000 */
.L_x_245:
[----:B------:R-:W2:Y:S02]  /*0230*/  LDG.E.U8 R4, desc[UR36][R4.64] ;  /* 0x0000002404047981 */ /* 0x000ea4000c1e1100 */
[----:B--2---:R-:W-:-:S04]  /*0240*/  ISETP.NE.AND P0, PT, R4, RZ, PT ;  /* 0x000000ff0400720c */ /* 0x004fc80003f05270 */
[----:B------:R-:W-:Y:S01]  /*0250*/  P2R R18, PR, RZ, 0x1 ;  /* 0x00000001ff127803 */ /* 0x000fe20000000000 */
[----:B------:R-:W-:Y:S08]  /*0260*/  BRA `(.L_x_247) ;  /* 0x0000000800947947 */ /* 0x000ff00003800000 */
.L_x_244:
        /* <DEDUP_REMOVED lines=8> */
[----:B------:R-:W-:-:S04]  /*02f0*/  ISETP.NE.AND.EX P0, PT, R5, RZ, PT, P0 ;  /* 0x000000ff0500720c */ /* 0x000fc80003f05300 */
[----:B------:R-:W-:Y:S01]  /*0300*/  P2R R18, PR, RZ, 0x1 ;  /* 0x00000001ff127803 */ /* 0x000fe20000000000 */
[----:B------:R-:W-:Y:S08]  /*0310*/  BRA `(.L_x_247) ;  /* 0x0000000800687947 */ /* 0x000ff00003800000 */
.L_x_249:
[----:B------:R-:W2:Y:S02]  /*0320*/  LDG.E R4, desc[UR36][R4.64] ;  /* 0x0000002404047981 */ /* 0x000ea4000c1e1900 */
[----:B--2---:R-:W-:-:S04]  /*0330*/  ISETP.NE.AND P0, PT, R4, RZ, PT ;  /* 0x000000ff0400720c */ /* 0x004fc80003f05270 */
[----:B------:R-:W-:Y:S01]  /*0340*/  P2R R18, PR, RZ, 0x1 ;  /* 0x00000001ff127803 */ /* 0x000fe20000000000 */
[----:B------:R-:W-:Y:S08]  /*0350*/  BRA `(.L_x_247) ;  /* 0x0000000800587947 */ /* 0x000ff00003800000 */
.L_x_248:
[----:B------:R-:W2:Y:S02]  /*0360*/  LDG.E.U16 R4, desc[UR36][R4.64] ;  /* 0x0000002404047981 */ /* 0x000ea4000c1e1500 */
[----:B--2---:R-:W-:-:S04]  /*0370*/  ISETP.NE.AND P0, PT, R4, RZ, PT ;  /* 0x000000ff0400720c */ /* 0x004fc80003f05270 */
[----:B------:R-:W-:Y:S01]  /*0380*/  P2R R18, PR, RZ, 0x1 ;  /* 0x00000001ff127803 */ /* 0x000fe20000000000 */
[----:B------:R-:W-:Y:S08]  /*0390*/  BRA `(.L_x_247) ;  /* 0x0000000800487947 */ /* 0x000ff00003800000 */
.L_x_243:
[----:B------:R-:W-:-:S09]  /*03a0*/  UISETP.GT.AND UP0, UPT, UR4, 0x6, UPT ;  /* 0x000000060400788c */ /* 0x000fd2000bf04270 */
[----:B------:R-:W-:Y:S05]  /*03b0*/  BRA.U UP0, `(.L_x_250) ;  /* 0x0000000100347547 */ /* 0x000fea000b800000 */
[----:B------:R-:W-:-:S09]  /*03c0*/  UISETP.NE.AND UP0, UPT, UR4, 0x5, UPT ;  /* 0x000000050400788c */ /* 0x000fd2000bf05270 */
[----:B------:R-:W-:Y:S05]  /*03d0*/  BRA.U !UP0, `(.L_x_251) ;  /* 0x0000000108187547 */ /* 0x000fea000b800000 */
[----:B------:R-:W-:-:S09]  /*03e0*/  UISETP.NE.AND UP0, UPT, UR4, 0x6, UPT ;  /* 0x000000060400788c */ /* 0x000fd2000bf05270 */
[----:B------:R-:W-:Y:S05]  /*03f0*/  BRA.U UP0, `(.L_x_246) ;  /* 0x0000000500b47547 */ /* 0x000fea000b800000 */
[----:B------:R-:W2:Y:S02]  /*0400*/  LDG.E R4, desc[UR36][R4.64] ;  /* 0x0000002404047981 */ /* 0x000ea4000c1e1900 */
[----:B--2---:R-:W-:-:S04]  /*0410*/  FSETP.NEU.FTZ.AND P0, PT, R4, RZ, PT ;  /* 0x000000ff0400720b */ /* 0x004fc80003f1d000 */
[----:B------:R-:W-:Y:S01]  /*0420*/  P2R R18, PR, RZ, 0x1 ;  /* 0x00000001ff127803 */ /* 0x000fe20000000000 */
[----:B------:R-:W-:Y:S08]  /*0430*/  BRA `(.L_x_247) ;  /* 0x0000000800207947 */ /* 0x000ff00003800000 */
.L_x_251:
[----:B------:R-:W2:Y:S02]  /*0440*/  LDG.E.U16 R0, desc[UR36][R4.64] ;  /* 0x0000002404007981 */ /* 0x000ea4000c1e1500 */
[----:B--2---:R-:W-:-:S05]  /*0450*/  HADD2.F32 R0, -RZ, R0.H0_H0 ;  /* 0x20000000ff007230 */ /* 0x004fca0000004100 */
[----:B------:R-:W-:-:S04]  /*0460*/  FSETP.NEU.FTZ.AND P0, PT, R0, RZ, PT ;  /* 0x000000ff0000720b */ /* 0x000fc80003f1d000 */
[----:B------:R-:W-:Y:S01]  /*0470*/  P2R R18, PR, RZ, 0x1 ;  /* 0x00000001ff127803 */ /* 0x000fe20000000000 */
[----:B------:R-:W-:Y:S08]  /*0480*/  BRA `(.L_x_247) ;  /* 0x00000008000c7947 */ /* 0x000ff00003800000 */
.L_x_250:
        /* <DEDUP_REMOVED lines=9> */
[----:B------:R-:W-:-:S04]  /*0520*/  PLOP3.LUT P0, PT, P0, P1, PT, 0xf8, 0x8f ;  /* 0x00000000008f781c */ /* 0x000fc80000703f70 */
[----:B------:R-:W-:Y:S01]  /*0530*/  P2R R18, PR, RZ, 0x1 ;  /* 0x00000001ff127803 */ /* 0x000fe20000000000 */
[----:B------:R-:W-:Y:S08]  /*0540*/  BRA `(.L_x_247) ;  /* 0x0000000400dc7947 */ /* 0x000ff00003800000 */
.L_x_253:
[----:B------:R-:W2:Y:S01]  /*0550*/  LDG.E R4, desc[UR36][R4.64] ;  /* 0x0000002404047981 */ /* 0x000ea2000c1e1900 */
[----:B------:R-:W-:-:S04]  /*0560*/  PLOP3.LUT P1, PT, PT, PT, PT, 0x80, 0x8 ;  /* 0x000000000008781c */ /* 0x000fc80003f2f070 */
[----:B------:R-:W-:Y:S01]  /*0570*/  P2R R18, PR, RZ, 0x2 ;  /* 0x00000002ff127803 */ /* 0x000fe20000000000 */
[----:B--2---:R-:W-:-:S05]  /*0580*/  HADD2.F32 R0, -RZ, R4.H0_H0 ;  /* 0x20000004ff007230 */ /* 0x004fca0000004100 */
[----:B------:R-:W-:-:S13]  /*0590*/  FSETP.NEU.FTZ.AND P0, PT, R0, RZ, PT ;  /* 0x000000ff0000720b */ /* 0x000fda0003f1d000 */
[----:B------:R-:W-:Y:S05]  /*05a0*/  @P0 BRA `(.L_x_247) ;  /* 0x0000000400c40947 */ /* 0x000fea0003800000 */
[----:B------:R-:W-:-:S05]  /*05b0*/  HADD2.F32 R0, -RZ, R4.H1_H1 ;  /* 0x30000004ff007230 */ /* 0x000fca0000004100 */
[----:B------:R-:W-:-:S04]  /*05c0*/  FSETP.NEU.FTZ.AND P0, PT, R0, RZ, PT ;  /* 0x000000ff0000720b */ /* 0x000fc80003f1d000 */
[----:B------:R-:W-:Y:S01]  /*05d0*/  P2R R18, PR, RZ, 0x1 ;  /* 0x00000001ff127803 */ /* 0x000fe20000000000 */
[----:B------:R-:W-:Y:S08]  /*05e0*/  BRA `(.L_x_247) ;  /* 0x0000000400b47947 */ /* 0x000ff00003800000 */
.L_x_252:
[----:B------:R-:W2:Y:S02]  /*05f0*/  LDG.E.64 R4, desc[UR36][R4.64] ;  /* 0x0000002404047981 */ /* 0x000ea4000c1e1b00 */
[----:B--2---:R-:W0:Y:S02]  /*0600*/  DSETP.NEU.AND P0, PT, R4, RZ, PT ;  /* 0x000000ff0400722a */ /* 0x004e240003f0d000 */
[----:B0-----:R-:W-:Y:S01]  /*0610*/  P2R R18, PR, RZ, 0x1 ;  /* 0x00000001ff127803 */ /* 0x001fe20000000000 */
[----:B------:R-:W-:Y:S06]  /*0620*/  BRA `(.L_x_247) ;  /* 0x0000000400a47947 */ /* 0x000fec0003800000 */
.L_x_242:
        /* <DEDUP_REMOVED lines=9> */
[----:B--2---:R-:W-:-:S04]  /*06c0*/  ISETP.NE.AND P0, PT, R4, RZ, PT ;  /* 0x000000ff0400720c */ /* 0x004fc80003f05270 */
[----:B------:R-:W-:Y:S01]  /*06d0*/  P2R R18, PR, RZ, 0x1 ;  /* 0x00000001ff127803 */ /* 0x000fe20000000000 */
[----:B------:R-:W-:Y:S08]  /*06e0*/  BRA `(.L_x_247) ;  /* 0x0000000400747947 */ /* 0x000ff00003800000 */
.L_x_256:
[----:B------:R-:W2:Y:S02]  /*06f0*/  LDG.E.128 R4, desc[UR36][R4.64] ;  /* 0x0000002404047981 */ /* 0x000ea4000c1e1d00 */
[----:B--2---:R-:W0:-:S15]  /*0700*/  DSETP.NEU.AND P0, PT, R6, RZ, PT ;  /* 0x000000ff0600722a */ /* 0x004e1e0003f0d000 */
[----:B------:R-:W-:-:S15]  /*0710*/  NOP ;  /* 0x0000000000007918 */ /* 0x000fde0000000000 */
[----:B------:R-:W-:-:S15]  /*0720*/  NOP ;  /* 0x0000000000007918 */ /* 0x000fde0000000000 */
[----:B------:R-:W-:-:S15]  /*0730*/  NOP ;  /* 0x0000000000007918 */ /* 0x000fde0000000000 */
[----:B------:R-:W-:-:S04]  /*0740*/  NOP ;  /* 0x0000000000007918 */ /* 0x000fc80000000000 */
[----:B0-----:R-:W0:Y:S02]  /*0750*/  DSETP.NEU.OR P0, PT, R4, RZ, P0 ;  /* 0x000000ff0400722a */ /* 0x001e24000070d400 */
[----:B0-----:R-:W-:Y:S01]  /*0760*/  P2R R18, PR, RZ, 0x1 ;  /* 0x00000001ff127803 */ /* 0x001fe20000000000 */
[----:B------:R-:W-:Y:S06]  /*0770*/  BRA `(.L_x_247) ;  /* 0x0000000400507947 */ /* 0x000fec0003800000 */
.L_x_255:
[----:B------:R-:W-:-:S09]  /*0780*/  UISETP.NE.AND UP0, UPT, UR4, 0xf, UPT ;  /* 0x0000000f0400788c */ /* 0x000fd2000bf05270 */
[----:B------:R-:W-:Y:S05]  /*0790*/  BRA.U !UP0, `(.L_x_257) ;  /* 0x0000000108507547 */ /* 0x000fea000b800000 */
[----:B------:R-:W-:-:S09]  /*07a0*/  UISETP.NE.AND UP0, UPT, UR4, 0x17, UPT ;  /* 0x000000170400788c */ /* 0x000fd2000bf05270 */
[----:B------:R-:W-:Y:S05]  /*07b0*/  BRA.U !UP0, `(.L_x_258) ;  /* 0x0000000108187547 */ /* 0x000fea000b800000 */
[----:B------:R-:W-:-:S09]  /*07c0*/  UISETP.NE.AND UP0, UPT, UR4, 0x18, UPT ;  /* 0x000000180400788c */ /* 0x000fd2000bf05270 */
[----:B------:R-:W-:Y:S05]  /*07d0*/  BRA.U UP0, `(.L_x_246) ;  /* 0x0000000100bc7547 */ /* 0x000fea000b800000 */
[----:B------:R-:W2:Y:S02]  /*07e0*/  LDG.E.U8 R4, desc[UR36][R4.64] ;  /* 0x0000002404047981 */ /* 0x000ea4000c1e1100 */
[----:B--2---:R-:W-:-:S04]  /*07f0*/  LOP3.LUT P0, RZ, R4, 0x7f, RZ, 0xc0, !PT ;  /* 0x0000007f04ff7812 */ /* 0x004fc8000780c0ff */
[----:B------:R-:W-:Y:S01]  /*0800*/  P2R R18, PR, RZ, 0x1 ;  /* 0x00000001ff127803 */ /* 0x000fe20000000000 */
[----:B------:R-:W-:Y:S08]  /*0810*/  BRA `(.L_x_247) ;  /* 0x0000000400287947 */ /* 0x000ff00003800000 */
.L_x_258:
[----:B------:R-:W2:Y:S02]  /*0820*/  LDG.E.U8 R0, desc[UR36][R4.64] ;  /* 0x0000002404007981 */ /* 0x000ea4000c1e1100 */
[----:B--2---:R-:W-:-:S05]  /*0830*/  IMAD.SHL.U32 R3, R0, 0x2000000, RZ ;  /* 0x0200000000037824 */ /* 0x004fca00078e00ff */
[----:B------:R-:W-:-:S13]  /*0840*/  ISETP.GT.U32.AND P0, PT, R3, 0x7ffffff, PT ;  /* 0x07ffffff0300780c */ /* 0x000fda0003f04070 */
[----:B------:R-:W-:Y:S01]  /*0850*/  @!P0 IMAD.SHL.U32 R0, R0, 0x100, RZ ;  /* 0x0000010000008824 */ /* 0x000fe200078e00ff */
[----:B------:R-:W-:-:S04]  /*0860*/  @P0 LEA.HI R3, R3, 0x70000000, RZ, 0x1c ;  /* 0x7000000003030811 */ /* 0x000fc800078fe0ff */
[----:B------:R-:W-:-:S04]  /*0870*/  @!P0 LOP3.LUT R0, R0, 0x7f00, RZ, 0xc0, !PT ;  /* 0x00007f0000008812 */ /* 0x000fc800078ec0ff */
[----:B------:R-:W-:-:S05]  /*0880*/  @!P0 LOP3.LUT R0, R0, 0x3f000000, RZ, 0xfc, !PT ;  /* 0x3f00000000008812 */ /* 0x000fca00078efcff */
[----:B------:R-:W-:Y:S01]  /*0890*/  @!P0 FADD.FTZ R0, R0, -0.5 ;  /* 0xbf00000000008421 */ /* 0x000fe20000010000 */
[----:B------:R-:W-:-:S05]  /*08a0*/  @P0 FMUL.FTZ R0, R3, 1.9259299443872358531e-34 ;  /* 0x0780000003000820 */ /* 0x000fca0000410000 */
[----:B------:R-:W-:-:S04]  /*08b0*/  LOP3.LUT P0, RZ, R0, 0x7fffffff, RZ, 0xc0, !PT ;  /* 0x7fffffff00ff7812 */ /* 0x000fc8000780c0ff */
[----:B------:R-:W-:Y:S01]  /*08c0*/  P2R R18, PR, RZ, 0x1 ;  /* 0x00000001ff127803 */ /* 0x000fe20000000000 */
[----:B------:R-:W-:Y:S08]  /*08d0*/  BRA `(.L_x_247) ;  /* 0x0000000000f87947 */ /* 0x000ff00003800000 */
.L_x_257:
[----:B------:R-:W2:Y:S02]  /*08e0*/  LDG.E.U16 R0, desc[UR36][R4.64] ;  /* 0x0000002404007981 */ /* 0x000ea4000c1e1500 */
[----:B--2---:R-:W-:-:S05]  /*08f0*/  IMAD.U32 R0, R0, 0x10000, RZ ;  /* 0x0001000000007824 */ /* 0x004fca00078e00ff */
[----:B------:R-:W-:-:S04]  /*0900*/  FSETP.NEU.FTZ.AND P0, PT, R0, RZ, PT ;  /* 0x000000ff0000720b */ /* 0x000fc80003f1d000 */
[----:B------:R-:W-:Y:S01]  /*0910*/  P2R R18, PR, RZ, 0x1 ;  /* 0x00000001ff127803 */ /* 0x000fe20000000000 */
[----:B------:R-:W-:Y:S08]  /*0920*/  BRA `(.L_x_247) ;  /* 0x0000000000e47947 */ /* 0x000ff00003800000 */
.L_x_254:
        /* <DEDUP_REMOVED lines=9> */
[----:B--2---:R-:W-:-:S04]  /*09c0*/  ISETP.NE.AND P0, PT, R4, RZ, PT ;  /* 0x000000ff0400720c */ /* 0x004fc80003f05270 */
[----:B------:R-:W-:Y:S01]  /*09d0*/  P2R R18, PR, RZ, 0x1 ;  /* 0x00000001ff127803 */ /* 0x000fe20000000000 */
[----:B------:R-:W-:Y:S08]  /*09e0*/  BRA `(.L_x_247) ;  /* 0x0000000000b47947 */ /* 0x000ff00003800000 */
.L_x_261:
[----:B------:R-:W2:Y:S02]  /*09f0*/  LDG.E.U8 R4, desc[UR36][R4.64] ;  /* 0x0000002404047981 */ /* 0x000ea4000c1e1100 */
[----:B--2---:R-:W-:-:S04]  /*0a00*/  ISETP.NE.AND P0, PT, R4, RZ, PT ;  /* 0x000000ff0400720c */ /* 0x004fc80003f05270 */
[----:B------:R-:W-:Y:S01]  /*0a10*/  P2R R18, PR, RZ, 0x1 ;  /* 0x00000001ff127803 */ /* 0x000fe20000000000 */
[----:B------:R-:W-:Y:S08]  /*0a20*/  BRA `(.L_x_247) ;  /* 0x0000000000a47947 */ /* 0x000ff00003800000 */
.L_x_260:
[----:B------:R-:W2:Y:S02]  /*0a30*/  LDG.E.U8 R4, desc[UR36][R4.64] ;  /* 0x0000002404047981 */ /* 0x000ea4000c1e1100 */
[----:B--2---:R-:W-:-:S04]  /*0a40*/  ISETP.NE.AND P0, PT, R4, RZ, PT ;  /* 0x000000ff0400720c */ /* 0x004fc80003f05270 */
[----:B------:R-:W-:Y:S01]  /*0a50*/  P2R R18, PR, RZ, 0x1 ;  /* 0x00000001ff127803 */ /* 0x000fe20000000000 */
[----:B------:R-:W-:Y:S08]  /*0a60*/  BRA `(.L_x_247) ;  /* 0x0000000000947947 */ /* 0x000ff00003800000 */
.L_x_259:
[----:B------:R-:W-:-:S09]  /*0a70*/  UISETP.NE.AND UP0, UPT, UR4, 0x1c, UPT ;  /* 0x0000001c0400788c */ /* 0x000fd2000bf05270 */
[----:B------:R-:W-:Y:S05]  /*0a80*/  BRA.U !UP0, `(.L_x_262) ;  /* 0x0000000108807547 */ /* 0x000fea000b800000 */
[----:B------:R-:W-:-:S09]  /*0a90*/  UISETP.NE.AND UP0, UPT, UR4, 0x1d, UPT ;  /* 0x0000001d0400788c */ /* 0x000fd2000bf05270 */
[----:B------:R-:W-:Y:S05]  /*0aa0*/  BRA.U !UP0, `(.L_x_263) ;  /* 0x0000000108647547 */ /* 0x000fea000b800000 */
[----:B------:R-:W-:-:S09]  /*0ab0*/  UISETP.NE.AND UP0, UPT, UR4, 0x2c, UPT ;  /* 0x0000002c0400788c */ /* 0x000fd2000bf05270 */
[----:B------:R-:W-:Y:S05]  /*0ac0*/  BRA.U !UP0, `(.L_x_264) ;  /* 0x00000001084c7547 */ /* 0x000fea000b800000 */
.L_x_246:
[----:B------:R-:W-:Y:S01]  /*0ad0*/  MOV R14, 0x0 ;  /* 0x00000000000e7802 */ /* 0x000fe20000000f00 */
[----:B------:R-:W0:Y:S01]  /*0ae0*/  LDCU.64 UR4, c[0x4][0x188] ;  /* 0x01003100ff0477ac */ /* 0x000e220008000a00 */
[----:B------:R-:W-:Y:S02]  /*0af0*/  IMAD.MOV.U32 R8, RZ, RZ, 0x4e ;  /* 0x0000004eff087424 */ /* 0x000fe400078e00ff */
[----:B------:R-:W-:Y:S01]  /*0b00*/  IMAD.MOV.U32 R12, RZ, RZ, 0x1 ;  /* 0x00000001ff0c7424 */ /* 0x000fe200078e00ff */
[----:B------:R-:W1:Y:S01]  /*0b10*/  LDCU.64 UR6, c[0x4][0x190] ;  /* 0x01003200ff0677ac */ /* 0x000e620008000a00 */
[----:B------:R-:W2:Y:S01]  /*0b20*/  LDC.64 R14, c[0x4][R14] ;  /* 0x010000000e0e7b82 */ /* 0x000ea20000000a00 */
[----:B------:R-:W-:Y:S01]  /*0b30*/  IMAD.MOV.U32 R13, RZ, RZ, RZ ;  /* 0x000000ffff0d7224 */ /* 0x000fe200078e00ff */
[----:B------:R-:W3:Y:S01]  /*0b40*/  LDCU.64 UR8, c[0x4][0x98] ;  /* 0x01001300ff0877ac */ /* 0x000ee20008000a00 */
[----:B0-----:R-:W-:Y:S02]  /*0b50*/  IMAD.U32 R4, RZ, RZ, UR4 ;  /* 0x00000004ff047e24 */ /* 0x001fe4000f8e00ff */
[----:B------:R-:W-:-:S02]  /*0b60*/  IMAD.U32 R5, RZ, RZ, UR5 ;  /* 0x00000005ff057e24 */ /* 0x000fc4000f8e00ff */
[----:B-1----:R-:W-:Y:S02]  /*0b70*/  IMAD.U32 R6, RZ, RZ, UR6 ;  /* 0x00000006ff067e24 */ /* 0x002fe4000f8e00ff */
[----:B------:R-:W-:Y:S02]  /*0b80*/  IMAD.U32 R7, RZ, RZ, UR7 ;  /* 0x00000007ff077e24 */ /* 0x000fe4000f8e00ff */
[----:B---3--:R-:W-:Y:S02]  /*0b90*/  IMAD.U32 R10, RZ, RZ, UR8 ;  /* 0x00000008ff0a7e24 */ /* 0x008fe4000f8e00ff */
[----:B------:R-:W-:-:S07]  /*0ba0*/  IMAD.U32 R11, RZ, RZ, UR9 ;  /* 0x00000009ff0b7e24 */ /* 0x000fce000f8e00ff */
[----:B------:R-:W-:-:S07]  /*0bb0*/  LEPC R20, `(.L_x_265) ;  /* 0x000000001014794e */ /* 0x000fce0000000000 */
[----:B--2---:R-:W-:Y:S05]  /*0bc0*/  CALL.ABS.NOINC R14 ;  /* 0x000000000e007343 */ /* 0x004fea0003c00000 */
.L_x_265:
[----:B------:R-:W-:-:S04]  /*0bd0*/  PLOP3.LUT P0, PT, PT, PT, PT, 0x8, 0x80 ;  /* 0x000000000080781c */ /* 0x000fc80003f0e170 */
[----:B------:R-:W-:Y:S01]  /*0be0*/  P2R R18, PR, RZ, 0x1 ;  /* 0x00000001ff127803 */ /* 0x000fe20000000000 */
[----:B------:R-:W-:Y:S08]  /*0bf0*/  BRA `(.L_x_247) ;  /* 0x0000000000307947 */ /* 0x000ff00003800000 */
.L_x_264:
[----:B------:R-:W2:Y:S02]  /*0c00*/  LDG.E.U8 R4, desc[UR36][R4.64] ;  /* 0x0000002404047981 */ /* 0x000ea4000c1e1100 */
[----:B--2---:R-:W-:-:S04]  /*0c10*/  ISETP.NE.AND P0, PT, R4, RZ, PT ;  /* 0x000000ff0400720c */ /* 0x004fc80003f05270 */
[----:B------:R-:W-:Y:S01]  /*0c20*/  P2R R18, PR, RZ, 0x1 ;  /* 0x00000001ff127803 */ /* 0x000fe20000000000 */
[----:B------:R-:W-:Y:S08]  /*0c30*/  BRA `(.L_x_247) ;  /* 0x0000000000207947 */ /* 0x000ff00003800000 */
.L_x_263:
[----:B------:R-:W2:Y:S02]  /*0c40*/  LDG.E.64 R4, desc[UR36][R4.64] ;  /* 0x0000002404047981 */ /* 0x000ea4000c1e1b00 */
[----:B--2---:R-:W-:-:S04]  /*0c50*/  ISETP.NE.U32.AND P0, PT, R4, RZ, PT ;  /* 0x000000ff0400720c */ /* 0x004fc80003f05070 */
[----:B------:R-:W-:-:S04]  /*0c60*/  ISETP.NE.AND.EX P0, PT, R5, RZ, PT, P0 ;  /* 0x000000ff0500720c */ /* 0x000fc80003f05300 */
[----:B------:R-:W-:Y:S01]  /*0c70*/  P2R R18, PR, RZ, 0x1 ;  /* 0x00000001ff127803 */ /* 0x000fe20000000000 */
[----:B------:R-:W-:Y:S08]  /*0c80*/  BRA `(.L_x_247) ;  /* 0x00000000000c7947 */ /* 0x000ff00003800000 */
.L_x_262:
[----:B------:R-:W2:Y:S02]  /*0c90*/  LDG.E R4, desc[UR36][R4.64] ;  /* 0x0000002404047981 */ /* 0x000ea4000c1e1900 */
[----:B--2---:R-:W-:-:S04]  /*0ca0*/  ISETP.NE.AND P0, PT, R4, RZ, PT ;  /* 0x000000ff0400720c */ /* 0x004fc80003f05270 */
[----:B------:R-:W-:-:S09]  /*0cb0*/  P2R R18, PR, RZ, 0x1 ;  /* 0x00000001ff127803 */ /* 0x000fd20000000000 */
.L_x_247:
[----:B------:R-:W-:Y:S05]  /*0cc0*/  BSYNC.RECONVERGENT B6 ;  /* 0x0000000000067941 */ /* 0x000fea0003800200 */
.L_x_241:
[----:B------:R-:W-:-:S07]  /*0cd0*/  VIADD R23, R17, 0x80 ;  /* 0x0000008011177836 */ /* 0x000fce0000000000 */
.L_x_240:
[----:B------:R-:W-:Y:S05]  /*0ce0*/  BSYNC.RECONVERGENT B7 ;  /* 0x0000000000077941 */ /* 0x000fea0003800200 */
.L_x_239:
[----:B------:R-:W-:Y:S01]  /*0cf0*/  ISETP.GE.AND P0, PT, R23, R16, PT ;  /* 0x000000101700720c */ /* 0x000fe20003f06270 */
[----:B------:R-:W-:Y:S01]  /*0d00*/  BSSY.RECONVERGENT B7, `(.L_x_266) ;  /* 0x00000c5000077945 */ /* 0x000fe20003800200 */
[----:B------:R-:W-:-:S04]  /*0d10*/  PLOP3.LUT P1, PT, PT, PT, PT, 0x8, 0x80 ;  /* 0x000000000080781c */ /* 0x000fc80003f2e170 */
[----:B------:R-:W-:-:S07]  /*0d20*/  P2R R19, PR, RZ, 0x2 ;  /* 0x00000002ff137803 */ /* 0x000fce0000000000 */
[----:B------:R-:W-:Y:S05]  /*0d30*/  @P0 BRA `(.L_x_267) ;  /* 0x0000000c00040947 */ /* 0x000fea0003800000 */
        /* <DEDUP_REMOVED lines=22> */
.L_x_272:
[----:B------:R-:W2:Y:S02]  /*0ea0*/  LDG.E.U8 R4, desc[UR36][R4.64] ;  /* 0x0000002404047981 */ /* 0x000ea4000c1e1100 */
[----:B--2---:R-:W-:-:S04]  /*0eb0*/  ISETP.NE.AND P0, PT, R4, RZ, PT ;  /* 0x000000ff0400720c */ /* 0x004fc80003f05270 */
[----:B------:R-:W-:Y:S01]  /*0ec0*/  P2R R19, PR, RZ, 0x1 ;  /* 0x00000001ff137803 */ /* 0x000fe20000000000 */
[----:B------:R-:W-:Y:S08]  /*0ed0*/  BRA `(.L_x_274) ;  /* 0x0000000800947947 */ /* 0x000ff00003800000 */
.L_x_271:
        /* <DEDUP_REMOVED lines=11> */
.L_x_276:
[----:B------:R-:W2:Y:S02]  /*0f90*/  LDG.E R4, desc[UR36][R4.64] ;  /* 0x0000002404047981 */ /* 0x000ea4000c1e1900 */
[----:B--2---:R-:W-:-:S04]  /*0fa0*/  ISETP.NE.AND P0, PT, R4, RZ, PT ;  /* 0x000000ff0400720c */ /* 0x004fc80003f05270 */
[----:B------:R-:W-:Y:S01]  /*0fb0*/  P2R R19, PR, RZ, 0x1 ;  /* 0x00000001ff137803 */ /* 0x000fe20000000000 */
[----:B------:R-:W-:Y:S08]  /*0fc0*/  BRA `(.L_x_274) ;  /* 0x0000000800587947 */ /* 0x000ff00003800000 */
.L_x_275:
[----:B------:R-:W2:Y:S02]  /*0fd0*/  LDG.E.U16 R4, desc[UR36][R4.64] ;  /* 0x0000002404047981 */ /* 0x000ea4000c1e1500 */
[----:B--2---:R-:W-:-:S04]  /*0fe0*/  ISETP.NE.AND P0, PT, R4, RZ, PT ;  /* 0x000000ff0400720c */ /* 0x004fc80003f05270 */
[----:B------:R-:W-:Y:S01]  /*0ff0*/  P2R R19, PR, RZ, 0x1 ;  /* 0x00000001ff137803 */ /* 0x000fe20000000000 */
[----:B------:R-:W-:Y:S08]  /*1000*/  BRA `(.L_x_274) ;  /* 0x0000000800487947 */ /* 0x000ff00003800000 */
.L_x_270:
        /* <DEDUP_REMOVED lines=10> */
.L_x_278:
[----:B------:R-:W2:Y:S02]  /*10b0*/  LDG.E.U16 R0, desc[UR36][R4.64] ;  /* 0x0000002404007981 */ /* 0x000ea4000c1e1500 */
[----:B--2---:R-:W-:-:S05]  /*10c0*/  HADD2.F32 R0, -RZ, R0.H0_H0 ;  /* 0x20000000ff007230 */ /* 0x004fca0000004100 */
[----:B------:R-:W-:-:S04]  /*10d0*/  FSETP.NEU.FTZ.AND P0, PT, R0, RZ, PT ;  /* 0x000000ff0000720b */ /* 0x000fc80003f1d000 */
[----:B------:R-:W-:Y:S01]  /*10e0*/  P2R R19, PR, RZ, 0x1 ;  /* 0x00000001ff137803 */ /* 0x000fe20000000000 */
[----:B------:R-:W-:Y:S08]  /*10f0*/  BRA `(.L_x_274) ;  /* 0x00000008000c7947 */ /* 0x000ff00003800000 */
.L_x_277:
        /* <DEDUP_REMOVED lines=12> */
.L_x_280:
        /* <DEDUP_REMOVED lines=10> */
.L_x_279:
[----:B------:R-:W2:Y:S02]  /*1260*/  LDG.E.64 R4, desc[UR36][R4.64] ;  /* 0x0000002404047981 */ /* 0x000ea4000c1e1b00 */
[----:B--2---:R-:W0:Y:S02]  /*1270*/  DSETP.NEU.AND P0, PT, R4, RZ, PT ;  /* 0x000000ff0400722a */ /* 0x004e240003f0d000 */
[----:B0-----:R-:W-:Y:S01]  /*1280*/  P2R R19, PR, RZ, 0x1 ;  /* 0x00000001ff137803 */ /* 0x001fe20000000000 */
[----:B------:R-:W-:Y:S06]  /*1290*/  BRA `(.L_x_274) ;  /* 0x0000000400a47947 */ /* 0x000fec0003800000 */
.L_x_269:
        /* <DEDUP_REMOVED lines=12> */
.L_x_283:
        /* <DEDUP_REMOVED lines=9> */
.L_x_282:
        /* <DEDUP_REMOVED lines=10> */
.L_x_285:
[----:B------:R-:W2:Y:S02]  /*1490*/  LDG.E.U8 R3, desc[UR36][R4.64] ;  /* 0x0000002404037981 */ /* 0x000ea4000c1e1100 */
[----:B--2---:R-:W-:-:S05]  /*14a0*/  IMAD.SHL.U32 R0, R3, 0x2000000, RZ ;  /* 0x0200000003007824 */ /* 0x004fca00078e00ff */
[----:B------:R-:W-:-:S13]  /*14b0*/  ISETP.GE.U32.AND P0, PT, R0, 0x8000000, PT ;  /* 0x080000000000780c */ /* 0x000fda0003f06070 */
[----:B------:R-:W-:Y:S01]  /*14c0*/  @!P0 IMAD.SHL.U32 R3, R3, 0x100, RZ ;  /* 0x0000010003038824 */ /* 0x000fe200078e00ff */
[----:B------:R-:W-:-:S04]  /*14d0*/  @P0 LEA.HI R0, R0, 0x70000000, RZ, 0x1c ;  /* 0x7000000000000811 */ /* 0x000fc800078fe0ff */
[----:B------:R-:W-:Y:S01]  /*14e0*/  @!P0 LOP3.LUT R3, R3, 0x7f00, RZ, 0xc0, !PT ;  /* 0x00007f0003038812 */ /* 0x000fe200078ec0ff */
[----:B------:R-:W-:-:S03]  /*14f0*/  @P0 FMUL.FTZ R0, R0, 1.9259299443872358531e-34 ;  /* 0x0780000000000820 */ /* 0x000fc60000410000 */
[----:B------:R-:W-:-:S05]  /*1500*/  @!P0 LOP3.LUT R3, R3, 0x3f000000, RZ, 0xfc, !PT ;  /* 0x3f00000003038812 */ /* 0x000fca00078efcff */
[----:B------:R-:W-:-:S05]  /*1510*/  @!P0 FADD.FTZ R0, R3, -0.5 ;  /* 0xbf00000003008421 */ /* 0x000fca0000010000 */
[----:B------:R-:W-:-:S04]  /*1520*/  LOP3.LUT P0, RZ, R0, 0x7fffffff, RZ, 0xc0, !PT ;  /* 0x7fffffff00ff7812 */ /* 0x000fc8000780c0ff */
[----:B------:R-:W-:Y:S01]  /*1530*/  P2R R19, PR, RZ, 0x1 ;  /* 0x00000001ff137803 */ /* 0x000fe20000000000 */
[----:B------:R-:W-:Y:S08]  /*1540*/  BRA `(.L_x_274) ;  /* 0x0000000000f87947 */ /* 0x000ff00003800000 */
.L_x_284:
[----:B------:R-:W2:Y:S02]  /*1550*/  LDG.E.U16 R0, desc[UR36][R4.64] ;  /* 0x0000002404007981 */ /* 0x000ea4000c1e1500 */
[----:B--2---:R-:W-:-:S05]  /*1560*/  IMAD.U32 R0, R0, 0x10000, RZ ;  /* 0x0001000000007824 */ /* 0x004fca00078e00ff */
[----:B------:R-:W-:-:S04]  /*1570*/  FSETP.NEU.FTZ.AND P0, PT, R0, RZ, PT ;  /* 0x000000ff0000720b */ /* 0x000fc80003f1d000 */
[----:B------:R-:W-:Y:S01]  /*1580*/  P2R R19, PR, RZ, 0x1 ;  /* 0x00000001ff137803 */ /* 0x000fe20000000000 */
[----:B------:R-:W-:Y:S08]  /*1590*/  BRA `(.L_x_274) ;  /* 0x0000000000e47947 */ /* 0x000ff00003800000 */
.L_x_281:
        /* <DEDUP_REMOVED lines=12> */
.L_x_288:
[----:B------:R-:W2:Y:S02]  /*1660*/  LDG.E.U8 R4, desc[UR36][R4.64] ;  /* 0x0000002404047981 */ /* 0x000ea4000c1e1100 */
[----:B--2---:R-:W-:-:S04]  /*1670*/  ISETP.NE.AND P0, PT, R4, RZ, PT ;  /* 0x000000ff0400720c */ /* 0x004fc80003f05270 */
[----:B------:R-:W-:Y:S01]  /*1680*/  P2R R19, PR, RZ, 0x1 ;  /* 0x00000001ff137803 */ /* 0x000fe20000000000 */
[----:B------:R-:W-:Y:S08]  /*1690*/  BRA `(.L_x_274) ;  /* 0x0000000000a47947 */ /* 0x000ff00003800000 */
.L_x_287:
[----:B------:R-:W2:Y:S02]  /*16a0*/  LDG.E.U8 R4, desc[UR36][R4.64] ;  /* 0x0000002404047981 */ /* 0x000ea4000c1e1100 */
[----:B--2---:R-:W-:-:S04]  /*16b0*/  ISETP.NE.AND P0, PT, R4, RZ, PT ;  /* 0x000000ff0400720c */ /* 0x004fc80003f05270 */
[----:B------:R-:W-:Y:S01]  /*16c0*/  P2R R19, PR, RZ, 0x1 ;  /* 0x00000001ff137803 */ /* 0x000fe20000000000 */
[----:B------:R-:W-:Y:S08]  /*16d0*/  BRA `(.L_x_274) ;  /* 0x0000000000947947 */ /* 0x000ff00003800000 */
.L_x_286:
[----:B------:R-:W-:-:S09]  /*16e0*/  UISETP.NE.AND UP0, UPT, UR4, 0x1c, UPT ;  /* 0x0000001c0400788c */ /* 0x000fd2000bf05270 */
[----:B------:R-:W-:Y:S05]  /*16f0*/  BRA.U !UP0, `(.L_x_289) ;  /* 0x0000000108807547 */ /* 0x000fea000b800000 */
        /* <DEDUP_REMOVED lines=8> */
.L_x_273:
        /* <DEDUP_REMOVED lines=16> */
.L_x_291:
[----:B------:R-:W-:-:S04]  /*1880*/  PLOP3.LUT P0, PT, PT, PT, PT, 0x8, 0x80 ;  /* 0x000000000080781c */ /* 0x000fc80003f0e170 */
[----:B------:R-:W-:Y:S01]  /*1890*/  P2R R19, PR, RZ, 0x1 ;  /* 0x00000001ff137803 */ /* 0x000fe20000000000 */
[----:B------:R-:W-:Y:S08]  /*18a0*/  BRA `(.L_x_274) ;  /* 0x0000000000207947 */ /* 0x000ff00003800000 */
.L_x_290:
[----:B------:R-:W2:Y:S02]  /*18b0*/  LDG.E.64 R4, desc[UR36][R4.64] ;  /* 0x0000002404047981 */ /* 0x000ea4000c1e1b00 */
[----:B--2---:R-:W-:-:S04]  /*18c0*/  ISETP.NE.U32.AND P0, PT, R4, RZ, PT ;  /* 0x000000ff0400720c */ /* 0x004fc80003f05070 */
[----:B------:R-:W-:-:S04]  /*18d0*/  ISETP.NE.AND.EX P0, PT, R5, RZ, PT, P0 ;  /* 0x000000ff0500720c */ /* 0x000fc80003f05300 */
[----:B------:R-:W-:Y:S01]  /*18e0*/  P2R R19, PR, RZ, 0x1 ;  /* 0x00000001ff137803 */ /* 0x000fe20000000000 */
[----:B------:R-:W-:Y:S08]  /*18f0*/  BRA `(.L_x_274) ;  /* 0x00000000000c7947 */ /* 0x000ff00003800000 */
.L_x_289:
[----:B------:R-:W2:Y:S02]  /*1900*/  LDG.E R4, desc[UR36][R4.64] ;  /* 0x0000002404047981 */ /* 0x000ea4000c1e1900 */
[----:B--2---:R-:W-:-:S04]  /*1910*/  ISETP.NE.AND P0, PT, R4, RZ, PT ;  /* 0x000000ff0400720c */ /* 0x004fc80003f05270 */
[----:B------:R-:W-:-:S09]  /*1920*/  P2R R19, PR, RZ, 0x1 ;  /* 0x00000001ff137803 */ /* 0x000fd20000000000 */
.L_x_274:
[----:B------:R-:W-:Y:S05]  /*1930*/  BSYNC.RECONVERGENT B6 ;  /* 0x0000000000067941 */ /* 0x000fea0003800200 */
.L_x_268:
[----:B------:R-:W-:-:S07]  /*1940*/  VIADD R23, R23, 0x80 ;  /* 0x0000008017177836 */ /* 0x000fce0000000000 */
.L_x_267:
[----:B------:R-:W-:Y:S05]  /*1950*/  BSYNC.RECONVERGENT B7 ;  /* 0x0000000000077941 */ /* 0x000fea0003800200 */
.L_x_266:
        /* <DEDUP_REMOVED lines=27> */
.L_x_298:
[----:B------:R-:W2:Y:S02]  /*1b10*/  LDG.E.U8 R4, desc[UR36][R4.64] ;  /* 0x0000002404047981 */ /* 0x000ea4000c1e1100 */
[----:B--2---:R-:W-:-:S04]  /*1b20*/  ISETP.NE.AND P0, PT, R4, RZ, PT ;  /* 0x000000ff0400720c */ /* 0x004fc80003f05270 */
[----:B------:R-:W-:Y:S01]  /*1b30*/  P2R R22, PR, RZ, 0x1 ;  /* 0x00000001ff167803 */ /* 0x000fe20000000000 */
[----:B------:R-:W-:Y:S08]  /*1b40*/  BRA `(.L_x_300) ;  /* 0x0000000800947947 */ /* 0x000ff00003800000 */
.L_x_297:
        /* <DEDUP_REMOVED lines=11> */
.L_x_302:
[----:B------:R-:W2:Y:S02]  /*1c00*/  LDG.E R4, desc[UR36][R4.64] ;  /* 0x0000002404047981 */ /* 0x000ea4000c1e1900 */
[----:B--2---:R-:W-:-:S04]  /*1c10*/  ISETP.NE.AND P0, PT, R4, RZ, PT ;  /* 0x000000ff0400720c */ /* 0x004fc80003f05270 */
[----:B------:R-:W-:Y:S01]  /*1c20*/  P2R R22, PR, RZ, 0x1 ;  /* 0x00000001ff167803 */ /* 0x000fe20000000000 */
[----:B------:R-:W-:Y:S08]  /*1c30*/  BRA `(.L_x_300) ;  /* 0x0000000800587947 */ /* 0x000ff00003800000 */
.L_x_301:
[----:B------:R-:W2:Y:S02]  /*1c40*/  LDG.E.U16 R4, desc[UR36][R4.64] ;  /* 0x0000002404047981 */ /* 0x000ea4000c1e1500 */
[----:B--2---:R-:W-:-:S04]  /*1c50*/  ISETP.NE.AND P0, PT, R4, RZ, PT ;  /* 0x000000ff0400720c */ /* 0x004fc80003f05270 */
[----:B------:R-:W-:Y:S01]  /*1c60*/  P2R R22, PR, RZ, 0x1 ;  /* 0x00000001ff167803 */ /* 0x000fe20000000000 */
[----:B------:R-:W-:Y:S08]  /*1c70*/  BRA `(.L_x_300) ;  /* 0x0000000800487947 */ /* 0x000ff00003800000 */
.L_x_296:
        /* <DEDUP_REMOVED lines=10> */
.L_x_304:
[----:B------:R-:W2:Y:S02]  /*1d20*/  LDG.E.U16 R0, desc[UR36][R4.64] ;  /* 0x0000002404007981 */ /* 0x000ea4000c1e1500 */
[----:B--2---:R-:W-:-:S05]  /*1d30*/  HADD2.F32 R0, -RZ, R0.H0_H0 ;  /* 0x20000000ff007230 */ /* 0x004fca0000004100 */
[----:B------:R-:W-:-:S04]  /*1d40*/  FSETP.NEU.FTZ.AND P0, PT, R0, RZ, PT ;  /* 0x000000ff0000720b */ /* 0x000fc80003f1d000 */
[----:B------:R-:W-:Y:S01]  /*1d50*/  P2R R22, PR, RZ, 0x1 ;  /* 0x00000001ff167803 */ /* 0x000fe20000000000 */
[----:B------:R-:W-:Y:S08]  /*1d60*/  BRA `(.L_x_300) ;  /* 0x00000008000c7947 */ /* 0x000ff00003800000 */
.L_x_303:
        /* <DEDUP_REMOVED lines=12> */
.L_x_306:
        /* <DEDUP_REMOVED lines=10> */
.L_x_305:
[----:B------:R-:W2:Y:S02]  /*1ed0*/  LDG.E.64 R4, desc[UR36][R4.64] ;  /* 0x0000002404047981 */ /* 0x000ea4000c1e1b00 */
[----:B--2---:R-:W0:Y:S02]  /*1ee0*/  DSETP.NEU.AND P0, PT, R4, RZ, PT ;  /* 0x000000ff0400722a */ /* 0x004e240003f0d000 */
[----:B0-----:R-:W-:Y:S01]  /*1ef0*/  P2R R22, PR, RZ, 0x1 ;  /* 0x00000001ff167803 */ /* 0x001fe20000000000 */
[----:B------:R-:W-:Y:S06]  /*1f00*/  BRA `(.L_x_300) ;  /* 0x0000000400a47947 */ /* 0x000fec0003800000 */
.L_x_295:
        /* <DEDUP_REMOVED lines=12> */
.L_x_309:
        /* <DEDUP_REMOVED lines=9> */
.L_x_308:
        /* <DEDUP_REMOVED lines=10> */
.L_x_311:
        /* <DEDUP_REMOVED lines=12> */
.L_x_310:
[----:B------:R-:W2:Y:S02]  /*21c0*/  LDG.E.U16 R0, desc[UR36][R4.64] ;  /* 0x0000002404007981 */ /* 0x000ea4000c1e1500 */
[----:B--2---:R-:W-:-:S05]  /*21d0*/  IMAD.U32 R0, R0, 0x10000, RZ ;  /* 0x0001000000007824 */ /* 0x004fca00078e00ff */
[----:B------:R-:W-:-:S04]  /*21e0*/  FSETP.NEU.FTZ.AND P0, PT, R0, RZ, PT ;  /* 0x000000ff0000720b */ /* 0x000fc80003f1d000 */
[----:B------:R-:W-:Y:S01]  /*21f0*/  P2R R22, PR, RZ, 0x1 ;  /* 0x00000001ff167803 */ /* 0x000fe20000000000 */
[----:B------:R-:W-:Y:S08]  /*2200*/  BRA `(.L_x_300) ;  /* 0x0000000000e47947 */ /* 0x000ff00003800000 */
.L_x_307:
        /* <DEDUP_REMOVED lines=12> */
.L_x_314:
[----:B------:R-:W2:Y:S02]  /*22d0*/  LDG.E.U8 R4, desc[UR36][R4.64] ;  /* 0x0000002404047981 */ /* 0x000ea4000c1e1100 */
[----:B--2---:R-:W-:-:S04]  /*22e0*/  ISETP.NE.AND P0, PT, R4, RZ, PT ;  /* 0x000000ff0400720c */ /* 0x004fc80003f05270 */
[----:B------:R-:W-:Y:S01]  /*22f0*/  P2R R22, PR, RZ, 0x1 ;  /* 0x00000001ff167803 */ /* 0x000fe20000000000 */
[----:B------:R-:W-:Y:S08]  /*2300*/  BRA `(.L_x_300) ;  /* 0x0000000000a47947 */ /* 0x000ff00003800000 */
.L_x_313:
[----:B------:R-:W2:Y:S02]  /*2310*/  LDG.E.U8 R4, desc[UR36][R4.64] ;  /* 0x0000002404047981 */ /* 0x000ea4000c1e1100 */
[----:B--2---:R-:W-:-:S04]  /*2320*/  ISETP.NE.AND P0, PT, R4, RZ, PT ;  /* 0x000000ff0400720c */ /* 0x004fc80003f05270 */
[----:B------:R-:W-:Y:S01]  /*2330*/  P2R R22, PR, RZ, 0x1 ;  /* 0x00000001ff167803 */ /* 0x000fe20000000000 */
[----:B------:R-:W-:Y:S08]  /*2340*/  BRA `(.L_x_300) ;  /* 0x0000000000947947 */ /* 0x000ff00003800000 */
.L_x_312:
        /* <DEDUP_REMOVED lines=10> */
.L_x_299:
        /* <DEDUP_REMOVED lines=16> */
.L_x_317:
[----:B------:R-:W-:-:S04]  /*24f0*/  PLOP3.LUT P0, PT, PT, PT, PT, 0x8, 0x80 ;  /* 0x000000000080781c */ /* 0x000fc80003f0e170 */
[----:B------:R-:W-:Y:S01]  /*2500*/  P2R R22, PR, RZ, 0x1 ;  /* 0x00000001ff167803 */ /* 0x000fe20000000000 */
[----:B------:R-:W-:Y:S08]  /*2510*/  BRA `(.L_x_300) ;  /* 0x0000000000207947 */ /* 0x000ff00003800000 */
.L_x_316:
[----:B------:R-:W2:Y:S02]  /*2520*/  LDG.E.64 R4, desc[UR36][R4.64] ;  /* 0x0000002404047981 */ /* 0x000ea4000c1e1b00 */
[----:B--2---:R-:W-:-:S04]  /*2530*/  ISETP.NE.U32.AND P0, PT, R4, RZ, PT ;  /* 0x000000ff0400720c */ /* 0x004fc80003f05070 */
[----:B------:R-:W-:-:S04]  /*2540*/  ISETP.NE.AND.EX P0, PT, R5, RZ, PT, P0 ;  /* 0x000000ff0500720c */ /* 0x000fc80003f05300 */
[----:B------:R-:W-:Y:S01]  /*2550*/  P2R R22, PR, RZ, 0x1 ;  /* 0x00000001ff167803 */ /* 0x000fe20000000000 */
[----:B------:R-:W-:Y:S08]  /*2560*/  BRA `(.L_x_300) ;  /* 0x00000000000c7947 */ /* 0x000ff00003800000 */
.L_x_315:
[----:B------:R-:W2:Y:S02]  /*2570*/  LDG.E R4, desc[UR36][R4.64] ;  /* 0x0000002404047981 */ /* 0x000ea4000c1e1900 */
[----:B--2---:R-:W-:-:S04]  /*2580*/  ISETP.NE.AND P0, PT, R4, RZ, PT ;  /* 0x000000ff0400720c */ /* 0x004fc80003f05270 */
[----:B------:R-:W-:-:S09]  /*2590*/  P2R R22, PR, RZ, 0x1 ;  /* 0x00000001ff167803 */ /* 0x000fd20000000000 */
.L_x_300:
[----:B------:R-:W-:Y:S05]  /*25a0*/  BSYNC.RECONVERGENT B6 ;  /* 0x0000000000067941 */ /* 0x000fea0003800200 */
.L_x_294:
[----:B------:R-:W-:-:S07]  /*25b0*/  VIADD R23, R23, 0x80 ;  /* 0x0000008017177836 */ /* 0x000fce0000000000 */
.L_x_293:
[----:B------:R-:W-:Y:S05]  /*25c0*/  BSYNC.RECONVERGENT B7 ;  /* 0x0000000000077941 */ /* 0x000fea0003800200 */
.L_x_292:
        /* <DEDUP_REMOVED lines=26> */
.L_x_323:
[----:B------:R-:W2:Y:S02]  /*2770*/  LDG.E.U8 R4, desc[UR36][R4.64] ;  /* 0x0000002404047981 */ /* 0x000ea4000c1e1100 */
[----:B--2---:R-:W-:-:S04]  /*2780*/  ISETP.NE.AND P0, PT, R4, RZ, PT ;  /* 0x000000ff0400720c */ /* 0x004fc80003f05270 */
[----:B------:R-:W-:Y:S01]  /*2790*/  P2R R24, PR, RZ, 0x1 ;  /* 0x00000001ff187803 */ /* 0x000fe20000000000 */
[----:B------:R-:W-:Y:S08]  /*27a0*/  BRA `(.L_x_319) ;  /* 0x00000008008c7947 */ /* 0x000ff00003800000 */
.L_x_322:
        /* <DEDUP_REMOVED lines=11> */
.L_x_326:
[----:B------:R-:W2:Y:S02]  /*2860*/  LDG.E R4, desc[UR36][R4.64] ;  /* 0x0000002404047981 */ /* 0x000ea4000c1e1900 */
[----:B--2---:R-:W-:-:S04]  /*2870*/  ISETP.NE.AND P0, PT, R4, RZ, PT ;  /* 0x000000ff0400720c */ /* 0x004fc80003f05270 */
[----:B------:R-:W-:Y:S01]  /*2880*/  P2R R24, PR, RZ, 0x1 ;  /* 0x00000001ff187803 */ /* 0x000fe20000000000 */
[----:B------:R-:W-:Y:S08]  /*2890*/  BRA `(.L_x_319) ;  /* 0x0000000800507947 */ /* 0x000ff00003800000 */
.L_x_325:
[----:B------:R-:W2:Y:S02]  /*28a0*/  LDG.E.U16 R4, desc[UR36][R4.64] ;  /* 0x0000002404047981 */ /* 0x000ea4000c1e1500 */
[----:B--2---:R-:W-:-:S04]  /*28b0*/  ISETP.NE.AND P0, PT, R4, RZ, PT ;  /* 0x000000ff0400720c */ /* 0x004fc80003f05270 */
[----:B------:R-:W-:Y:S01]  /*28c0*/  P2R R24, PR, RZ, 0x1 ;  /* 0x00000001ff187803 */ /* 0x000fe20000000000 */
[----:B------:R-:W-:Y:S08]  /*28d0*/  BRA `(.L_x_319) ;  /* 0x0000000800407947 */ /* 0x000ff00003800000 */
.L_x_321:
        /* <DEDUP_REMOVED lines=10> */
.L_x_328:
[----:B------:R-:W2:Y:S02]  /*2980*/  LDG.E.U16 R0, desc[UR36][R4.64] ;  /* 0x0000002404007981 */ /* 0x000ea4000c1e1500 */
[----:B--2---:R-:W-:-:S05]  /*2990*/  HADD2.F32 R0, -RZ, R0.H0_H0 ;  /* 0x20000000ff007230 */ /* 0x004fca0000004100 */
[----:B------:R-:W-:-:S04]  /*29a0*/  FSETP.NEU.FTZ.AND P0, PT, R0, RZ, PT ;  /* 0x000000ff0000720b */ /* 0x000fc80003f1d000 */
[----:B------:R-:W-:Y:S01]  /*29b0*/  P2R R24, PR, RZ, 0x1 ;  /* 0x00000001ff187803 */ /* 0x000fe20000000000 */
[----:B------:R-:W-:Y:S08]  /*29c0*/  BRA `(.L_x_319) ;  /* 0x0000000800047947 */ /* 0x000ff00003800000 */
.L_x_327:
        /* <DEDUP_REMOVED lines=12> */
.L_x_330:
        /* <DEDUP_REMOVED lines=10> */
.L_x_329:
[----:B------:R-:W2:Y:S02]  /*2b30*/  LDG.E.64 R4, desc[UR36][R4.64] ;  /* 0x0000002404047981 */ /* 0x000ea4000c1e1b00 */
[----:B--2---:R-:W0:Y:S02]  /*2b40*/  DSETP.NEU.AND P0, PT, R4, RZ, PT ;  /* 0x000000ff0400722a */ /* 0x004e240003f0d000 */
[----:B0-----:R-:W-:Y:S01]  /*2b50*/  P2R R24, PR, RZ, 0x1 ;  /* 0x00000001ff187803 */ /* 0x001fe20000000000 */
[----:B------:R-:W-:Y:S06]  /*2b60*/  BRA `(.L_x_319) ;  /* 0x00000004009c7947 */ /* 0x000fec0003800000 */
.L_x_320:
        /* <DEDUP_REMOVED lines=12> */
.L_x_333:
        /* <DEDUP_REMOVED lines=9> */
.L_x_332:
        /* <DEDUP_REMOVED lines=10> */
.L_x_335:
        /* <DEDUP_REMOVED lines=12> */
.L_x_334:
[----:B------:R-:W2:Y:S02]  /*2e20*/  LDG.E.U16 R0, desc[UR36][R4.64] ;  /* 0x0000002404007981 */ /* 0x000ea4000c1e1500 */
[----:B--2---:R-:W-:-:S05]  /*2e30*/  IMAD.U32 R0, R0, 0x10000, RZ ;  /* 0x0001000000007824 */ /* 0x004fca00078e00ff */
[----:B------:R-:W-:-:S04]  /*2e40*/  FSETP.NEU.FTZ.AND P0, PT, R0, RZ, PT ;  /* 0x000000ff0000720b */ /* 0x000fc80003f1d000 */
[----:B------:R-:W-:Y:S01]  /*2e50*/  P2R R24, PR, RZ, 0x1 ;  /* 0x00000001ff187803 */ /* 0x000fe20000000000 */
[----:B------:R-:W-:Y:S08]  /*2e60*/  BRA `(.L_x_319) ;  /* 0x0000000000dc7947 */ /* 0x000ff00003800000 */
.L_x_331:
        /* <DEDUP_REMOVED lines=12> */
.L_x_338:
[----:B------:R-:W2:Y:S02]  /*2f30*/  LDG.E.U8 R4, desc[UR36][R4.64] ;  /* 0x0000002404047981 */ /* 0x000ea4000c1e1100 */
[----:B--2---:R-:W-:-:S04]  /*2f40*/  ISETP.NE.AND P0, PT, R4, RZ, PT ;  /* 0x000000ff0400720c */ /* 0x004fc80003f05270 */
[----:B------:R-:W-:Y:S01]  /*2f50*/  P2R R24, PR, RZ, 0x1 ;  /* 0x00000001ff187803 */ /* 0x000fe20000000000 */
[----:B------:R-:W-:Y:S08]  /*2f60*/  BRA `(.L_x_319) ;  /* 0x00000000009c7947 */ /* 0x000ff00003800000 */
.L_x_337:
[----:B------:R-:W2:Y:S02]  /*2f70*/  LDG.E.U8 R4, desc[UR36][R4.64] ;  /* 0x0000002404047981 */ /* 0x000ea4000c1e1100 */
[----:B--2---:R-:W-:-:S04]  /*2f80*/  ISETP.NE.AND P0, PT, R4, RZ, PT ;  /* 0x000000ff0400720c */ /* 0x004fc80003f05270 */
[----:B------:R-:W-:Y:S01]  /*2f90*/  P2R R24, PR, RZ, 0x1 ;  /* 0x00000001ff187803 */ /* 0x000fe20000000000 */
[----:B------:R-:W-:Y:S08]  /*2fa0*/  BRA `(.L_x_319) ;  /* 0x00000000008c7947 */ /* 0x000ff00003800000 */
.L_x_336:
        /* <DEDUP_REMOVED lines=10> */
.L_x_324:
        /* <DEDUP_REMOVED lines=16> */
.L_x_341:
[----:B------:R-:W-:Y:S05]  /*3150*/  BRA `(.L_x_319) ;  /* 0x0000000000207947 */ /* 0x000fea0003800000 */
.L_x_340:
[----:B------:R-:W2:Y:S02]  /*3160*/  LDG.E.64 R4, desc[UR36][R4.64] ;  /* 0x0000002404047981 */ /* 0x000ea4000c1e1b00 */
[----:B--2---:R-:W-:-:S04]  /*3170*/  ISETP.NE.U32.AND P0, PT, R4, RZ, PT ;  /* 0x000000ff0400720c */ /* 0x004fc80003f05070 */
[----:B------:R-:W-:-:S04]  /*3180*/  ISETP.NE.AND.EX P0, PT, R5, RZ, PT, P0 ;  /* 0x000000ff0500720c */ /* 0x000fc80003f05300 */
[----:B------:R-:W-:Y:S01]  /*3190*/  P2R R24, PR, RZ, 0x1 ;  /* 0x00000001ff187803 */ /* 0x000fe20000000000 */
[----:B------:R-:W-:Y:S08]  /*31a0*/  BRA `(.L_x_319) ;  /* 0x00000000000c7947 */ /* 0x000ff00003800000 */
.L_x_339:
[----:B------:R-:W2:Y:S02]  /*31b0*/  LDG.E R4, desc[UR36][R4.64] ;  /* 0x0000002404047981 */ /* 0x000ea4000c1e1900 */
[----:B--2---:R-:W-:-:S04]  /*31c0*/  ISETP.NE.AND P0, PT, R4, RZ, PT ;  /* 0x000000ff0400720c */ /* 0x004fc80003f05270 */
[----:B------:R-:W-:-:S09]  /*31d0*/  P2R R24, PR, RZ, 0x1 ;  /* 0x00000001ff187803 */ /* 0x000fd20000000000 */
.L_x_319:
[----:B------:R-:W-:Y:S05]  /*31e0*/  BSYNC.RECONVERGENT B6 ;  /* 0x0000000000067941 */ /* 0x000fea0003800200 */
.L_x_318:
[----:B------:R-:W-:Y:S01]  /*31f0*/  ISETP.NE.AND P4, PT, R18, RZ, PT ;  /* 0x000000ff1200720c */ /* 0x000fe20003f85270 */
[----:B------:R-:W-:Y:S01]  /*3200*/  BSSY.RECONVERGENT B8, `(.L_x_342) ;  /* 0x000029e000087945 */ /* 0x000fe20003800200 */
[----:B------:R-:W0:Y:S01]  /*3210*/  LDC.U8 R18, c[0x0][0x3a4] ;  /* 0x0000e900ff127b82 */ /* 0x000e220000000000 */
[----:B------:R-:W-:Y:S02]  /*3220*/  ISETP.GE.AND P0, PT, R17, R16, PT ;  /* 0x000000101100720c */ /* 0x000fe40003f06270 */
[----:B------:R-:W-:Y:S01]  /*3230*/  BSSY.RELIABLE B7, `(.L_x_343) ;  /* 0x00001c2000077945 */ /* 0x000fe20003800100 */
[----:B------:R-:W-:Y:S02]  /*3240*/  ISETP.NE.AND P3, PT, R19, RZ, PT ;  /* 0x000000ff1300720c */ /* 0x000fe40003f65270 */
[----:B------:R-:W-:Y:S02]  /*3250*/  ISETP.NE.AND P2, PT, R22, RZ, PT ;  /* 0x000000ff1600720c */ /* 0x000fe40003f45270 */
[----:B------:R-:W-:-:S02]  /*3260*/  ISETP.NE.AND P1, PT, R24, RZ, PT ;  /* 0x000000ff1800720c */ /* 0x000fc40003f25270 */
[----:B------:R-:W-:Y:S02]  /*3270*/  SEL R11, RZ, 0x1, !P4 ;  /* 0x00000001ff0b7807 */ /* 0x000fe40006000000 */
[----:B------:R-:W-:Y:S02]  /*3280*/  SEL R26, RZ, 0x1, !P3 ;  /* 0x00000001ff1a7807 */ /* 0x000fe40005800000 */
[----:B------:R-:W-:Y:S02]  /*3290*/  SEL R24, RZ, 0x1, !P2 ;  /* 0x00000001ff187807 */ /* 0x000fe40005000000 */
[----:B------:R-:W-:Y:S01]  /*32a0*/  SEL R22, RZ, 0x1, !P1 ;  /* 0x00000001ff167807 */ /* 0x000fe20004800000 */
[----:B------:R-:W-:Y:S06]  /*32b0*/  @P0 BRA `(.L_x_344) ;  /* 0x0000001800d80947 */ /* 0x000fec0003800000 */
[----:B------:R-:W1:Y:S01]  /*32c0*/  LDCU UR4, c[0x0][0x3a8] ;  /* 0x00007500ff0477ac */ /* 0x000e620008000800 */
[----:B------:R-:W2:Y:S01]  /*32d0*/  LDC.64 R8, c[0x0][0x388] ;  /* 0x0000e200ff087b82 */ /* 0x000ea20000000a00 */
[----:B------:R-:W-:Y:S01]  /*32e0*/  IMAD R0, R2, 0x200, R17 ;  /* 0x0000020002007824 */ /* 0x000fe200078e0211 */
[----:B0-----:R-:W-:Y:S01]  /*32f0*/  PRMT R4, R18, 0x9910, RZ ;  /* 0x0000991012047816 */ /* 0x001fe200000000ff */
[----:B------:R-:W-:Y:S01]  /*3300*/  BSSY.RECONVERGENT B6, `(.L_x_345) ;  /* 0x00000d6000067945 */ /* 0x000fe20003800200 */
[----:B------:R-:W-:Y:S02]  /*3310*/  VIADD R17, R17, 0x80 ;  /* 0x0000008011117836 */ /* 0x000fe40000000000 */
[----:B-1----:R-:W-:Y:S02]  /*3320*/  IMAD R3, R0, UR4, RZ ;  /* 0x0000000400037c24 */ /* 0x002fe4000f8e02ff */
[----:B------:R-:W-:-:S05]  /*3330*/  IMAD.MOV.U32 R0, RZ, RZ, R4 ;  /* 0x000000ffff007224 */ /* 0x000fca00078e0004 */
[----:B------:R-:W-:Y:S02]  /*3340*/  ISETP.GT.AND P0, PT, R0, 0x9, PT ;  /* 0x000000090000780c */ /* 0x000fe40003f04270 */
[----:B--2---:R-:W-:-:S05]  /*3350*/  IADD3 R8, P1, PT, R3, R8, RZ ;  /* 0x0000000803087210 */ /* 0x004fca0007f3e0ff */
[----:B------:R-:W-:-:S06]  /*3360*/  IMAD.X R9, RZ, RZ, R9, P1 ;  /* 0x000000ffff097224 */ /* 0x000fcc00008e0609 */
[----:B------:R-:W-:Y:S05]  /*3370*/  @P0 BRA `(.L_x_346) ;  /* 0x0000000000e40947 */ /* 0x000fea0003800000 */
[----:B------:R-:W-:-:S13]  /*3380*/  ISETP.GT.AND P0, PT, R0, 0x4, PT ;  /* 0x000000040000780c */ /* 0x000fda0003f04270 */
[----:B------:R-:W-:Y:S05]  /*3390*/  @P0 BRA `(.L_x_347) ;  /* 0x0000000000600947 */ /* 0x000fea0003800000 */
[----:B------:R-:W-:-:S13]  /*33a0*/  ISETP.GT.AND P0, PT, R0, 0x1, PT ;  /* 0x000000010000780c */ /* 0x000fda0003f04270 */
[----:B------:R-:W-:Y:S05]  /*33b0*/  @P0 BRA `(.L_x_348) ;  /* 0x0000000000200947 */ /* 0x000fea0003800000 */
[----:B------:R-:W-:-:S13]  /*33c0*/  ISETP.NE.AND P0, PT, R18, RZ, PT ;  /* 0x000000ff1200720c */ /* 0x000fda0003f05270 */
[----:B------:R-:W-:Y:S05]  /*33d0*/  @!P0 BRA `(.L_x_349) ;  /* 0x0000000000108947 */ /* 0x000fea0003800000 */
[----:B------:R-:W-:-:S13]  /*33e0*/  ISETP.NE.AND P0, PT, R0, 0x1, PT ;  /* 0x000000010000780c */ /* 0x000fda0003f05270 */
[----:B------:R-:W-:Y:S05]  /*33f0*/  @P0 BRA `(.L_x_350) ;  /* 0x0000000800840947 */ /* 0x000fea0003800000 */
[----:B------:R0:W-:Y:S01]  /*3400*/  STG.E.U8 desc[UR36][R8.64], R11 ;  /* 0x0000000b08007986 */ /* 0x0001e2000c101124 */
[----:B------:R-:W-:Y:S05]  /*3410*/  BRA `(.L_x_351) ;  /* 0x0000000c00107947 */ /* 0x000fea0003800000 */
.L_x_349:
[----:B------:R1:W-:Y:S01]  /*3420*/  STG.E.U8 desc[UR36][R8.64], R11 ;  /* 0x0000000b08007986 */ /* 0x0003e2000c101124 */
[----:B------:R-:W-:Y:S05]  /*3430*/  BRA `(.L_x_351) ;  /* 0x0000000c00087947 */ /* 0x000fea0003800000 */
.L_x_348:
[----:B------:R-:W-:-:S13]  /*3440*/  ISETP.NE.AND P0, PT, R0, 0x2, PT ;  /* 0x000000020000780c */ /* 0x000fda0003f05270 */
[----:B------:R-:W-:Y:S05]  /*3450*/  @!P0 BRA `(.L_x_352) ;  /* 0x0000000000288947 */ /* 0x000fea0003800000 */
[----:B------:R-:W-:-:S13]  /*3460*/  ISETP.NE.AND P0, PT, R0, 0x3, PT ;  /* 0x000000030000780c */ /* 0x000fda0003f05270 */
[----:B------:R-:W-:Y:S05]  /*3470*/  @!P0 BRA `(.L_x_353) ;  /* 0x0000000000188947 */ /* 0x000fea0003800000 */
[----:B------:R-:W-:-:S13]  /*3480*/  ISETP.NE.AND P0, PT, R0, 0x4, PT ;  /* 0x000000040000780c */ /* 0x000fda0003f05270 */
[----:B------:R-:W-:Y:S05]  /*3490*/  @P0 BRA `(.L_x_350) ;  /* 0x00000008005c0947 */ /* 0x000fea0003800000 */
[----:B------:R-:W-:Y:S02]  /*34a0*/  IMAD.MOV.U32 R4, RZ, RZ, R11 ;  /* 0x000000ffff047224 */ /* 0x000fe400078e000b */
[----:B------:R-:W-:-:S05]  /*34b0*/  IMAD.MOV.U32 R5, RZ, RZ, RZ ;  /* 0x000000ffff057224 */ /* 0x000fca00078e00ff */
[----:B------:R4:W-:Y:S01]  /*34c0*/  STG.E.64 desc[UR36][R8.64], R4 ;  /* 0x0000000408007986 */ /* 0x0009e2000c101b24 */
[----:B------:R-:W-:Y:S05]  /*34d0*/  BRA `(.L_x_351) ;  /* 0x0000000800e07947 */ /* 0x000fea0003800000 */
.L_x_353:
[----:B------:R3:W-:Y:S01]  /*34e0*/  STG.E desc[UR36][R8.64], R11 ;  /* 0x0000000b08007986 */ /* 0x0007e2000c101924 */
[----:B------:R-:W-:Y:S05]  /*34f0*/  BRA `(.L_x_351) ;  /* 0x0000000800d87947 */ /* 0x000fea0003800000 */
.L_x_352:
[----:B------:R2:W-:Y:S01]  /*3500*/  STG.E.U16 desc[UR36][R8.64], R11 ;  /* 0x0000000b08007986 */ /* 0x0005e2000c101524 */
[----:B------:R-:W-:Y:S05]  /*3510*/  BRA `(.L_x_351) ;  /* 0x0000000800d07947 */ /* 0x000fea0003800000 */
.L_x_347:
[----:B------:R-:W-:-:S13]  /*3520*/  ISETP.GT.AND P0, PT, R0, 0x6, PT ;  /* 0x000000060000780c */ /* 0x000fda0003f04270 */
[----:B------:R-:W-:Y:S05]  /*3530*/  @P0 BRA `(.L_x_354) ;  /* 0x00000000002c0947 */ /* 0x000fea0003800000 */
[----:B------:R-:W-:-:S13]  /*3540*/  ISETP.NE.AND P0, PT, R0, 0x5, PT ;  /* 0x000000050000780c */ /* 0x000fda0003f05270 */
[----:B------:R-:W-:Y:S05]  /*3550*/  @!P0 BRA `(.L_x_355) ;  /* 0x0000000000148947 */ /* 0x000fea0003800000 */
[----:B------:R-:W-:-:S13]  /*3560*/  ISETP.NE.AND P0, PT, R0, 0x6, PT ;  /* 0x000000060000780c */ /* 0x000fda0003f05270 */
[----:B------:R-:W-:Y:S05]  /*3570*/  @P0 BRA `(.L_x_350) ;  /* 0x0000000800240947 */ /* 0x000fea0003800000 */
[----:B------:R-:W0:Y:S02]  /*3580*/  I2F.S16 R3, R11 ;  /* 0x0000000b00037306 */ /* 0x000e240000101400 */
[----:B0-----:R0:W-:Y:S01]  /*3590*/  STG.E desc[UR36][R8.64], R3 ;  /* 0x0000000308007986 */ /* 0x0011e2000c101924 */
[----:B------:R-:W-:Y:S05]  /*35a0*/  BRA `(.L_x_351) ;  /* 0x0000000800ac7947 */ /* 0x000fea0003800000 */
.L_x_355:
[----:B------:R-:W0:Y:S02]  /*35b0*/  I2F.S16 R0, R11 ;  /* 0x0000000b00007306 */ /* 0x000e240000101400 */
[----:B0-----:R-:W-:-:S05]  /*35c0*/  F2FP.F16.F32.PACK_AB R0, RZ, R0 ;  /* 0x00000000ff00723e */ /* 0x001fca00000000ff */
[----:B------:R0:W-:Y:S01]  /*35d0*/  STG.E.U16 desc[UR36][R8.64], R0 ;  /* 0x0000000008007986 */ /* 0x0001e2000c101524 */
[----:B------:R-:W-:Y:S05]  /*35e0*/  BRA `(.L_x_351) ;  /* 0x00000008009c7947 */ /* 0x000fea0003800000 */
.L_x_354:
[----:B------:R-:W-:-:S13]  /*35f0*/  ISETP.NE.AND P0, PT, R0, 0x7, PT ;  /* 0x000000070000780c */ /* 0x000fda0003f05270 */
[----:B------:R-:W-:Y:S05]  /*3600*/  @!P0 BRA `(.L_x_356) ;  /* 0x0000000000348947 */ /* 0x000fea0003800000 */
[----:B------:R-:W-:-:S13]  /*3610*/  ISETP.NE.AND P0, PT, R0, 0x8, PT ;  /* 0x000000080000780c */ /* 0x000fda0003f05270 */
[----:B------:R-:W-:Y:S05]  /*3620*/  @!P0 BRA `(.L_x_357) ;  /* 0x0000000000188947 */ /* 0x000fea0003800000 */
[----:B------:R-:W-:-:S13]  /*3630*/  ISETP.NE.AND P0, PT, R0, 0x9, PT ;  /* 0x000000090000780c */ /* 0x000fda0003f05270 */
[----:B------:R-:W-:Y:S05]  /*3640*/  @P0 BRA `(.L_x_350) ;  /* 0x0000000400f00947 */ /* 0x000fea0003800000 */
[----:B------:R-:W0:Y:S01]  /*3650*/  I2F.S16 R4, R11 ;  /* 0x0000000b00047306 */ /* 0x000e220000101400 */
[----:B------:R-:W-:-:S05]  /*3660*/  IMAD.MOV.U32 R5, RZ, RZ, RZ ;  /* 0x000000ffff057224 */ /* 0x000fca00078e00ff */
[----:B0-----:R0:W-:Y:S01]  /*3670*/  STG.E.64 desc[UR36][R8.64], R4 ;  /* 0x0000000408007986 */ /* 0x0011e2000c101b24 */
[----:B------:R-:W-:Y:S05]  /*3680*/  BRA `(.L_x_351) ;  /* 0x0000000800747947 */ /* 0x000fea0003800000 */
.L_x_357:
[----:B------:R-:W0:Y:S02]  /*3690*/  I2F.S16 R11, R11 ;  /* 0x0000000b000b7306 */ /* 0x000e240000101400 */
[----:B0-----:R-:W-:-:S04]  /*36a0*/  F2FP.F16.F32.PACK_AB R3, RZ, R11 ;  /* 0x0000000bff03723e */ /* 0x001fc800000000ff */
[----:B------:R-:W-:-:S05]  /*36b0*/  PRMT R3, R3, 0x5410, RZ ;  /* 0x0000541003037816 */ /* 0x000fca00000000ff */
[----:B------:R0:W-:Y:S01]  /*36c0*/  STG.E desc[UR36][R8.64], R3 ;  /* 0x0000000308007986 */ /* 0x0001e2000c101924 */
[----:B------:R-:W-:Y:S05]  /*36d0*/  BRA `(.L_x_351) ;  /* 0x0000000800607947 */ /* 0x000fea0003800000 */
.L_x_356:
[----:B------:R-:W0:Y:S02]  /*36e0*/  I2F.F64.S16 R4, R11 ;  /* 0x0000000b00047312 */ /* 0x000e240000101c00 */
[----:B0-----:R0:W-:Y:S01]  /*36f0*/  STG.E.64 desc[UR36][R8.64], R4 ;  /* 0x0000000408007986 */ /* 0x0011e2000c101b24 */
[----:B------:R-:W-:Y:S05]  /*3700*/  BRA `(.L_x_351) ;  /* 0x0000000800547947 */ /* 0x000fea0003800000 */
.L_x_346:
[----:B------:R-:W-:-:S13]  /*3710*/  ISETP.GT.AND P0, PT, R0, 0x18, PT ;  /* 0x000000180000780c */ /* 0x000fda0003f04270 */
[----:B------:R-:W-:Y:S05]  /*3720*/  @P0 BRA `(.L_x_358) ;  /* 0x0000000000d00947 */ /* 0x000fea0003800000 */
[----:B------:R-:W-:-:S13]  /*3730*/  ISETP.GT.AND P0, PT, R0, 0xe, PT ;  /* 0x0000000e0000780c */ /* 0x000fda0003f04270 */
[----:B------:R-:W-:Y:S05]  /*3740*/  @P0 BRA `(.L_x_359) ;  /* 0x0000000000280947 */ /* 0x000fea0003800000 */
[----:B------:R-:W-:-:S13]  /*3750*/  ISETP.NE.AND P0, PT, R0, 0xa, PT ;  /* 0x0000000a0000780c */ /* 0x000fda0003f05270 */
[----:B------:R-:W-:Y:S05]  /*3760*/  @!P0 BRA `(.L_x_360) ;  /* 0x0000000000108947 */ /* 0x000fea0003800000 */
[----:B------:R-:W-:-:S13]  /*3770*/  ISETP.NE.AND P0, PT, R0, 0xb, PT ;  /* 0x0000000b0000780c */ /* 0x000fda0003f05270 */
[----:B------:R-:W-:Y:S05]  /*3780*/  @P0 BRA `(.L_x_350) ;  /* 0x0000000400a00947 */ /* 0x000fea0003800000 */
[----:B------:R0:W-:Y:S01]  /*3790*/  STG.E.U8 desc[UR36][R8.64], R11 ;  /* 0x0000000b08007986 */ /* 0x0001e2000c101124 */
[----:B------:R-:W-:Y:S05]  /*37a0*/  BRA `(.L_x_351) ;  /* 0x00000008002c7947 */ /* 0x000fea0003800000 */
.L_x_360:
[----:B------:R-:W-:Y:S01]  /*37b0*/  CS2R R6, SRZ ;  /* 0x0000000000067805 */ /* 0x000fe2000001ff00 */
[----:B------:R-:W0:Y:S04]  /*37c0*/  I2F.F64.S16 R4, R11 ;  /* 0x0000000b00047312 */ /* 0x000e280000101c00 */
[----:B0-----:R0:W-:Y:S01]  /*37d0*/  STG.E.128 desc[UR36][R8.64], R4 ;  /* 0x0000000408007986 */ /* 0x0011e2000c101d24 */
[----:B------:R-:W-:Y:S05]  /*37e0*/  BRA `(.L_x_351) ;  /* 0x00000008001c7947 */ /* 0x000fea0003800000 */
.L_x_359:
[----:B------:R-:W-:-:S13]  /*37f0*/  ISETP.NE.AND P0, PT, R0, 0xf, PT ;  /* 0x0000000f0000780c */ /* 0x000fda0003f05270 */
[----:B------:R-:W-:Y:S05]  /*3800*/  @!P0 BRA `(.L_x_361) ;  /* 0x0000000000888947 */ /* 0x000fea0003800000 */
[----:B------:R-:W-:-:S13]  /*3810*/  ISETP.NE.AND P0, PT, R0, 0x17, PT ;  /* 0x000000170000780c */ /* 0x000fda0003f05270 */
[----:B------:R-:W-:Y:S05]  /*3820*/  @!P0 BRA `(.L_x_362) ;  /* 0x0000000000408947 */ /* 0x000fea0003800000 */
[----:B------:R-:W-:-:S13]  /*3830*/  ISETP.NE.AND P0, PT, R0, 0x18, PT ;  /* 0x000000180000780c */ /* 0x000fda0003f05270 */
[----:B------:R-:W-:Y:S05]  /*3840*/  @P0 BRA `(.L_x_350) ;  /* 0x0000000400700947 */ /* 0x000fea0003800000 */
[----:B------:R-:W0:Y:S01]  /*3850*/  I2F.S16 R11, R11 ;  /* 0x0000000b000b7306 */ /* 0x000e220000101400 */
[----:B------:R-:W-:Y:S01]  /*3860*/  BSSY.RECONVERGENT B0, `(.L_x_363) ;  /* 0x000000a000007945 */ /* 0x000fe20003800200 */
[----:B------:R-:W-:Y:S01]  /*3870*/  IMAD.MOV.U32 R3, RZ, RZ, 0x7f ;  /* 0x0000007fff037424 */ /* 0x000fe200078e00ff */
[----:B0-----:R-:W-:-:S13]  /*3880*/  ISETP.GT.U32.AND P0, PT, R11, 0x43efffff, PT ;  /* 0x43efffff0b00780c */ /* 0x001fda0003f04070 */
[----:B------:R-:W-:Y:S05]  /*3890*/  @P0 BRA `(.L_x_364) ;  /* 0x0000000000180947 */ /* 0x000fea0003800000 */
[----:B------:R-:W-:-:S13]  /*38a0*/  ISETP.GT.U32.AND P0, PT, R11, 0x3c7fffff, PT ;  /* 0x3c7fffff0b00780c */ /* 0x000fda0003f04070 */
[----:B------:R-:W-:Y:S01]  /*38b0*/  @P0 SHF.R.U32.HI R0, RZ, 0x14, R11 ;  /* 0x00000014ff000819 */ /* 0x000fe2000001160b */
[----:B------:R-:W-:-:S03]  /*38c0*/  @!P0 FADD.FTZ R3, R11, 16384 ;  /* 0x468000000b038421 */ /* 0x000fc60000010000 */
[----:B------:R-:W-:-:S04]  /*38d0*/  @P0 LOP3.LUT R0, R0, 0x1, RZ, 0xc0, !PT ;  /* 0x0000000100000812 */ /* 0x000fc800078ec0ff */
[----:B------:R-:W-:-:S04]  /*38e0*/  @P0 IADD3 R0, PT, PT, R11, 0x407ffff, R0 ;  /* 0x0407ffff0b000810 */ /* 0x000fc80007ffe000 */
[----:B------:R-:W-:-:S07]  /*38f0*/  @P0 SHF.R.U32.HI R3, RZ, 0x14, R0 ;  /* 0x00000014ff030819 */ /* 0x000fce0000011600 */
.L_x_364:
[----:B------:R-:W-:Y:S05]  /*3900*/  BSYNC.RECONVERGENT B0 ;  /* 0x0000000000007941 */ /* 0x000fea0003800200 */
.L_x_363:
[----:B------:R0:W-:Y:S01]  /*3910*/  STG.E.U8 desc[UR36][R8.64], R3 ;  /* 0x0000000308007986 */ /* 0x0001e2000c101124 */
[----:B------:R-:W-:Y:S05]  /*3920*/  BRA `(.L_x_351) ;  /* 0x0000000400cc7947 */ /* 0x000fea0003800000 */
.L_x_362:
[----:B------:R-:W0:Y:S02]  /*3930*/  I2F.S16 R11, R11 ;  /* 0x0000000b000b7306 */ /* 0x000e240000101400 */
[----:B0-----:R-:W-:-:S13]  /*3940*/  ISETP.GE.U32.AND P1, PT, R11, 0x47800000, PT ;  /* 0x478000000b00780c */ /* 0x001fda0003f26070 */
        /* <DEDUP_REMOVED lines=14> */
.L_x_361:
[----:B------:R-:W0:Y:S02]  /*3a30*/  I2F.S16 R0, R11 ;  /* 0x0000000b00007306 */ /* 0x000e240000101400 */
[----:B0-----:R-:W-:-:S05]  /*3a40*/  F2FP.BF16.F32.PACK_AB R0, RZ, R0 ;  /* 0x00000000ff00723e */ /* 0x001fca00000010ff */
[----:B------:R0:W-:Y:S01]  /*3a50*/  STG.E.U16 desc[UR36][R8.64], R0 ;  /* 0x0000000008007986 */ /* 0x0001e2000c101524 */
[----:B------:R-:W-:Y:S05]  /*3a60*/  BRA `(.L_x_351) ;  /* 0x00000004007c7947 */ /* 0x000fea0003800000 */
.L_x_358:
[----:B------:R-:W-:-:S13]  /*3a70*/  ISETP.GT.AND P0, PT, R0, 0x1b, PT ;  /* 0x0000001b0000780c */ /* 0x000fda0003f04270 */
[----:B------:R-:W-:Y:S05]  /*3a80*/  @P0 BRA `(.L_x_365) ;  /* 0x0000000000c80947 */ /* 0x000fea0003800000 */
[----:B------:R-:W-:-:S13]  /*3a90*/  ISETP.NE.AND P0, PT, R0, 0x19, PT ;  /* 0x000000190000780c */ /* 0x000fda0003f05270 */
[----:B------:R-:W-:Y:S05]  /*3aa0*/  @!P0 BRA `(.L_x_366) ;  /* 0x00000000006c8947 */ /* 0x000fea0003800000 */
[----:B------:R-:W-:-:S13]  /*3ab0*/  ISETP.NE.AND P0, PT, R0, 0x1a, PT ;  /* 0x0000001a0000780c */ /* 0x000fda0003f05270 */
[----:B------:R-:W-:Y:S05]  /*3ac0*/  @!P0 BRA `(.L_x_367) ;  /* 0x0000000000108947 */ /* 0x000fea0003800000 */
[----:B------:R-:W-:-:S13]  /*3ad0*/  ISETP.NE.AND P0, PT, R0, 0x1b, PT ;  /* 0x0000001b0000780c */ /* 0x000fda0003f05270 */
[----:B------:R-:W-:Y:S05]  /*3ae0*/  @P0 BRA `(.L_x_350) ;  /* 0x0000000000c80947 */ /* 0x000fea0003800000 */
[----:B------:R0:W-:Y:S01]  /*3af0*/  STG.E.U16 desc[UR36][R8.64], R11 ;  /* 0x0000000b08007986 */ /* 0x0001e2000c101524 */
[----:B------:R-:W-:Y:S05]  /*3b00*/  BRA `(.L_x_351) ;  /* 0x0000000400547947 */ /* 0x000fea0003800000 */
.L_x_367:
[----:B------:R-:W0:Y:S01]  /*3b10*/  I2F.S16 R11, R11 ;  /* 0x0000000b000b7306 */ /* 0x000e220000101400 */
[----:B------:R-:W-:Y:S01]  /*3b20*/  BSSY.RECONVERGENT B0, `(.L_x_368) ;  /* 0x0000011000007945 */ /* 0x000fe20003800200 */
[----:B------:R-:W-:Y:S01]  /*3b30*/  IMAD.MOV.U32 R4, RZ, RZ, 0x80 ;  /* 0x00000080ff047424 */ /* 0x000fe200078e00ff */
[----:B0-----:R-:W-:-:S13]  /*3b40*/  ISETP.GT.U32.AND P0, PT, R11, 0x437fffff, PT ;  /* 0x437fffff0b00780c */ /* 0x001fda0003f04070 */
[----:B------:R-:W-:Y:S05]  /*3b50*/  @P0 BRA `(.L_x_369) ;  /* 0x0000000000340947 */ /* 0x000fea0003800000 */
[----:B------:R-:W-:-:S13]  /*3b60*/  ISETP.GT.U32.AND P0, PT, R11, 0x3bffffff, PT ;  /* 0x3bffffff0b00780c */ /* 0x000fda0003f04070 */
[----:B------:R-:W-:Y:S05]  /*3b70*/  @P0 BRA `(.L_x_370) ;  /* 0x0000000000140947 */ /* 0x000fea0003800000 */
[----:B------:R-:W-:Y:S01]  /*3b80*/  FADD.FTZ R0, R11, 8192 ;  /* 0x460000000b007421 */ /* 0x000fe20000010000 */
[----:B------:R-:W-:-:S04]  /*3b90*/  PRMT R4, RZ, 0x7610, R4 ;  /* 0x00007610ff047816 */ /* 0x000fc80000000004 */
[----:B------:R-:W-:-:S13]  /*3ba0*/  LOP3.LUT P0, R0, R0, 0xff, RZ, 0xc0, !PT ;  /* 0x000000ff00007812 */ /* 0x000fda000780c0ff */
[----:B------:R-:W-:Y:S05]  /*3bb0*/  @!P0 BRA `(.L_x_369) ;  /* 0x00000000001c8947 */ /* 0x000fea0003800000 */
[----:B------:R-:W-:Y:S05]  /*3bc0*/  BRA `(.L_x_371) ;  /* 0x0000000000147947 */ /* 0x000fea0003800000 */
.L_x_370:
[----:B------:R-:W-:-:S04]  /*3bd0*/  SHF.R.U32.HI R0, RZ, 0x14, R11 ;  /* 0x00000014ff007819 */ /* 0x000fc8000001160b */
[----:B------:R-:W-:-:S04]  /*3be0*/  LOP3.LUT R0, R0, 0x1, RZ, 0xc0, !PT ;  /* 0x0000000100007812 */ /* 0x000fc800078ec0ff */
[----:B------:R-:W-:-:S04]  /*3bf0*/  IADD3 R0, PT, PT, R11, 0x487ffff, R0 ;  /* 0x0487ffff0b007810 */ /* 0x000fc80007ffe000 */
[----:B------:R-:W-:-:S04]  /*3c00*/  SHF.R.U32.HI R0, RZ, 0x14, R0 ;  /* 0x00000014ff007819 */ /* 0x000fc80000011600 */
[----:B------:R-:W-:-:S07]  /*3c10*/  LOP3.LUT R0, R0, 0xff, RZ, 0xc0, !PT ;  /* 0x000000ff00007812 */ /* 0x000fce00078ec0ff */
.L_x_371:
[----:B------:R-:W-:-:S07]  /*3c20*/  PRMT R4, R0, 0x7610, R4 ;  /* 0x0000761000047816 */ /* 0x000fce0000000004 */
.L_x_369:
[----:B------:R-:W-:Y:S05]  /*3c30*/  BSYNC.RECONVERGENT B0 ;  /* 0x0000000000007941 */ /* 0x000fea0003800200 */
.L_x_368:
[----:B------:R0:W-:Y:S01]  /*3c40*/  STG.E.U8 desc[UR36][R8.64], R4 ;  /* 0x0000000408007986 */ /* 0x0001e2000c101124 */
[----:B------:R-:W-:Y:S05]  /*3c50*/  BRA `(.L_x_351) ;  /* 0x0000000400007947 */ /* 0x000fea0003800000 */
.L_x_366:
        /* <DEDUP_REMOVED lines=12> */
.L_x_374:
[----:B------:R-:W-:-:S04]  /*3d20*/  SHF.R.U32.HI R0, RZ, 0x15, R11 ;  /* 0x00000015ff007819 */ /* 0x000fc8000001160b */
[----:B------:R-:W-:-:S04]  /*3d30*/  LOP3.LUT R0, R0, 0x1, RZ, 0xc0, !PT ;  /* 0x0000000100007812 */ /* 0x000fc800078ec0ff */
[----:B------:R-:W-:-:S04]  /*3d40*/  IADD3 R0, PT, PT, R11, 0x88fffff, R0 ;  /* 0x088fffff0b007810 */ /* 0x000fc80007ffe000 */
[----:B------:R-:W-:-:S04]  /*3d50*/  SHF.R.U32.HI R0, RZ, 0x15, R0 ;  /* 0x00000015ff007819 */ /* 0x000fc80000011600 */
[----:B------:R-:W-:-:S07]  /*3d60*/  LOP3.LUT R0, R0, 0xff, RZ, 0xc0, !PT ;  /* 0x000000ff00007812 */ /* 0x000fce00078ec0ff */
.L_x_375:
[----:B------:R-:W-:-:S07]  /*3d70*/  PRMT R4, R0, 0x7610, R4 ;  /* 0x0000761000047816 */ /* 0x000fce0000000004 */
.L_x_373:
[----:B------:R-:W-:Y:S05]  /*3d80*/  BSYNC.RECONVERGENT B0 ;  /* 0x0000000000007941 */ /* 0x000fea0003800200 */
.L_x_372:
[----:B------:R0:W-:Y:S01]  /*3d90*/  STG.E.U8 desc[UR36][R8.64], R4 ;  /* 0x0000000408007986 */ /* 0x0001e2000c101124 */
[----:B------:R-:W-:Y:S05]  /*3da0*/  BRA `(.L_x_351) ;  /* 0x0000000000ac7947 */ /* 0x000fea0003800000 */
.L_x_365:
[----:B------:R-:W-:-:S13]  /*3db0*/  ISETP.NE.AND P0, PT, R0, 0x1c, PT ;  /* 0x0000001c0000780c */ /* 0x000fda0003f05270 */
[----:B------:R-:W-:Y:S05]  /*3dc0*/  @!P0 BRA `(.L_x_376) ;  /* 0x0000000000a08947 */ /* 0x000fea0003800000 */
[----:B------:R-:W-:-:S13]  /*3dd0*/  ISETP.NE.AND P0, PT, R0, 0x1d, PT ;  /* 0x0000001d0000780c */ /* 0x000fda0003f05270 */
[----:B------:R-:W-:Y:S05]  /*3de0*/  @!P0 BRA `(.L_x_377) ;  /* 0x0000000000888947 */ /* 0x000fea0003800000 */
[----:B------:R-:W-:-:S13]  /*3df0*/  ISETP.NE.AND P0, PT, R0, 0x2c, PT ;  /* 0x0000002c0000780c */ /* 0x000fda0003f05270 */
[----:B------:R-:W-:Y:S05]  /*3e00*/  @!P0 BRA `(.L_x_378) ;  /* 0x0000000000448947 */ /* 0x000fea0003800000 */
.L_x_350:
        /* <DEDUP_REMOVED lines=16> */
.L_x_379:
[----:B------:R-:W-:Y:S05]  /*3f10*/  BRA `(.L_x_351) ;  /* 0x0000000000507947 */ /* 0x000fea0003800000 */
.L_x_378:
[----:B------:R-:W0:Y:S01]  /*3f20*/  I2F.S16 R11, R11 ;  /* 0x0000000b000b7306 */ /* 0x000e220000101400 */
[----:B------:R-:W-:Y:S01]  /*3f30*/  IMAD.MOV.U32 R3, RZ, RZ, 0xff ;  /* 0x000000ffff037424 */ /* 0x000fe200078e00ff */
[----:B0-----:R-:W-:-:S04]  /*3f40*/  SHF.R.U32.HI R4, RZ, 0x17, R11 ;  /* 0x00000017ff047819 */ /* 0x001fc8000001160b */
[----:B------:R-:W-:-:S13]  /*3f50*/  ISETP.NE.AND P2, PT, R4, 0xff, PT ;  /* 0x000000ff0400780c */ /* 0x000fda0003f45270 */
[--C-:B------:R-:W-:Y:S02]  /*3f60*/  @P2 SHF.R.U32.HI R0, RZ, 0x16, R11.reuse ;  /* 0x00000016ff002819 */ /* 0x100fe4000001160b */
[----:B------:R-:W-:Y:S02]  /*3f70*/  @P2 LOP3.LUT P0, RZ, R4, 0x3fffff, R11, 0xf8, !PT ;  /* 0x003fffff04ff2812 */ /* 0x000fe4000780f80b */
[----:B------:R-:W-:-:S04]  /*3f80*/  @P2 LOP3.LUT R0, R0, 0x1, RZ, 0xc0, !PT ;  /* 0x0000000100002812 */ /* 0x000fc800078ec0ff */
[----:B------:R-:W-:Y:S01]  /*3f90*/  @P2 ISETP.EQ.U32.AND P1, PT, R0, 0x1, P0 ;  /* 0x000000010000280c */ /* 0x000fe20000722070 */
[----:B------:R-:W-:Y:S01]  /*3fa0*/  @P2 VIADD R0, R4, 0x1 ;  /* 0x0000000104002836 */ /* 0x000fe20000000000 */
[----:B------:R-:W-:Y:S02]  /*3fb0*/  PLOP3.LUT P0, PT, PT, PT, PT, 0x80, 0x8 ;  /* 0x000000000008781c */ /* 0x000fe40003f0f070 */
[----:B------:R-:W-:-:S13]  /*3fc0*/  @P2 PLOP3.LUT P0, PT, P1, PT, PT, 0x80, 0x8 ;  /* 0x000000000008281c */ /* 0x000fda0000f0f070 */
[----:B------:R-:W-:-:S04]  /*3fd0*/  @!P0 IMAD.MOV R0, RZ, RZ, R4 ;  /* 0x000000ffff008224 */ /* 0x000fc800078e0204 */
[----:B------:R-:W-:-:S05]  /*3fe0*/  @P2 IMAD.MOV.U32 R3, RZ, RZ, R0 ;  /* 0x000000ffff032224 */ /* 0x000fca00078e0000 */
[----:B------:R0:W-:Y:S01]  /*3ff0*/  STG.E.U8 desc[UR36][R8.64], R3 ;  /* 0x0000000308007986 */ /* 0x0001e2000c101124 */
[----:B------:R-:W-:Y:S05]  /*4000*/  BRA `(.L_x_351) ;  /* 0x0000000000147947 */ /* 0x000fea0003800000 */
.L_x_377:
[----:B------:R-:W-:Y:S02]  /*4010*/  IMAD.MOV.U32 R4, RZ, RZ, R11 ;  /* 0x000000ffff047224 */ /* 0x000fe400078e000b */
[----:B------:R-:W-:-:S05]  /*4020*/  IMAD.MOV.U32 R5, RZ, RZ, RZ ;  /* 0x000000ffff057224 */ /* 0x000fca00078e00ff */
[----:B------:R0:W-:Y:S01]  /*4030*/  STG.E.64 desc[UR36][R8.64], R4 ;  /* 0x0000000408007986 */ /* 0x0001e2000c101b24 */
[----:B------:R-:W-:Y:S05]  /*4040*/  BRA `(.L_x_351) ;  /* 0x0000000000047947 */ /* 0x000fea0003800000 */
.L_x_376:
[----:B------:R0:W-:Y:S02]  /*4050*/  STG.E desc[UR36][R8.64], R11 ;  /* 0x0000000b08007986 */ /* 0x0001e4000c101924 */
.L_x_351:
[----:B------:R-:W-:Y:S05]  /*4060*/  BSYNC.RECONVERGENT B6 ;  /* 0x0000000000067941 */ /* 0x000fea0003800200 */
.L_x_345:
[----:B------:R-:W-:-:S13]  /*4070*/  ISETP.GE.AND P0, PT, R17, R16, PT ;  /* 0x000000101100720c */ /* 0x000fda0003f06270 */
[----:B------:R-:W-:Y:S05]  /*4080*/  @P0 BREAK.RELIABLE B7 ;  /* 0x0000000000070942 */ /* 0x000fea0003800100 */
[----:B------:R-:W-:Y:S05]  /*4090*/  @P0 BRA `(.L_x_380) ;  /* 0x0000001800d00947 */ /* 0x000fea0003800000 */
[----:B------:R-:W5:Y:S01]  /*40a0*/  LDCU UR4, c[0x0][0x3a8] ;  /* 0x00007500ff0477ac */ /* 0x000f620008000800 */
[----:B01234-:R-:W0:Y:S01]  /*40b0*/  LDC.64 R8, c[0x0][0x388] ;  /* 0x0000e200ff087b82 */ /* 0x01fe220000000a00 */
[----:B------:R-:W-:Y:S01]  /*40c0*/  IMAD R0, R2, 0x200, R17 ;  /* 0x0000020002007824 */ /* 0x000fe200078e0211 */
[----:B------:R-:W-:Y:S01]  /*40d0*/  PRMT R4, R18, 0x9910, RZ ;  /* 0x0000991012047816 */ /* 0x000fe200000000ff */
[----:B------:R-:W-:Y:S02]  /*40e0*/  BSSY.RECONVERGENT B6, `(.L_x_381) ;  /* 0x00000d2000067945 */ /* 0x000fe40003800200 */
[----:B-----5:R-:W-:Y:S02]  /*40f0*/  IMAD R3, R0, UR4, RZ ;  /* 0x0000000400037c24 */ /* 0x020fe4000f8e02ff */
[----:B------:R-:W-:-:S05]  /*4100*/  IMAD.MOV.U32 R0, RZ, RZ, R4 ;  /* 0x000000ffff007224 */ /* 0x000fca00078e0004 */
[----:B------:R-:W-:Y:S02]  /*4110*/  ISETP.GT.AND P1, PT, R0, 0x9, PT ;  /* 0x000000090000780c */ /* 0x000fe40003f24270 */
[----:B0-----:R-:W-:-:S05]  /*4120*/  IADD3 R8, P0, PT, R3, R8, RZ ;  /* 0x0000000803087210 */ /* 0x001fca0007f1e0ff */
        /* <DEDUP_REMOVED lines=12> */
.L_x_385:
[----:B------:R4:W-:Y:S01]  /*41f0*/  STG.E.U8 desc[UR36][R8.64], R26 ;  /* 0x0000001a08007986 */ /* 0x0009e2000c101124 */
[----:B------:R-:W-:Y:S05]  /*4200*/  BRA `(.L_x_387) ;  /* 0x0000000800fc7947 */ /* 0x000fea0003800000 */
.L_x_384:
[----:B------:R-:W-:-:S13]  /*4210*/  ISETP.NE.AND P0, PT, R0, 0x2, PT ;  /* 0x000000020000780c */ /* 0x000fda0003f05270 */
[----:B------:R-:W-:Y:S05]  /*4220*/  @!P0 BRA `(.L_x_388) ;  /* 0x0000000000248947 */ /* 0x000fea0003800000 */
[----:B------:R-:W-:-:S13]  /*4230*/  ISETP.NE.AND P0, PT, R0, 0x3, PT ;  /* 0x000000030000780c */ /* 0x000fda0003f05270 */
[----:B------:R-:W-:Y:S05]  /*4240*/  @!P0 BRA `(.L_x_389) ;  /* 0x0000000000148947 */ /* 0x000fea0003800000 */
[----:B------:R-:W-:-:S13]  /*4250*/  ISETP.NE.AND P0, PT, R0, 0x4, PT ;  /* 0x000000040000780c */ /* 0x000fda0003f05270 */
[----:B------:R-:W-:Y:S05]  /*4260*/  @P0 BRA `(.L_x_386) ;  /* 0x0000000800180947 */ /* 0x000fea0003800000 */
[----:B------:R-:W-:-:S05]  /*4270*/  IMAD.MOV.U32 R27, RZ, RZ, RZ ;  /* 0x000000ffff1b7224 */ /* 0x000fca00078e00ff */
[----:B------:R1:W-:Y:S01]  /*4280*/  STG.E.64 desc[UR36][R8.64], R26 ;  /* 0x0000001a08007986 */ /* 0x0003e2000c101b24 */
[----:B------:R-:W-:Y:S05]  /*4290*/  BRA `(.L_x_387) ;  /* 0x0000000800d87947 */ /* 0x000fea0003800000 */
.L_x_389:
[----:B------:R2:W-:Y:S01]  /*42a0*/  STG.E desc[UR36][R8.64], R26 ;  /* 0x0000001a08007986 */ /* 0x0005e2000c101924 */
[----:B------:R-:W-:Y:S05]  /*42b0*/  BRA `(.L_x_387) ;  /* 0x0000000800d07947 */ /* 0x000fea0003800000 */
.L_x_388:
[----:B------:R0:W-:Y:S01]  /*42c0*/  STG.E.U16 desc[UR36][R8.64], R26 ;  /* 0x0000001a08007986 */ /* 0x0001e2000c101524 */
[----:B------:R-:W-:Y:S05]  /*42d0*/  BRA `(.L_x_387) ;  /* 0x0000000800c87947 */ /* 0x000fea0003800000 */
.L_x_383:
        /* <DEDUP_REMOVED lines=9> */
.L_x_391:
[----:B------:R-:W0:Y:S02]  /*4370*/  I2F.S16 R0, R26 ;  /* 0x0000001a00007306 */ /* 0x000e240000101400 */
[----:B0-----:R-:W-:-:S05]  /*4380*/  F2FP.F16.F32.PACK_AB R0, RZ, R0 ;  /* 0x00000000ff00723e */ /* 0x001fca00000000ff */
[----:B------:R0:W-:Y:S01]  /*4390*/  STG.E.U16 desc[UR36][R8.64], R0 ;  /* 0x0000000008007986 */ /* 0x0001e2000c101524 */
[----:B------:R-:W-:Y:S05]  /*43a0*/  BRA `(.L_x_387) ;  /* 0x0000000800947947 */ /* 0x000fea0003800000 */
.L_x_390:
        /* <DEDUP_REMOVED lines=10> */
.L_x_393:
[----:B------:R-:W0:Y:S02]  /*4450*/  I2F.S16 R26, R26 ;  /* 0x0000001a001a7306 */ /* 0x000e240000101400 */
[----:B0-----:R-:W-:-:S04]  /*4460*/  F2FP.F16.F32.PACK_AB R3, RZ, R26 ;  /* 0x0000001aff03723e */ /* 0x001fc800000000ff */
[----:B------:R-:W-:-:S05]  /*4470*/  PRMT R3, R3, 0x5410, RZ ;  /* 0x0000541003037816 */ /* 0x000fca00000000ff */
[----:B------:R0:W-:Y:S01]  /*4480*/  STG.E desc[UR36][R8.64], R3 ;  /* 0x0000000308007986 */ /* 0x0001e2000c101924 */
[----:B------:R-:W-:Y:S05]  /*4490*/  BRA `(.L_x_387) ;  /* 0x0000000800587947 */ /* 0x000fea0003800000 */
.L_x_392:
[----:B------:R-:W0:Y:S02]  /*44a0*/  I2F.F64.S16 R26, R26 ;  /* 0x0000001a001a7312 */ /* 0x000e240000101c00 */
[----:B0-----:R0:W-:Y:S01]  /*44b0*/  STG.E.64 desc[UR36][R8.64], R26 ;  /* 0x0000001a08007986 */ /* 0x0011e2000c101b24 */
[----:B------:R-:W-:Y:S05]  /*44c0*/  BRA `(.L_x_387) ;  /* 0x00000008004c7947 */ /* 0x000fea0003800000 */
.L_x_382:
[----:B------:R-:W-:-:S13]  /*44d0*/  ISETP.GT.AND P0, PT, R0, 0x18, PT ;  /* 0x000000180000780c */ /* 0x000fda0003f04270 */
[----:B------:R-:W-:Y:S05]  /*44e0*/  @!P0 BRA `(.L_x_394) ;  /* 0x0000000400308947 */ /* 0x000fea0003800000 */
        /* <DEDUP_REMOVED lines=10> */
.L_x_397:
[----:B------:R-:W0:Y:S01]  /*4590*/  I2F.S16 R3, R26 ;  /* 0x0000001a00037306 */ /* 0x000e220000101400 */
[----:B------:R-:W-:Y:S01]  /*45a0*/  BSSY.RECONVERGENT B0, `(.L_x_398) ;  /* 0x0000010000007945 */ /* 0x000fe20003800200 */
[----:B------:R-:W-:Y:S01]  /*45b0*/  IMAD.MOV.U32 R4, RZ, RZ, 0x80 ;  /* 0x00000080ff047424 */ /* 0x000fe200078e00ff */
[----:B0-----:R-:W-:-:S13]  /*45c0*/  ISETP.GT.U32.AND P0, PT, R3, 0x437fffff, PT ;  /* 0x437fffff0300780c */ /* 0x001fda0003f04070 */
        /* <DEDUP_REMOVED lines=12> */
.L_x_400:
[----:B------:R-:W-:-:S07]  /*4690*/  PRMT R4, R0, 0x7610, R4 ;  /* 0x0000761000047816 */ /* 0x000fce0000000004 */
.L_x_399:
[----:B------:R-:W-:Y:S05]  /*46a0*/  BSYNC.RECONVERGENT B0 ;  /* 0x0000000000007941 */ /* 0x000fea0003800200 */
.L_x_398:
[----:B------:R0:W-:Y:S01]  /*46b0*/  STG.E.U8 desc[UR36][R8.64], R4 ;  /* 0x0000000408007986 */ /* 0x0001e2000c101124 */
[----:B------:R-:W-:Y:S05]  /*46c0*/  BRA `(.L_x_387) ;  /* 0x0000000400cc7947 */ /* 0x000fea0003800000 */
.L_x_396:
        /* <DEDUP_REMOVED lines=16> */
.L_x_403:
[----:B------:R-:W-:-:S07]  /*47d0*/  PRMT R4, R0, 0x7610, R4 ;  /* 0x0000761000047816 */ /* 0x000fce0000000004 */
.L_x_402:
[----:B------:R-:W-:Y:S05]  /*47e0*/  BSYNC.RECONVERGENT B0 ;  /* 0x0000000000007941 */ /* 0x000fea0003800200 */
.L_x_401:
[----:B------:R0:W-:Y:S01]  /*47f0*/  STG.E.U8 desc[UR36][R8.64], R4 ;  /* 0x0000000408007986 */ /* 0x0001e2000c101124 */
[----:B------:R-:W-:Y:S05]  /*4800*/  BRA `(.L_x_387) ;  /* 0x00000004007c7947 */ /* 0x000fea0003800000 */
.L_x_395:
[----:B------:R-:W-:-:S13]  /*4810*/  ISETP.NE.AND P0, PT, R0, 0x1c, PT ;  /* 0x0000001c0000780c */ /* 0x000fda0003f05270 */
[----:B------:R-:W-:Y:S05]  /*4820*/  @!P0 BRA `(.L_x_404) ;  /* 0x0000000000588947 */ /* 0x000fea0003800000 */
[----:B------:R-:W-:-:S13]  /*4830*/  ISETP.NE.AND P0, PT, R0, 0x1d, PT ;  /* 0x0000001d0000780c */ /* 0x000fda0003f05270 */
[----:B------:R-:W-:Y:S05]  /*4840*/  @!P0 BRA `(.L_x_405) ;  /* 0x0000000000448947 */ /* 0x000fea0003800000 */
[----:B------:R-:W-:-:S13]  /*4850*/  ISETP.NE.AND P0, PT, R0, 0x2c, PT ;  /* 0x0000002c0000780c */ /* 0x000fda0003f05270 */
[----:B------:R-:W-:Y:S05]  /*4860*/  @P0 BRA `(.L_x_386) ;  /* 0x0000000000980947 */ /* 0x000fea0003800000 */
[----:B------:R-:W0:Y:S02]  /*4870*/  I2F.S16 R3, R26 ;  /* 0x0000001a00037306 */ /* 0x000e240000101400 */
[----:B0-----:R-:W-:-:S04]  /*4880*/  SHF.R.U32.HI R4, RZ, 0x17, R3 ;  /* 0x00000017ff047819 */ /* 0x001fc80000011603 */
        /* <DEDUP_REMOVED lines=13> */
.L_x_405:
[----:B------:R-:W-:-:S05]  /*4960*/  IMAD.MOV.U32 R27, RZ, RZ, RZ ;  /* 0x000000ffff1b7224 */ /* 0x000fca00078e00ff */
[----:B------:R0:W-:Y:S01]  /*4970*/  STG.E.64 desc[UR36][R8.64], R26 ;  /* 0x0000001a08007986 */ /* 0x0001e2000c101b24 */
[----:B------:R-:W-:Y:S05]  /*4980*/  BRA `(.L_x_387) ;  /* 0x00000004001c7947 */ /* 0x000fea0003800000 */
.L_x_404:
[----:B------:R0:W-:Y:S01]  /*4990*/  STG.E desc[UR36][R8.64], R26 ;  /* 0x0000001a08007986 */ /* 0x0001e2000c101924 */
[----:B------:R-:W-:Y:S05]  /*49a0*/  BRA `(.L_x_387) ;  /* 0x0000000400147947 */ /* 0x000fea0003800000 */
.L_x_394:
        /* <DEDUP_REMOVED lines=8> */
.L_x_407:
[----:B------:R-:W-:Y:S01]  /*4a30*/  CS2R R6, SRZ ;  /* 0x0000000000067805 */ /* 0x000fe2000001ff00 */
[----:B------:R-:W0:Y:S04]  /*4a40*/  I2F.F64.S16 R4, R26 ;  /* 0x0000001a00047312 */ /* 0x000e280000101c00 */
[----:B0-----:R0:W-:Y:S01]  /*4a50*/  STG.E.128 desc[UR36][R8.64], R4 ;  /* 0x0000000408007986 */ /* 0x0011e2000c101d24 */
[----:B------:R-:W-:Y:S05]  /*4a60*/  BRA `(.L_x_387) ;  /* 0x0000000000e47947 */ /* 0x000fea0003800000 */
.L_x_406:
[----:B------:R-:W-:-:S13]  /*4a70*/  ISETP.NE.AND P0, PT, R0, 0xf, PT ;  /* 0x0000000f0000780c */ /* 0x000fda0003f05270 */
[----:B------:R-:W-:Y:S05]  /*4a80*/  @!P0 BRA `(.L_x_408) ;  /* 0x0000000000d08947 */ /* 0x000fea0003800000 */
[----:B------:R-:W-:-:S13]  /*4a90*/  ISETP.NE.AND P0, PT, R0, 0x17, PT ;  /* 0x000000170000780c */ /* 0x000fda0003f05270 */
[----:B------:R-:W-:Y:S05]  /*4aa0*/  @!P0 BRA `(.L_x_409) ;  /* 0x0000000000848947 */ /* 0x000fea0003800000 */
[----:B------:R-:W-:-:S13]  /*4ab0*/  ISETP.NE.AND P0, PT, R0, 0x18, PT ;  /* 0x000000180000780c */ /* 0x000fda0003f05270 */
[----:B------:R-:W-:Y:S05]  /*4ac0*/  @!P0 BRA `(.L_x_410) ;  /* 0x0000000000448947 */ /* 0x000fea0003800000 */
.L_x_386:
        /* <DEDUP_REMOVED lines=16> */
.L_x_411:
[----:B------:R-:W-:Y:S05]  /*4bd0*/  BRA `(.L_x_387) ;  /* 0x0000000000887947 */ /* 0x000fea0003800000 */
.L_x_410:
        /* <DEDUP_REMOVED lines=9> */
[----:B------:R-:W-:Y:S01]  /*4c70*/  @P0 SHF.R.U32.HI R3, RZ, 0x14, R0 ;  /* 0x00000014ff030819 */ /* 0x000fe20000011600 */
[----:B------:R-:W-:-:S07]  /*4c80*/  @!P0 FADD.FTZ R3, R5, 16384 ;  /* 0x4680000005038421 */ /* 0x000fce0000010000 */
.L_x_413:
[----:B------:R-:W-:Y:S05]  /*4c90*/  BSYNC.RECONVERGENT B0 ;  /* 0x0000000000007941 */ /* 0x000fea0003800200 */
.L_x_412:
[----:B------:R0:W-:Y:S01]  /*4ca0*/  STG.E.U8 desc[UR36][R8.64], R3 ;  /* 0x0000000308007986 */ /* 0x0001e2000c101124 */
[----:B------:R-:W-:Y:S05]  /*4cb0*/  BRA `(.L_x_387) ;  /* 0x0000000000507947 */ /* 0x000fea0003800000 */
.L_x_409:
[----:B------:R-:W0:Y:S02]  /*4cc0*/  I2F.S16 R5, R26 ;  /* 0x0000001a00057306 */ /* 0x000e240000101400 */
[----:B0-----:R-:W-:-:S13]  /*4cd0*/  ISETP.GT.U32.AND P0, PT, R5, 0x477fffff, PT ;  /* 0x477fffff0500780c */ /* 0x001fda0003f04070 */
        /* <DEDUP_REMOVED lines=10> */
.L_x_414:
[----:B------:R-:W-:Y:S01]  /*4d80*/  IMAD.MOV.U32 R3, RZ, RZ, 0x7f ;  /* 0x0000007fff037424 */ /* 0x000fe200078e00ff */
[----:B------:R-:W-:-:S04]  /*4d90*/  ISETP.GT.U32.AND P0, PT, R5, 0x7f800000, PT ;  /* 0x7f8000000500780c */ /* 0x000fc80003f04070 */
[----:B------:R-:W-:-:S05]  /*4da0*/  SEL R3, R3, 0x7c, P0 ;  /* 0x0000007c03037807 */ /* 0x000fca0000000000 */
[----:B------:R0:W-:Y:S01]  /*4db0*/  STG.E.U8 desc[UR36][R8.64], R3 ;  /* 0x0000000308007986 */ /* 0x0001e2000c101124 */
[----:B------:R-:W-:Y:S05]  /*4dc0*/  BRA `(.L_x_387) ;  /* 0x00000000000c7947 */ /* 0x000fea0003800000 */
.L_x_408:
[----:B------:R-:W0:Y:S02]  /*4dd0*/  I2F.S16 R0, R26 ;  /* 0x0000001a00007306 */ /* 0x000e240000101400 */
[----:B0-----:R-:W-:-:S05]  /*4de0*/  F2FP.BF16.F32.PACK_AB R0, RZ, R0 ;  /* 0x00000000ff00723e */ /* 0x001fca00000010ff */
[----:B------:R0:W-:Y:S02]  /*4df0*/  STG.E.U16 desc[UR36][R8.64], R0 ;  /* 0x0000000008007986 */ /* 0x0001e4000c101524 */
.L_x_387:
[----:B------:R-:W-:Y:S05]  /*4e00*/  BSYNC.RECONVERGENT B6 ;  /* 0x0000000000067941 */ /* 0x000fea0003800200 */
.L_x_381:
[----:B------:R-:W-:-:S07]  /*4e10*/  VIADD R17, R17, 0x80 ;  /* 0x0000008011117836 */ /* 0x000fce0000000000 */
.L_x_344:
[----:B------:R-:W-:-:S13]  /*4e20*/  ISETP.GE.AND P0, PT, R17, R16, PT ;  /* 0x000000101100720c */ /* 0x000fda0003f06270 */
[----:B------:R-:W-:Y:S05]  /*4e30*/  @P0 BREAK.RELIABLE B7 ;  /* 0x0000000000070942 */ /* 0x000fea0003800100 */
[----:B------:R-:W-:Y:S05]  /*4e40*/  @P0 BRA `(.L_x_380) ;  /* 0x0000000c00640947 */ /* 0x000fea0003800000 */
[----:B------:R-:W-:Y:S05]  /*4e50*/  BSYNC.RELIABLE B7 ;  /* 0x0000000000077941 */ /* 0x000fea0003800100 */
.L_x_343:
        /* <DEDUP_REMOVED lines=21> */
.L_x_419:
[----:B------:R4:W-:Y:S01]  /*4fb0*/  STG.E.U8 desc[UR36][R8.64], R24 ;  /* 0x0000001808007986 */ /* 0x0009e2000c101124 */
[----:B------:R-:W-:Y:S05]  /*4fc0*/  BRA `(.L_x_421) ;  /* 0x0000000800fc7947 */ /* 0x000fea0003800000 */
.L_x_418:
        /* <DEDUP_REMOVED lines=9> */
.L_x_423:
[----:B------:R2:W-:Y:S01]  /*5060*/  STG.E desc[UR36][R8.64], R24 ;  /* 0x0000001808007986 */ /* 0x0005e2000c101924 */
[----:B------:R-:W-:Y:S05]  /*5070*/  BRA `(.L_x_421) ;  /* 0x0000000800d07947 */ /* 0x000fea0003800000 */
.L_x_422:
[----:B------:R0:W-:Y:S01]  /*5080*/  STG.E.U16 desc[UR36][R8.64], R24 ;  /* 0x0000001808007986 */ /* 0x0001e2000c101524 */
[----:B------:R-:W-:Y:S05]  /*5090*/  BRA `(.L_x_421) ;  /* 0x0000000800c87947 */ /* 0x000fea0003800000 */
.L_x_417:
        /* <DEDUP_REMOVED lines=9> */
.L_x_425:
[----:B------:R-:W0:Y:S02]  /*5130*/  I2F.S16 R0, R24 ;  /* 0x0000001800007306 */ /* 0x000e240000101400 */
[----:B0-----:R-:W-:-:S05]  /*5140*/  F2FP.F16.F32.PACK_AB R0, RZ, R0 ;  /* 0x00000000ff00723e */ /* 0x001fca00000000ff */
[----:B------:R0:W-:Y:S01]  /*5150*/  STG.E.U16 desc[UR36][R8.64], R0 ;  /* 0x0000000008007986 */ /* 0x0001e2000c101524 */
[----:B------:R-:W-:Y:S05]  /*5160*/  BRA `(.L_x_421) ;  /* 0x0000000800947947 */ /* 0x000fea0003800000 */
.L_x_424:
        /* <DEDUP_REMOVED lines=10> */
.L_x_427:
[----:B------:R-:W0:Y:S02]  /*5210*/  I2F.S16 R24, R24 ;  /* 0x0000001800187306 */ /* 0x000e240000101400 */
[----:B0-----:R-:W-:-:S04]  /*5220*/  F2FP.F16.F32.PACK_AB R3, RZ, R24 ;  /* 0x00000018ff03723e */ /* 0x001fc800000000ff */
[----:B------:R-:W-:-:S05]  /*5230*/  PRMT R3, R3, 0x5410, RZ ;  /* 0x0000541003037816 */ /* 0x000fca00000000ff */
[----:B------:R0:W-:Y:S01]  /*5240*/  STG.E desc[UR36][R8.64], R3 ;  /* 0x0000000308007986 */ /* 0x0001e2000c101924 */
[----:B------:R-:W-:Y:S05]  /*5250*/  BRA `(.L_x_421) ;  /* 0x0000000800587947 */ /* 0x000fea0003800000 */
.L_x_426:
[----:B------:R-:W0:Y:S02]  /*5260*/  I2F.F64.S16 R24, R24 ;  /* 0x0000001800187312 */ /* 0x000e240000101c00 */
[----:B0-----:R0:W-:Y:S01]  /*5270*/  STG.E.64 desc[UR36][R8.64], R24 ;  /* 0x0000001808007986 */ /* 0x0011e2000c101b24 */
[----:B------:R-:W-:Y:S05]  /*5280*/  BRA `(.L_x_421) ;  /* 0x00000008004c7947 */ /* 0x000fea0003800000 */
.L_x_416:
        /* <DEDUP_REMOVED lines=12> */
.L_x_431:
        /* <DEDUP_REMOVED lines=16> */
.L_x_434:
[----:B------:R-:W-:-:S07]  /*5450*/  PRMT R4, R0, 0x7610, R4 ;  /* 0x0000761000047816 */ /* 0x000fce0000000004 */
.L_x_433:
[----:B------:R-:W-:Y:S05]  /*5460*/  BSYNC.RECONVERGENT B0 ;  /* 0x0000000000007941 */ /* 0x000fea0003800200 */
.L_x_432:
[----:B------:R0:W-:Y:S01]  /*5470*/  STG.E.U8 desc[UR36][R8.64], R4 ;  /* 0x0000000408007986 */ /* 0x0001e2000c101124 */
[----:B------:R-:W-:Y:S05]  /*5480*/  BRA `(.L_x_421) ;  /* 0x0000000400cc7947 */ /* 0x000fea0003800000 */
.L_x_430:
        /* <DEDUP_REMOVED lines=16> */
.L_x_437:
[----:B------:R-:W-:-:S07]  /*5590*/  PRMT R4, R0, 0x7610, R4 ;  /* 0x0000761000047816 */ /* 0x000fce0000000004 */
.L_x_436:
[----:B------:R-:W-:Y:S05]  /*55a0*/  BSYNC.RECONVERGENT B0 ;  /* 0x0000000000007941 */ /* 0x000fea0003800200 */
.L_x_435:
[----:B------:R0:W-:Y:S01]  /*55b0*/  STG.E.U8 desc[UR36][R8.64], R4 ;  /* 0x0000000408007986 */ /* 0x0001e2000c101124 */
[----:B------:R-:W-:Y:S05]  /*55c0*/  BRA `(.L_x_421) ;  /* 0x00000004007c7947 */ /* 0x000fea0003800000 */
.L_x_429:
        /* <DEDUP_REMOVED lines=21> */
.L_x_439:
[----:B------:R-:W-:-:S05]  /*5720*/  IMAD.MOV.U32 R25, RZ, RZ, RZ ;  /* 0x000000ffff197224 */ /* 0x000fca00078e00ff */
[----:B------:R0:W-:Y:S01]  /*5730*/  STG.E.64 desc[UR36][R8.64], R24 ;  /* 0x0000001808007986 */ /* 0x0001e2000c101b24 */
[----:B------:R-:W-:Y:S05]  /*5740*/  BRA `(.L_x_421) ;  /* 0x00000004001c7947 */ /* 0x000fea0003800000 */
.L_x_438:
[----:B------:R0:W-:Y:S01]  /*5750*/  STG.E desc[UR36][R8.64], R24 ;  /* 0x0000001808007986 */ /* 0x0001e2000c101924 */
[----:B------:R-:W-:Y:S05]  /*5760*/  BRA `(.L_x_421) ;  /* 0x0000000400147947 */ /* 0x000fea0003800000 */
.L_x_428:
        /* <DEDUP_REMOVED lines=8> */
.L_x_441:
[----:B------:R-:W-:Y:S01]  /*57f0*/  CS2R R6, SRZ ;  /* 0x0000000000067805 */ /* 0x000fe2000001ff00 */
[----:B------:R-:W0:Y:S04]  /*5800*/  I2F.F64.S16 R4, R24 ;  /* 0x0000001800047312 */ /* 0x000e280000101c00 */
[----:B0-----:R0:W-:Y:S01]  /*5810*/  STG.E.128 desc[UR36][R8.64], R4 ;  /* 0x0000000408007986 */ /* 0x0011e2000c101d24 */
[----:B------:R-:W-:Y:S05]  /*5820*/  BRA `(.L_x_421) ;  /* 0x0000000000e47947 */ /* 0x000fea0003800000 */
.L_x_440:
[----:B------:R-:W-:-:S13]  /*5830*/  ISETP.NE.AND P0, PT, R0, 0xf, PT ;  /* 0x0000000f0000780c */ /* 0x000fda0003f05270 */
[----:B------:R-:W-:Y:S05]  /*5840*/  @!P0 BRA `(.L_x_442) ;  /* 0x0000000000d08947 */ /* 0x000fea0003800000 */
[----:B------:R-:W-:-:S13]  /*5850*/  ISETP.NE.AND P0, PT, R0, 0x17, PT ;  /* 0x000000170000780c */ /* 0x000fda0003f05270 */
[----:B------:R-:W-:Y:S05]  /*5860*/  @!P0 BRA `(.L_x_443) ;  /* 0x0000000000848947 */ /* 0x000fea0003800000 */
[----:B------:R-:W-:-:S13]  /*5870*/  ISETP.NE.AND P0, PT, R0, 0x18, PT ;  /* 0x000000180000780c */ /* 0x000fda0003f05270 */
[----:B------:R-:W-:Y:S05]  /*5880*/  @!P0 BRA `(.L_x_444) ;  /* 0x0000000000448947 */ /* 0x000fea0003800000 */
.L_x_420:
        /* <DEDUP_REMOVED lines=16> */
.L_x_445:
[----:B------:R-:W-:Y:S05]  /*5990*/  BRA `(.L_x_421) ;  /* 0x0000000000887947 */ /* 0x000fea0003800000 */
.L_x_444:
        /* <DEDUP_REMOVED lines=11> */
.L_x_447:
[----:B------:R-:W-:Y:S05]  /*5a50*/  BSYNC.RECONVERGENT B0 ;  /* 0x0000000000007941 */ /* 0x000fea0003800200 */
.L_x_446:
[----:B------:R0:W-:Y:S01]  /*5a60*/  STG.E.U8 desc[UR36][R8.64], R3 ;  /* 0x0000000308007986 */ /* 0x0001e2000c101124 */
[----:B------:R-:W-:Y:S05]  /*5a70*/  BRA `(.L_x_421) ;  /* 0x0000000000507947 */ /* 0x000fea0003800000 */
.L_x_443:
        /* <DEDUP_REMOVED lines=12> */
.L_x_448:
[----:B------:R-:W-:Y:S01]  /*5b40*/  IMAD.MOV.U32 R3, RZ, RZ, 0x7f ;  /* 0x0000007fff037424 */ /* 0x000fe200078e00ff */
[----:B------:R-:W-:-:S04]  /*5b50*/  ISETP.GT.U32.AND P0, PT, R5, 0x7f800000, PT ;  /* 0x7f8000000500780c */ /* 0x000fc80003f04070 */
[----:B------:R-:W-:-:S05]  /*5b60*/  SEL R3, R3, 0x7c, P0 ;  /* 0x0000007c03037807 */ /* 0x000fca0000000000 */
[----:B------:R0:W-:Y:S01]  /*5b70*/  STG.E.U8 desc[UR36][R8.64], R3 ;  /* 0x0000000308007986 */ /* 0x0001e2000c101124 */
[----:B------:R-:W-:Y:S05]  /*5b80*/  BRA `(.L_x_421) ;  /* 0x00000000000c7947 */ /* 0x000fea0003800000 */
.L_x_442:
[----:B------:R-:W0:Y:S02]  /*5b90*/  I2F.S16 R0, R24 ;  /* 0x0000001800007306 */ /* 0x000e240000101400 */
[----:B0-----:R-:W-:-:S05]  /*5ba0*/  F2FP.BF16.F32.PACK_AB R0, RZ, R0 ;  /* 0x00000000ff00723e */ /* 0x001fca00000010ff */
[----:B------:R0:W-:Y:S02]  /*5bb0*/  STG.E.U16 desc[UR36][R8.64], R0 ;  /* 0x0000000008007986 */ /* 0x0001e4000c101524 */
.L_x_421:
[----:B------:R-:W-:Y:S05]  /*5bc0*/  BSYNC.RECONVERGENT B6 ;  /* 0x0000000000067941 */ /* 0x000fea0003800200 */
.L_x_415:
[----:B------:R-:W-:-:S07]  /*5bd0*/  VIADD R17, R17, 0x80 ;  /* 0x0000008011117836 */ /* 0x000fce0000000000 */
.L_x_380:
[----:B------:R-:W-:Y:S05]  /*5be0*/  BSYNC.RECONVERGENT B8 ;  /* 0x0000000000087941 */ /* 0x000fea0003800200 */
.L_x_342:
[----:B------:R-:W-:-:S13]  /*5bf0*/  ISETP.GE.AND P0, PT, R17, R16, PT ;  /* 0x000000101100720c */ /* 0x000fda0003f06270 */
[----:B------:R-:W-:Y:S05]  /*5c00*/  @P0 EXIT ;  /* 0x000000000000094d */ /* 0x000fea0003800000 */
[----:B0---4-:R-:W0:Y:S01]  /*5c10*/  LDC.64 R4, c[0x0][0x388] ;  /* 0x0000e200ff047b82 */ /* 0x011e220000000a00 */
[----:B------:R-:W4:Y:S01]  /*5c20*/  LDCU UR4, c[0x0][0x3a8] ;  /* 0x00007500ff0477ac */ /* 0x000f220008000800 */
[----:B------:R-:W-:Y:S01]  /*5c30*/  PRMT R0, R18, 0x9910, RZ ;  /* 0x0000991012007816 */ /* 0x000fe200000000ff */
[----:B------:R-:W-:-:S03]  /*5c40*/  IMAD R2, R2, 0x200, R17 ;  /* 0x0000020002027824 */ /* 0x000fc600078e0211 */
[----:B------:R-:W-:Y:S01]  /*5c50*/  ISETP.GT.AND P1, PT, R0, 0x9, PT ;  /* 0x000000090000780c */ /* 0x000fe20003f24270 */
[----:B----4-:R-:W-:-:S05]  /*5c60*/  IMAD R3, R2, UR4, RZ ;  /* 0x0000000402037c24 */ /* 0x010fca000f8e02ff */
[----:B0-----:R-:W-:-:S05]  /*5c70*/  IADD3 R2, P0, PT, R3, R4, RZ ;  /* 0x0000000403027210 */ /* 0x001fca0007f1e0ff */
[----:B------:R-:W-:Y:S02]  /*5c80*/  IMAD.X R3, RZ, RZ, R5, P0 ;  /* 0x000000ffff037224 */ /* 0x000fe400000e0605 */
[----:B------:R-:W-:Y:S06]  /*5c90*/  @P1 BRA `(.L_x_449) ;  /* 0x0000000000e01947 */ /* 0x000fec0003800000 */
        /* <DEDUP_REMOVED lines=8> */
[----:B------:R-:W-:Y:S01]  /*5d20*/  STG.E.U8 desc[UR36][R2.64], R22 ;  /* 0x0000001602007986 */ /* 0x000fe2000c101124 */
[----:B------:R-:W-:Y:S05]  /*5d30*/  EXIT ;  /* 0x000000000000794d */ /* 0x000fea0003800000 */
.L_x_452:
[----:B------:R-:W-:Y:S01]  /*5d40*/  STG.E.U8 desc[UR36][R2.64], R22 ;  /* 0x0000001602007986 */ /* 0x000fe2000c101124 */
[----:B------:R-:W-:Y:S05]  /*5d50*/  EXIT ;  /* 0x000000000000794d */ /* 0x000fea0003800000 */
.L_x_451:
[----:B------:R-:W-:-:S13]  /*5d60*/  ISETP.NE.AND P0, PT, R0, 0x2, PT ;  /* 0x000000020000780c */ /* 0x000fda0003f05270 */
[----:B------:R-:W-:Y:S05]  /*5d70*/  @!P0 BRA `(.L_x_454) ;  /* 0x0000000000248947 */ /* 0x000fea0003800000 */
[----:B------:R-:W-:-:S13]  /*5d80*/  ISETP.NE.AND P0, PT, R0, 0x3, PT ;  /* 0x000000030000780c */ /* 0x000fda0003f05270 */
[----:B------:R-:W-:Y:S05]  /*5d90*/  @!P0 BRA `(.L_x_455) ;  /* 0x0000000000148947 */ /* 0x000fea0003800000 */
[----:B------:R-:W-:-:S13]  /*5da0*/  ISETP.NE.AND P0, PT, R0, 0x4, PT ;  /* 0x000000040000780c */ /* 0x000fda0003f05270 */
[----:B------:R-:W-:Y:S05]  /*5db0*/  @P0 BRA `(.L_x_453) ;  /* 0x0000000800180947 */ /* 0x000fea0003800000 */
[----:B------:R-:W-:-:S05]  /*5dc0*/  IMAD.MOV.U32 R23, RZ, RZ, RZ ;  /* 0x000000ffff177224 */ /* 0x000fca00078e00ff */
[----:B------:R-:W-:Y:S01]  /*5dd0*/  STG.E.64 desc[UR36][R2.64], R22 ;  /* 0x0000001602007986 */ /* 0x000fe2000c101b24 */
[----:B------:R-:W-:Y:S05]  /*5de0*/  EXIT ;  /* 0x000000000000794d */ /* 0x000fea0003800000 */
.L_x_455:
[----:B------:R-:W-:Y:S01]  /*5df0*/  STG.E desc[UR36][R2.64], R22 ;  /* 0x0000001602007986 */ /* 0x000fe2000c101924 */
[----:B------:R-:W-:Y:S05]  /*5e00*/  EXIT ;  /* 0x000000000000794d */ /* 0x000fea0003800000 */
.L_x_454:
[----:B------:R-:W-:Y:S01]  /*5e10*/  STG.E.U16 desc[UR36][R2.64], R22 ;  /* 0x0000001602007986 */ /* 0x000fe2000c101524 */
[----:B------:R-:W-:Y:S05]  /*5e20*/  EXIT ;  /* 0x000000000000794d */ /* 0x000fea0003800000 */
.L_x_450:
[----:B------:R-:W-:-:S13]  /*5e30*/  ISETP.GT.AND P0, PT, R0, 0x6, PT ;  /* 0x000000060000780c */ /* 0x000fda0003f04270 */
[----:B------:R-:W-:Y:S05]  /*5e40*/  @P0 BRA `(.L_x_456) ;  /* 0x00000000002c0947 */ /* 0x000fea0003800000 */
[----:B------:R-:W-:-:S13]  /*5e50*/  ISETP.NE.AND P0, PT, R0, 0x5, PT ;  /* 0x000000050000780c */ /* 0x000fda0003f05270 */
[----:B------:R-:W-:Y:S05]  /*5e60*/  @!P0 BRA `(.L_x_457) ;  /* 0x0000000000148947 */ /* 0x000fea0003800000 */
[----:B------:R-:W-:-:S13]  /*5e70*/  ISETP.NE.AND P0, PT, R0, 0x6, PT ;  /* 0x000000060000780c */ /* 0x000fda0003f05270 */
[----:B------:R-:W-:Y:S05]  /*5e80*/  @P0 BRA `(.L_x_453) ;  /* 0x0000000400e40947 */ /* 0x000fea0003800000 */
[----:B------:R-:W0:Y:S02]  /*5e90*/  I2F.S16 R5, R22 ;  /* 0x0000001600057306 */ /* 0x000e240000101400 */
[----:B0-----:R-:W-:Y:S01]  /*5ea0*/  STG.E desc[UR36][R2.64], R5 ;  /* 0x0000000502007986 */ /* 0x001fe2000c101924 */
[----:B------:R-:W-:Y:S05]  /*5eb0*/  EXIT ;  /* 0x000000000000794d */ /* 0x000fea0003800000 */
.L_x_457:
[----:B------:R-:W0:Y:S02]  /*5ec0*/  I2F.S16 R0, R22 ;  /* 0x0000001600007306 */ /* 0x000e240000101400 */
[----:B0-----:R-:W-:-:S05]  /*5ed0*/  F2FP.F16.F32.PACK_AB R0, RZ, R0 ;  /* 0x00000000ff00723e */ /* 0x001fca00000000ff */
[----:B------:R-:W-:Y:S01]  /*5ee0*/  STG.E.U16 desc[UR36][R2.64], R0 ;  /* 0x0000000002007986 */ /* 0x000fe2000c101524 */
[----:B------:R-:W-:Y:S05]  /*5ef0*/  EXIT ;  /* 0x000000000000794d */ /* 0x000fea0003800000 */
.L_x_456:
        /* <DEDUP_REMOVED lines=8> */
[----:B0-----:R-:W-:Y:S01]  /*5f80*/  STG.E.64 desc[UR36][R2.64], R22 ;  /* 0x0000001602007986 */ /* 0x001fe2000c101b24 */
[----:B------:R-:W-:Y:S05]  /*5f90*/  EXIT ;  /* 0x000000000000794d */ /* 0x000fea0003800000 */
.L_x_459:
[----:B------:R-:W0:Y:S02]  /*5fa0*/  I2F.S16 R22, R22 ;  /* 0x0000001600167306 */ /* 0x000e240000101400 */
[----:B0-----:R-:W-:-:S04]  /*5fb0*/  F2FP.F16.F32.PACK_AB R5, RZ, R22 ;  /* 0x00000016ff05723e */ /* 0x001fc800000000ff */
[----:B------:R-:W-:-:S05]  /*5fc0*/  PRMT R5, R5, 0x5410, RZ ;  /* 0x0000541005057816 */ /* 0x000fca00000000ff */
[----:B------:R-:W-:Y:S01]  /*5fd0*/  STG.E desc[UR36][R2.64], R5 ;  /* 0x0000000502007986 */ /* 0x000fe2000c101924 */
[----:B------:R-:W-:Y:S05]  /*5fe0*/  EXIT ;  /* 0x000000000000794d */ /* 0x000fea0003800000 */
.L_x_458:
[----:B------:R-:W0:Y:S02]  /*5ff0*/  I2F.F64.S16 R22, R22 ;  /* 0x0000001600167312 */ /* 0x000e240000101c00 */
[----:B0-----:R-:W-:Y:S01]  /*6000*/  STG.E.64 desc[UR36][R2.64], R22 ;  /* 0x0000001602007986 */ /* 0x001fe2000c101b24 */
[----:B------:R-:W-:Y:S05]  /*6010*/  EXIT ;  /* 0x000000000000794d */ /* 0x000fea0003800000 */
.L_x_449:
        /* <DEDUP_REMOVED lines=10> */
[----:B------:R-:W-:Y:S01]  /*60c0*/  STG.E.U16 desc[UR36][R2.64], R22 ;  /* 0x0000001602007986 */ /* 0x000fe2000c101524 */
[----:B------:R-:W-:Y:S05]  /*60d0*/  EXIT ;  /* 0x000000000000794d */ /* 0x000fea0003800000 */
.L_x_463:
        /* <DEDUP_REMOVED lines=17> */
.L_x_465:
[----:B------:R-:W-:Y:S05]  /*61f0*/  BSYNC.RECONVERGENT B0 ;  /* 0x0000000000007941 */ /* 0x000fea0003800200 */
.L_x_464:
[----:B------:R-:W-:Y:S01]  /*6200*/  STG.E.U8 desc[UR36][R2.64], R0 ;  /* 0x0000000002007986 */ /* 0x000fe2000c101124 */
[----:B------:R-:W-:Y:S05]  /*6210*/  EXIT ;  /* 0x000000000000794d */ /* 0x000fea0003800000 */
.L_x_462:
        /* <DEDUP_REMOVED lines=17> */
.L_x_467:
[----:B------:R-:W-:Y:S05]  /*6330*/  BSYNC.RECONVERGENT B0 ;  /* 0x0000000000007941 */ /* 0x000fea0003800200 */
.L_x_466:
[----:B------:R-:W-:Y:S01]  /*6340*/  STG.E.U8 desc[UR36][R2.64], R0 ;  /* 0x0000000002007986 */ /* 0x000fe2000c101124 */
[----:B------:R-:W-:Y:S05]  /*6350*/  EXIT ;  /* 0x000000000000794d */ /* 0x000fea0003800000 */
.L_x_461:
        /* <DEDUP_REMOVED lines=19> */
[----:B------:R-:W-:Y:S01]  /*6490*/  STG.E.U8 desc[UR36][R2.64], R5 ;  /* 0x0000000502007986 */ /* 0x000fe2000c101124 */
[----:B------:R-:W-:Y:S05]  /*64a0*/  EXIT ;  /* 0x000000000000794d */ /* 0x000fea0003800000 */
.L_x_469:
[----:B------:R-:W-:-:S05]  /*64b0*/  IMAD.MOV.U32 R23, RZ, RZ, RZ ;  /* 0x000000ffff177224 */ /* 0x000fca00078e00ff */
[----:B------:R-:W-:Y:S01]  /*64c0*/  STG.E.64 desc[UR36][R2.64], R22 ;  /* 0x0000001602007986 */ /* 0x000fe2000c101b24 */
[----:B------:R-:W-:Y:S05]  /*64d0*/  EXIT ;  /* 0x000000000000794d */ /* 0x000fea0003800000 */
.L_x_468:
[----:B------:R-:W-:Y:S01]  /*64e0*/  STG.E desc[UR36][R2.64], R22 ;  /* 0x0000001602007986 */ /* 0x000fe2000c101924 */
[----:B------:R-:W-:Y:S05]  /*64f0*/  EXIT ;  /* 0x000000000000794d */ /* 0x000fea0003800000 */
.L_x_460:
[----:B------:R-:W-:-:S13]  /*6500*/  ISETP.GT.AND P0, PT, R0, 0xe, PT ;  /* 0x0000000e0000780c */ /* 0x000fda0003f04270 */
[----:B------:R-:W-:Y:S05]  /*6510*/  @P0 BRA `(.L_x_470) ;  /* 0x0000000000280947 */ /* 0x000fea0003800000 */
[----:B------:R-:W-:-:S13]  /*6520*/  ISETP.NE.AND P0, PT, R0, 0xa, PT ;  /* 0x0000000a0000780c */ /* 0x000fda0003f05270 */
[----:B------:R-:W-:Y:S05]  /*6530*/  @!P0 BRA `(.L_x_471) ;  /* 0x0000000000108947 */ /* 0x000fea0003800000 */
[----:B------:R-:W-:-:S13]  /*6540*/  ISETP.NE.AND P0, PT, R0, 0xb, PT ;  /* 0x0000000b0000780c */ /* 0x000fda0003f05270 */
[----:B------:R-:W-:Y:S05]  /*6550*/  @P0 BRA `(.L_x_453) ;  /* 0x0000000000300947 */ /* 0x000fea0003800000 */
[----:B------:R-:W-:Y:S01]  /*6560*/  STG.E.U8 desc[UR36][R2.64], R22 ;  /* 0x0000001602007986 */ /* 0x000fe2000c101124 */
[----:B------:R-:W-:Y:S05]  /*6570*/  EXIT ;  /* 0x000000000000794d */ /* 0x000fea0003800000 */
.L_x_471:
[----:B------:R-:W-:Y:S01]  /*6580*/  CS2R R6, SRZ ;  /* 0x0000000000067805 */ /* 0x000fe2000001ff00 */
[----:B------:R-:W0:Y:S04]  /*6590*/  I2F.F64.S16 R4, R22 ;  /* 0x0000001600047312 */ /* 0x000e280000101c00 */
[----:B0-----:R-:W-:Y:S01]  /*65a0*/  STG.E.128 desc[UR36][R2.64], R4 ;  /* 0x0000000402007986 */ /* 0x001fe2000c101d24 */
[----:B------:R-:W-:Y:S05]  /*65b0*/  EXIT ;  /* 0x000000000000794d */ /* 0x000fea0003800000 */
.L_x_470:
[----:B------:R-:W-:-:S13]  /*65c0*/  ISETP.NE.AND P0, PT, R0, 0xf, PT ;  /* 0x0000000f0000780c */ /* 0x000fda0003f05270 */
[----:B------:R-:W-:Y:S05]  /*65d0*/  @!P0 BRA `(.L_x_472) ;  /* 0x0000000000d48947 */ /* 0x000fea0003800000 */
[----:B------:R-:W-:-:S13]  /*65e0*/  ISETP.NE.AND P0, PT, R0, 0x17, PT ;  /* 0x000000170000780c */ /* 0x000fda0003f05270 */
[----:B------:R-:W-:Y:S05]  /*65f0*/  @!P0 BRA `(.L_x_473) ;  /* 0x0000000000848947 */ /* 0x000fea0003800000 */
[----:B------:R-:W-:-:S13]  /*6600*/  ISETP.NE.AND P0, PT, R0, 0x18, PT ;  /* 0x000000180000780c */ /* 0x000fda0003f05270 */
[----:B------:R-:W-:Y:S05]  /*6610*/  @!P0 BRA `(.L_x_474) ;  /* 0x0000000000448947 */ /* 0x000fea0003800000 */
.L_x_453:
[----:B------:R-:W-:Y:S01]  /*6620*/  MOV R0, 0x0 ;  /* 0x0000000000007802 */ /* 0x000fe20000000f00 */
[----:B------:R-:W0:Y:S01]  /*6630*/  LDCU.64 UR4, c[0x4][0x188] ;  /* 0x01003100ff0477ac */ /* 0x000e220008000a00 */
[----:B-123--:R-:W-:Y:S02]  /*6640*/  IMAD.MOV.U32 R8, RZ, RZ, 0x65 ;  /* 0x00000065ff087424 */ /* 0x00efe400078e00ff */
[----:B------:R1:W2:Y:S01]  /*6650*/  LDC.64 R2, c[0x4][R0] ;  /* 0x0100000000027b82 */ /* 0x0002a20000000a00 */
[----:B------:R-:W3:Y:S01]  /*6660*/  LDCU.64 UR6, c[0x4][0x190] ;  /* 0x01003200ff0677ac */ /* 0x000ee20008000a00 */
[----:B------:R-:W-:Y:S02]  /*6670*/  IMAD.MOV.U32 R12, RZ, RZ, 0x1 ;  /* 0x00000001ff0c7424 */ /* 0x000fe400078e00ff */
[----:B------:R-:W-:Y:S01]  /*6680*/  IMAD.MOV.U32 R13, RZ, RZ, RZ ;  /* 0x000000ffff0d7224 */ /* 0x000fe200078e00ff */
[----:B------:R-:W4:Y:S01]  /*6690*/  LDCU.64 UR8, c[0x4][0xa0] ;  /* 0x01001400ff0877ac */ /* 0x000f220008000a00 */
[----:B0-----:R-:W-:-:S02]  /*66a0*/  IMAD.U32 R4, RZ, RZ, UR4 ;  /* 0x00000004ff047e24 */ /* 0x001fc4000f8e00ff */
[----:B------:R-:W-:Y:S02]  /*66b0*/  IMAD.U32 R5, RZ, RZ, UR5 ;  /* 0x00000005ff057e24 */ /* 0x000fe4000f8e00ff */
[----:B---3--:R-:W-:Y:S02]  /*66c0*/  IMAD.U32 R6, RZ, RZ, UR6 ;  /* 0x00000006ff067e24 */ /* 0x008fe4000f8e00ff */
[----:B------:R-:W-:Y:S02]  /*66d0*/  IMAD.U32 R7, RZ, RZ, UR7 ;  /* 0x00000007ff077e24 */ /* 0x000fe4000f8e00ff */
[----:B----4-:R-:W-:Y:S02]  /*66e0*/  IMAD.U32 R10, RZ, RZ, UR8 ;  /* 0x00000008ff0a7e24 */ /* 0x010fe4000f8e00ff */
[----:B-1----:R-:W-:-:S07]  /*66f0*/  IMAD.U32 R11, RZ, RZ, UR9 ;  /* 0x00000009ff0b7e24 */ /* 0x002fce000f8e00ff */
[----:B------:R-:W-:-:S07]  /*6700*/  LEPC R20, `(.L_x_475) ;  /* 0x000000001014794e */ /* 0x000fce0000000000 */
[----:B--2---:R-:W-:Y:S05]  /*6710*/  CALL.ABS.NOINC R2 ;  /* 0x0000000002007343 */ /* 0x004fea0003c00000 */
.L_x_475:
[----:B------:R-:W-:Y:S05]  /*6720*/  EXIT ;  /* 0x000000000000794d */ /* 0x000fea0003800000 */
.L_x_474:
        /* <DEDUP_REMOVED lines=11> */
.L_x_477:
[----:B------:R-:W-:Y:S05]  /*67e0*/  BSYNC.RECONVERGENT B0 ;  /* 0x0000000000007941 */ /* 0x000fea0003800200 */
.L_x_476:
[----:B------:R-:W-:Y:S01]  /*67f0*/  STG.E.U8 desc[UR36][R2.64], R5 ;  /* 0x0000000502007986 */ /* 0x000fe2000c101124 */
[----:B------:R-:W-:Y:S05]  /*6800*/  EXIT ;  /* 0x000000000000794d */ /* 0x000fea0003800000 */
.L_x_473:
[----:B------:R-:W0:Y:S02]  /*6810*/  I2F.S16 R7, R22 ;  /* 0x0000001600077306 */ /* 0x000e240000101400 */
[----:B0-----:R-:W-:-:S13]  /*6820*/  ISETP.GT.U32.AND P0, PT, R7, 0x477fffff, PT ;  /* 0x477fffff0700780c */ /* 0x001fda0003f04070 */
        /* <DEDUP_REMOVED lines=11> */
.L_x_478:
[----:B------:R-:W-:Y:S01]  /*68e0*/  IMAD.MOV.U32 R5, RZ, RZ, 0x7f ;  /* 0x0000007fff057424 */ /* 0x000fe200078e00ff */
[----:B------:R-:W-:-:S04]  /*68f0*/  ISETP.GT.U32.AND P0, PT, R7, 0x7f800000, PT ;  /* 0x7f8000000700780c */ /* 0x000fc80003f04070 */
[----:B------:R-:W-:-:S05]  /*6900*/  SEL R5, R5, 0x7c, P0 ;  /* 0x0000007c05057807 */ /* 0x000fca0000000000 */
[----:B------:R-:W-:Y:S01]  /*6910*/  STG.E.U8 desc[UR36][R2.64], R5 ;  /* 0x0000000502007986 */ /* 0x000fe2000c101124 */
[----:B------:R-:W-:Y:S05]  /*6920*/  EXIT ;  /* 0x000000000000794d */ /* 0x000fea0003800000 */
.L_x_472:
[----:B------:R-:W0:Y:S02]  /*6930*/  I2F.S16 R0, R22 ;  /* 0x0000001600007306 */ /* 0x000e240000101400 */
[----:B0-----:R-:W-:-:S05]  /*6940*/  F2FP.BF16.F32.PACK_AB R0, RZ, R0 ;  /* 0x00000000ff00723e */ /* 0x001fca00000010ff */
[----:B------:R-:W-:Y:S01]  /*6950*/  STG.E.U16 desc[UR36][R2.64], R0 ;  /* 0x0000000002007986 */ /* 0x000fe2000c101524 */
[----:B------:R-:W-:Y:S05]  /*6960*/  EXIT ;  /* 0x000000000000794d */ /* 0x000fea0003800000 */
.L_x_479:
        /* <DEDUP_REMOVED lines=9> */
.L_x_5870:


//--------------------- .text._ZN2at6native18elementwise_kernelILi128ELi4EZNS0_22gpu_kernel_impl_nocastINS0_10AbsFunctorIbEEEEvRNS_18TensorIteratorBaseERKT_EUliE_EEviT1_ --------------------------
	.section	.text._ZN2at6native18elementwise_kernelILi128ELi4EZNS0_22gpu_kernel_impl_nocastINS0_10AbsFunctorIbEEEEvRNS_18TensorIteratorBaseERKT_EUliE_EEviT1_,"ax",@progbits
	.align	128
        .global         _ZN2at6native18elementwise_kernelILi128ELi4EZNS0_22gpu_kernel_impl_nocastINS0_10AbsFunctorIbEEEEvRNS_18TensorIteratorBaseERKT_EUliE_EEviT1_
        .type           _ZN2at6native18elementwise_kernelILi128ELi4EZNS0_22gpu_kernel_impl_nocastINS0_10AbsFunctorIbEEEEvRNS_18TensorIteratorBaseERKT_EUliE_EEviT1_,@function
        .size           _ZN2at6native18elementwise_kernelILi128ELi4EZNS0_22gpu_kernel_impl_nocastINS0_10AbsFunctorIbEEEEvRNS_18TensorIteratorBaseERKT_EUliE_EEviT1_,(.L_x_5871 - _ZN2at6native18elementwise_kernelILi128ELi4EZNS0_22gpu_kernel_impl_nocastINS0_10AbsFunctorIbEEEEvRNS_18TensorIteratorBaseERKT_EUliE_EEviT1_)
        .other          _ZN2at6native18elementwise_kernelILi128ELi4EZNS0_22gpu_kernel_impl_nocastINS0_10AbsFunctorIbEEEEvRNS_18TensorIteratorBaseERKT_EUliE_EEviT1_,@"STO_CUDA_ENTRY STV_DEFAULT"
_ZN2at6native18elementwise_kernelILi128ELi4EZNS0_22gpu_kernel_impl_nocastINS0_10AbsFunctorIbEEEEvRNS_18TensorIteratorBaseERKT_EUliE_EEviT1_:
.text._ZN2at6native18elementwise_kernelILi128ELi4EZNS0_22gpu_kernel_impl_nocastINS0_10AbsFunctorIbEEEEvRNS_18TensorIteratorBaseERKT_EUliE_EEviT1_:
[----:B------:R-:W-:Y:S08]  /*0000*/  LDC R1, c[0x0][0x37c] ;  /* 0x0000df00ff017b82 */ /* 0x000ff00000000800 */
[----:B------:R-:W0:Y:S01]  /*0010*/  LDC R2, c[0x0][0x388] ;  /* 0x0000e200ff027b82 */ /* 0x000e220000000800 */
[----:B------:R-:W1:Y:S01]  /*0020*/  S2R R3, SR_TID.X ;  /* 0x0000000000037919 */ /* 0x000e620000002100 */
[----:B------:R-:W2:Y:S06]  /*0030*/  LDCU.64 UR6, c[0x0][0x358] ;  /* 0x00006b00ff0677ac */ /* 0x000eac0008000a00 */
[----:B------:R-:W3:Y:S01]  /*0040*/  S2UR UR4, SR_CTAID.X ;  /* 0x00000000000479c3 */ /* 0x000ee20000002500 */
[----:B0-----:R-:W-:Y:S01]  /*0050*/  ISETP.NE.AND P0, PT, R2, RZ, PT ;  /* 0x000000ff0200720c */ /* 0x001fe20003f05270 */
[----:B---3--:R-:W-:-:S06]  /*0060*/  USHF.L.U32 UR4, UR4, 0x9, URZ ;  /* 0x0000000904047899 */ /* 0x008fcc00080006ff */
[----:B-1----:R-:W-:-:S06]  /*0070*/  LOP3.LUT R3, R3, UR4, RZ, 0xfc, !PT ;  /* 0x0000000403037c12 */ /* 0x002fcc000f8efcff */
[----:B--2---:R-:W-:Y:S05]  /*0080*/  @P0 BRA `(.L_x_480) ;  /* 0x0000000000b00947 */ /* 0x004fea0003800000 */
[----:B------:R-:W0:Y:S01]  /*0090*/  LDCU UR4, c[0x0][0x380] ;  /* 0x00007000ff0477ac */ /* 0x000e220008000800 */
[----:B------:R-:W-:Y:S04]  /*00a0*/  BSSY.RECONVERGENT B0, `(.L_x_481) ;  /* 0x0000020000007945 */ /* 0x000fe80003800200 */
[----:B------:R-:W-:Y:S01]  /*00b0*/  BSSY.RELIABLE B1, `(.L_x_482) ;  /* 0x0000017000017945 */ /* 0x000fe20003800100 */
[----:B0-----:R-:W-:-:S13]  /*00c0*/  ISETP.GE.AND P0, PT, R3, UR4, PT ;  /* 0x0000000403007c0c */ /* 0x001fda000bf06270 */
[----:B------:R-:W-:Y:S05]  /*00d0*/  @P0 BRA `(.L_x_483) ;  /* 0x0000000000440947 */ /* 0x000fea0003800000 */
[----:B------:R-:W0:Y:S02]  /*00e0*/  LDC.64 R4, c[0x0][0x588] ;  /* 0x00016200ff047b82 */ /* 0x000e240000000a00 */
[----:B0-----:R-:W2:Y:S06]  /*00f0*/  LDG.E.U8 R4, desc[UR6][R4.64] ;  /* 0x0000000604047981 */ /* 0x001eac000c1e1100 */
[----:B------:R-:W0:Y:S01]  /*0100*/  LDC.64 R6, c[0x0][0x580] ;  /* 0x00016000ff067b82 */ /* 0x000e220000000a00 */
[----:B------:R-:W-:Y:S02]  /*0110*/  IADD3 R3, PT, PT, R3, 0x80, RZ ;  /* 0x0000008003037810 */ /* 0x000fe40007ffe0ff */
[----:B--2---:R-:W-:-:S04]  /*0120*/  ISETP.NE.AND P0, PT, R4, RZ, PT ;  /* 0x000000ff0400720c */ /* 0x004fc80003f05270 */
[----:B------:R-:W-:Y:S02]  /*0130*/  SEL R9, RZ, 0x1, !P0 ;  /* 0x00000001ff097807 */ /* 0x000fe40004000000 */
[----:B------:R-:W-:-:S03]  /*0140*/  ISETP.GE.AND P0, PT, R3, UR4, PT ;  /* 0x0000000403007c0c */ /* 0x000fc6000bf06270 */
[----:B0-----:R0:W-:Y:S10]  /*0150*/  STG.E.U8 desc[UR6][R6.64], R9 ;  /* 0x0000000906007986 */ /* 0x0011f4000c101106 */
[----:B------:R-:W-:Y:S05]  /*0160*/  @P0 BREAK.RELIABLE B1 ;  /* 0x0000000000010942 */ /* 0x000fea0003800100 */
[----:B------:R-:W-:Y:S05]  /*0170*/  @P0 BRA `(.L_x_484) ;  /* 0x0000000000480947 */ /* 0x000fea0003800000 */
[----:B------:R-:W1:Y:S02]  /*0180*/  LDC.64 R4, c[0x0][0x588] ;  /* 0x00016200ff047b82 */ /* 0x000e640000000a00 */
[----:B-1----:R-:W2:Y:S06]  /*0190*/  LDG.E.U8 R4, desc[UR6][R4.64] ;  /* 0x0000000604047981 */ /* 0x002eac000c1e1100 */
[----:B0-----:R-:W0:Y:S01]  /*01a0*/  LDC.64 R6, c[0x0][0x580] ;  /* 0x00016000ff067b82 */ /* 0x001e220000000a00 */
[----:B------:R-:W-:Y:S02]  /*01b0*/  IADD3 R3, PT, PT, R3, 0x80, RZ ;  /* 0x0000008003037810 */ /* 0x000fe40007ffe0ff */
[----:B--2---:R-:W-:-:S04]  /*01c0*/  ISETP.NE.AND P0, PT, R4, RZ, PT ;  /* 0x000000ff0400720c */ /* 0x004fc80003f05270 */
[----:B------:R-:W-:-:S05]  /*01d0*/  SEL R9, RZ, 0x1, !P0 ;  /* 0x00000001ff097807 */ /* 0x000fca0004000000 */
[----:B0-----:R0:W-:Y:S04]  /*01e0*/  STG.E.U8 desc[UR6][R6.64], R9 ;  /* 0x0000000906007986 */ /* 0x0011e8000c101106 */
.L_x_483:
[----:B------:R-:W-:-:S13]  /*01f0*/  ISETP.GE.AND P0, PT, R3, UR4, PT ;  /* 0x0000000403007c0c */ /* 0x000fda000bf06270 */
[----:B------:R-:W-:Y:S05]  /*0200*/  @P0 BREAK.RELIABLE B1 ;  /* 0x0000000000010942 */ /* 0x000fea0003800100 */
[----:B------:R-:W-:Y:S05]  /*0210*/  @P0 BRA `(.L_x_484) ;  /* 0x0000000000200947 */ /* 0x000fea0003800000 */
[----:B------:R-:W-:Y:S05]  /*0220*/  BSYNC.RELIABLE B1 ;  /* 0x0000000000017941 */ /* 0x000fea0003800100 */
.L_x_482:
[----:B------:R-:W1:Y:S02]  /*0230*/  LDC.64 R4, c[0x0][0x588] ;  /* 0x00016200ff047b82 */ /* 0x000e640000000a00 */
[----:B-1----:R-:W2:Y:S06]  /*0240*/  LDG.E.U8 R4, desc[UR6][R4.64] ;  /* 0x0000000604047981 */ /* 0x002eac000c1e1100 */
[----:B0-----:R-:W0:Y:S01]  /*0250*/  LDC.64 R6, c[0x0][0x580] ;  /* 0x00016000ff067b82 */ /* 0x001e220000000a00 */
[----:B------:R-:W-:Y:S02]  /*0260*/  IADD3 R3, PT, PT, R3, 0x80, RZ ;  /* 0x0000008003037810 */ /* 0x000fe40007ffe0ff */
[----:B--2---:R-:W-:-:S04]  /*0270*/  ISETP.NE.AND P0, PT, R4, RZ, PT ;  /* 0x000000ff0400720c */ /* 0x004fc80003f05270 */
[----:B------:R-:W-:-:S05]  /*0280*/  SEL R9, RZ, 0x1, !P0 ;  /* 0x00000001ff097807 */ /* 0x000fca0004000000 */
[----:B0-----:R1:W-:Y:S04]  /*0290*/  STG.E.U8 desc[UR6][R6.64], R9 ;  /* 0x0000000906007986 */ /* 0x0013e8000c101106 */
.L_x_484:
[----:B------:R-:W-:Y:S05]  /*02a0*/  BSYNC.RECONVERGENT B0 ;  /* 0x0000000000007941 */ /* 0x000fea0003800200 */
.L_x_481:
[----:B------:R-:W-:Y:S05]  /*02b0*/  WARPSYNC.ALL ;  /* 0x0000000000007948 */ /* 0x000fea0003800000 */
[----:B------:R-:W-:-:S13]  /*02c0*/  ISETP.GE.AND P0, PT, R3, UR4, PT ;  /* 0x0000000403007c0c */ /* 0x000fda000bf06270 */
[----:B------:R-:W-:Y:S05]  /*02d0*/  @P0 EXIT ;  /* 0x000000000000094d */ /* 0x000fea0003800000 */
[----:B------:R-:W2:Y:S02]  /*02e0*/  LDC.64 R2, c[0x0][0x588] ;  /* 0x00016200ff027b82 */ /* 0x000ea40000000a00 */
[----:B--2---:R-:W2:Y:S06]  /*02f0*/  LDG.E.U8 R2, desc[UR6][R2.64] ;  /* 0x0000000602027981 */ /* 0x004eac000c1e1100 */
[----:B------:R-:W3:Y:S01]  /*0300*/  LDC.64 R4, c[0x0][0x580] ;  /* 0x00016000ff047b82 */ /* 0x000ee20000000a00 */
[----:B--2---:R-:W-:-:S04]  /*0310*/  ISETP.NE.AND P0, PT, R2, RZ, PT ;  /* 0x000000ff0200720c */ /* 0x004fc80003f05270 */
[----:B01----:R-:W-:-:S05]  /*0320*/  SEL R7, RZ, 0x1, !P0 ;  /* 0x00000001ff077807 */ /* 0x003fca0004000000 */
[----:B---3--:R-:W-:Y:S01]  /*0330*/  STG.E.U8 desc[UR6][R4.64], R7 ;  /* 0x0000000704007986 */ /* 0x008fe2000c101106 */
[----:B------:R-:W-:Y:S05]  /*0340*/  EXIT ;  /* 0x000000000000794d */ /* 0x000fea0003800000 */
.L_x_480:
[----:B------:R-:W0:Y:S01]  /*0350*/  LDCU UR4, c[0x0][0x380] ;  /* 0x00007000ff0477ac */ /* 0x000e220008000800 */
[----:B------:R-:W-:Y:S01]  /*0360*/  IADD3 R2, PT, PT, R2, -0x1, RZ ;  /* 0xffffffff02027810 */ /* 0x000fe20007ffe0ff */
[----:B------:R-:W-:Y:S04]  /*0370*/  BSSY.RECONVERGENT B0, `(.L_x_485) ;  /* 0x00003a9000007945 */ /* 0x000fe80003800200 */
[----:B------:R-:W-:Y:S01]  /*0380*/  BSSY.RELIABLE B1, `(.L_x_486) ;  /* 0x0000273000017945 */ /* 0x000fe20003800100 */
[----:B------:R-:W-:-:S04]  /*0390*/  VIMNMX.U32 R0, PT, PT, R2, 0x18, PT ;  /* 0x0000001802007848 */ /* 0x000fc80003fe0000 */
[----:B------:R-:W-:Y:S02]  /*03a0*/  IADD3 R0, PT, PT, R0, 0x1, RZ ;  /* 0x0000000100007810 */ /* 0x000fe40007ffe0ff */
[----:B0-----:R-:W-:-:S13]  /*03b0*/  ISETP.GE.AND P0, PT, R3, UR4, PT ;  /* 0x0000000403007c0c */ /* 0x001fda000bf06270 */
[----:B------:R-:W-:Y:S05]  /*03c0*/  @P0 BRA `(.L_x_487) ;  /* 0x0000002400ac0947 */ /* 0x000fea0003800000 */
[----:B------:R-:W0:Y:S01]  /*03d0*/  LDCU.64 UR8, c[0x0][0x390] ;  /* 0x00007200ff0877ac */ /* 0x000e220008000a00 */
[----:B------:R-:W-:Y:S01]  /*03e0*/  HFMA2 R4, -RZ, RZ, 0, 0 ;  /* 0x00000000ff047431 */ /* 0x000fe200000001ff */
[----:B------:R-:W-:Y:S01]  /*03f0*/  MOV R5, R3 ;  /* 0x0000000300057202 */ /* 0x000fe20000000f00 */
[----:B------:R-:W1:Y:S01]  /*0400*/  LDCU UR5, c[0x0][0x38c] ;  /* 0x00007180ff0577ac */ /* 0x000e620008000800 */
[----:B------:R-:W-:Y:S01]  /*0410*/  ISETP.NE.AND P0, PT, R2, RZ, PT ;  /* 0x000000ff0200720c */ /* 0x000fe20003f05270 */
[----:B------:R-:W2:Y:S01]  /*0420*/  LDCU.64 UR10, c[0x0][0x4b8] ;  /* 0x00009700ff0a77ac */ /* 0x000ea20008000a00 */
[----:B0-----:R-:W-:-:S05]  /*0430*/  IMAD.HI.U32 R6, R3, UR8, R4 ;  /* 0x0000000803067c27 */ /* 0x001fca000f8e0004 */
[----:B------:R-:W-:-:S05]  /*0440*/  SHF.R.U32.HI R7, RZ, UR9, R6 ;  /* 0x00000009ff077c19 */ /* 0x000fca0008011606 */
[----:B------:R-:W-:-:S04]  /*0450*/  IMAD.MOV R4, RZ, RZ, -R7 ;  /* 0x000000ffff047224 */ /* 0x000fc800078e0a07 */
[----:B-1----:R-:W-:-:S04]  /*0460*/  IMAD R4, R4, UR5, R3 ;  /* 0x0000000504047c24 */ /* 0x002fc8000f8e0203 */
[C---:B--2---:R-:W-:Y:S02]  /*0470*/  IMAD R5, R4.reuse, UR10, RZ ;  /* 0x0000000a04057c24 */ /* 0x044fe4000f8e02ff */
[----:B------:R-:W-:Y:S01]  /*0480*/  IMAD R4, R4, UR11, RZ ;  /* 0x0000000b04047c24 */ /* 0x000fe2000f8e02ff */
[----:B------:R-:W-:Y:S06]  /*0490*/  @!P0 BRA `(.L_x_488) ;  /* 0x0000001000748947 */ /* 0x000fec0003800000 */
[----:B------:R-:W0:Y:S01]  /*04a0*/  LDCU.64 UR8, c[0x0][0x398] ;  /* 0x00007300ff0877ac */ /* 0x000e220008000a00 */
[----:B------:R-:W-:Y:S02]  /*04b0*/  MOV R6, RZ ;  /* 0x000000ff00067202 */ /* 0x000fe40000000f00 */
[----:B------:R-:W-:Y:S01]  /*04c0*/  ISETP.NE.AND P0, PT, R0, 0x2, PT ;  /* 0x000000020000780c */ /* 0x000fe20003f05270 */
[----:B------:R-:W1:Y:S01]  /*04d0*/  LDCU UR5, c[0x0][0x3a0] ;  /* 0x00007400ff0577ac */ /* 0x000e620008000800 */
[----:B------:R-:W2:Y:S01]  /*04e0*/  LDCU.64 UR10, c[0x0][0x4c0] ;  /* 0x00009800ff0a77ac */ /* 0x000ea20008000a00 */
[----:B0-----:R-:W-:-:S05]  /*04f0*/  IMAD.HI.U32 R8, R7, UR9, R6 ;  /* 0x0000000907087c27 */ /* 0x001fca000f8e0006 */
[----:B-1----:R-:W-:-:S04]  /*0500*/  SHF.R.U32.HI R9, RZ, UR5, R8 ;  /* 0x00000005ff097c19 */ /* 0x002fc80008011608 */
[----:B------:R-:W-:-:S05]  /*0510*/  IADD3 R6, PT, PT, -R9, RZ, RZ ;  /* 0x000000ff09067210 */ /* 0x000fca0007ffe1ff */
[----:B------:R-:W-:-:S04]  /*0520*/  IMAD R6, R6, UR8, R7 ;  /* 0x0000000806067c24 */ /* 0x000fc8000f8e0207 */
[C---:B--2---:R-:W-:Y:S02]  /*0530*/  IMAD R5, R6.reuse, UR10, R5 ;  /* 0x0000000a06057c24 */ /* 0x044fe4000f8e0205 */
[----:B------:R-:W-:Y:S01]  /*0540*/  IMAD R4, R6, UR11, R4 ;  /* 0x0000000b06047c24 */ /* 0x000fe2000f8e0204 */
[----:B------:R-:W-:Y:S06]  /*0550*/  @!P0 BRA `(.L_x_488) ;  /* 0x0000001000448947 */ /* 0x000fec0003800000 */
[----:B------:R-:W0:Y:S01]  /*0560*/  LDCU.64 UR8, c[0x0][0x3a8] ;  /* 0x00007500ff0877ac */ /* 0x000e220008000a00 */
[----:B------:R-:W-:Y:S01]  /*0570*/  HFMA2 R8, -RZ, RZ, 0, 0 ;  /* 0x00000000ff087431 */ /* 0x000fe200000001ff */
[----:B------:R-:W-:Y:S01]  /*0580*/  ISETP.NE.AND P0, PT, R0, 0x3, PT ;  /* 0x000000030000780c */ /* 0x000fe20003f05270 */
[----:B------:R-:W1:Y:S01]  /*0590*/  LDCU UR5, c[0x0][0x3a4] ;  /* 0x00007480ff0577ac */ /* 0x000e620008000800 */
[----:B------:R-:W2:Y:S02]  /*05a0*/  LDCU.64 UR10, c[0x0][0x4c8] ;  /* 0x00009900ff0a77ac */ /* 0x000ea40008000a00 */
[----:B0-----:R-:W-:-:S05]  /*05b0*/  IMAD.HI.U32 R6, R9, UR8, R8 ;  /* 0x0000000809067c27 */ /* 0x001fca000f8e0008 */
[----:B------:R-:W-:-:S04]  /*05c0*/  SHF.R.U32.HI R7, RZ, UR9, R6 ;  /* 0x00000009ff077c19 */ /* 0x000fc80008011606 */
[----:B------:R-:W-:-:S05]  /*05d0*/  IADD3 R8, PT, PT, -R7, RZ, RZ ;  /* 0x000000ff07087210 */ /* 0x000fca0007ffe1ff */
[----:B-1----:R-:W-:-:S04]  /*05e0*/  IMAD R8, R8, UR5, R9 ;  /* 0x0000000508087c24 */ /* 0x002fc8000f8e0209 */
[C---:B--2---:R-:W-:Y:S02]  /*05f0*/  IMAD R5, R8.reuse, UR10, R5 ;  /* 0x0000000a08057c24 */ /* 0x044fe4000f8e0205 */
[----:B------:R-:W-:Y:S01]  /*0600*/  IMAD R4, R8, UR11, R4 ;  /* 0x0000000b08047c24 */ /* 0x000fe2000f8e0204 */
        /* <DEDUP_REMOVED lines=19> */
[----:B------:R-:W-:-:S05]  /*0740*/  SHF.R.U32.HI R7, RZ, UR9, R6 ;  /* 0x00000009ff077c19 */ /* 0x000fca0008011606 */
[----:B------:R-:W-:-:S04]  /*0750*/  IMAD.MOV R8, RZ, RZ, -R7 ;  /* 0x000000ffff087224 */ /* 0x000fc800078e0a07 */
[----:B-1----:R-:W-:-:S04]  /*0760*/  IMAD R8, R8, UR5, R9 ;  /* 0x0000000508087c24 */ /* 0x002fc8000f8e0209 */
        /* <DEDUP_REMOVED lines=219> */
[----:B------:R-:W-:Y:S01]  /*1520*/  ISETP.NE.AND P0, PT, R0, 0x18, PT ;  /* 0x000000180000780c */ /* 0x000fe20003f05270 */
[----:B------:R-:W0:Y:S01]  /*1530*/  LDCU.64 UR8, c[0x0][0x4a0] ;  /* 0x00009400ff0877ac */ /* 0x000e220008000a00 */
[----:B------:R-:W-:Y:S01]  /*1540*/  HFMA2 R6, -RZ, RZ, 0, 0 ;  /* 0x00000000ff067431 */ /* 0x000fe200000001ff */
[----:B------:R-:W1:Y:S01]  /*1550*/  LDCU UR5, c[0x0][0x4a8] ;  /* 0x00009500ff0577ac */ /* 0x000e620008000800 */
[----:B------:R-:W2:Y:S09]  /*1560*/  LDCU.64 UR10, c[0x0][0x570] ;  /* 0x0000ae00ff0a77ac */ /* 0x000eb20008000a00 */
[----:B------:R-:W3:Y:S01]  /*1570*/  @P0 LDC.64 R14, c[0x0][0x4b0] ;  /* 0x00012c00ff0e0b82 */ /* 0x000ee20000000a00 */
[----:B0-----:R-:W-:-:S07]  /*1580*/  IMAD.HI.U32 R10, R7, UR9, R6 ;  /* 0x00000009070a7c27 */ /* 0x001fce000f8e0006 */
[----:B------:R-:W0:Y:S01]  /*1590*/  @P0 LDC R17, c[0x0][0x4ac] ;  /* 0x00012b00ff110b82 */ /* 0x000e220000000800 */
[----:B-1----:R-:W-:Y:S02]  /*15a0*/  SHF.R.U32.HI R11, RZ, UR5, R10 ;  /* 0x00000005ff0b7c19 */ /* 0x002fe4000801160a */
[----:B------:R-:W-:Y:S02]  /*15b0*/  @P0 MOV R10, RZ ;  /* 0x000000ff000a0202 */ /* 0x000fe40000000f00 */
[----:B------:R-:W-:-:S03]  /*15c0*/  IADD3 R13, PT, PT, -R11, RZ, RZ ;  /* 0x000000ff0b0d7210 */ /* 0x000fc60007ffe1ff */
[----:B------:R-:W1:Y:S01]  /*15d0*/  @P0 LDC.64 R8, c[0x0][0x578] ;  /* 0x00015e00ff080b82 */ /* 0x000e620000000a00 */
[----:B---3--:R-:W-:-:S05]  /*15e0*/  @P0 IMAD.HI.U32 R6, R11, R14, R10 ;  /* 0x0000000e0b060227 */ /* 0x008fca00078e000a */
[----:B------:R-:W-:Y:S01]  /*15f0*/  @P0 SHF.R.U32.HI R10, RZ, R15, R6 ;  /* 0x0000000fff0a0219 */ /* 0x000fe20000011606 */
[----:B------:R-:W-:-:S04]  /*1600*/  IMAD R6, R13, UR8, R7 ;  /* 0x000000080d067c24 */ /* 0x000fc8000f8e0207 */
[----:B------:R-:W-:Y:S02]  /*1610*/  @P0 IMAD.MOV R10, RZ, RZ, -R10 ;  /* 0x000000ffff0a0224 */ /* 0x000fe400078e0a0a */
[----:B--2---:R-:W-:Y:S02]  /*1620*/  IMAD R5, R6, UR10, R5 ;  /* 0x0000000a06057c24 */ /* 0x004fe4000f8e0205 */
[----:B0-----:R-:W-:Y:S02]  /*1630*/  @P0 IMAD R10, R10, R17, R11 ;  /* 0x000000110a0a0224 */ /* 0x001fe400078e020b */
[----:B------:R-:W-:Y:S02]  /*1640*/  IMAD R4, R6, UR11, R4 ;  /* 0x0000000b06047c24 */ /* 0x000fe4000f8e0204 */
[C---:B-1----:R-:W-:Y:S02]  /*1650*/  @P0 IMAD R5, R10.reuse, R8, R5 ;  /* 0x000000080a050224 */ /* 0x042fe400078e0205 */
[----:B------:R-:W-:-:S07]  /*1660*/  @P0 IMAD R4, R10, R9, R4 ;  /* 0x000000090a040224 */ /* 0x000fce00078e0204 */
.L_x_488:
[----:B------:R-:W0:Y:S02]  /*1670*/  LDCU.128 UR8, c[0x0][0x580] ;  /* 0x0000b000ff0877ac */ /* 0x000e240008000c00 */
[----:B0-----:R-:W-:-:S04]  /*1680*/  IADD3 R6, P0, PT, R4, UR10, RZ ;  /* 0x0000000a04067c10 */ /* 0x001fc8000ff1e0ff */
[----:B------:R-:W-:-:S05]  /*1690*/  IADD3.X R7, PT, PT, RZ, UR11, RZ, P0, !PT ;  /* 0x0000000bff077c10 */ /* 0x000fca00087fe4ff */
[----:B------:R-:W2:Y:S01]  /*16a0*/  LDG.E.U8 R6, desc[UR6][R6.64] ;  /* 0x0000000606067981 */ /* 0x000ea2000c1e1100 */
[----:B------:R-:W-:Y:S02]  /*16b0*/  IADD3 R4, P1, PT, R5, UR8, RZ ;  /* 0x0000000805047c10 */ /* 0x000fe4000ff3e0ff */
[----:B------:R-:W-:Y:S02]  /*16c0*/  IADD3 R3, PT, PT, R3, 0x80, RZ ;  /* 0x0000008003037810 */ /* 0x000fe40007ffe0ff */
[----:B------:R-:W-:Y:S02]  /*16d0*/  IADD3.X R5, PT, PT, RZ, UR9, RZ, P1, !PT ;  /* 0x00000009ff057c10 */ /* 0x000fe40008ffe4ff */
[----:B--2---:R-:W-:-:S04]  /*16e0*/  ISETP.NE.AND P0, PT, R6, RZ, PT ;  /* 0x000000ff0600720c */ /* 0x004fc80003f05270 */
[----:B------:R-:W-:Y:S02]  /*16f0*/  SEL R9, RZ, 0x1, !P0 ;  /* 0x00000001ff097807 */ /* 0x000fe40004000000 */
[----:B------:R-:W-:-:S03]  /*1700*/  ISETP.GE.AND P0, PT, R3, UR4, PT ;  /* 0x0000000403007c0c */ /* 0x000fc6000bf06270 */
[----:B------:R0:W-:Y:S10]  /*1710*/  STG.E.U8 desc[UR6][R4.64], R9 ;  /* 0x0000000904007986 */ /* 0x0001f4000c101106 */
[----:B------:R-:W-:Y:S05]  /*1720*/  @P0 BREAK.RELIABLE B1 ;  /* 0x0000000000010942 */ /* 0x000fea0003800100 */
[----:B------:R-:W-:Y:S05]  /*1730*/  @P0 BRA `(.L_x_489) ;  /* 0x0000002400b00947 */ /* 0x000fea0003800000 */
[----:B------:R-:W1:Y:S01]  /*1740*/  LDCU.64 UR8, c[0x0][0x390] ;  /* 0x00007200ff0877ac */ /* 0x000e620008000a00 */
[----:B0-----:R-:W-:Y:S01]  /*1750*/  HFMA2 R4, -RZ, RZ, 0, 0 ;  /* 0x00000000ff047431 */ /* 0x001fe200000001ff */
[----:B------:R-:W-:Y:S01]  /*1760*/  MOV R5, R3 ;  /* 0x0000000300057202 */ /* 0x000fe20000000f00 */
[----:B------:R-:W0:Y:S01]  /*1770*/  LDCU UR5, c[0x0][0x38c] ;  /* 0x00007180ff0577ac */ /* 0x000e220008000800 */
[----:B------:R-:W-:Y:S01]  /*1780*/  ISETP.NE.AND P0, PT, R2, RZ, PT ;  /* 0x000000ff0200720c */ /* 0x000fe20003f05270 */
[----:B------:R-:W2:Y:S01]  /*1790*/  LDCU.64 UR10, c[0x0][0x4b8] ;  /* 0x00009700ff0a77ac */ /* 0x000ea20008000a00 */
[----:B-1----:R-:W-:-:S05]  /*17a0*/  IMAD.HI.U32 R6, R3, UR8, R4 ;  /* 0x0000000803067c27 */ /* 0x002fca000f8e0004 */
[----:B------:R-:W-:-:S04]  /*17b0*/  SHF.R.U32.HI R7, RZ, UR9, R6 ;  /* 0x00000009ff077c19 */ /* 0x000fc80008011606 */
[----:B------:R-:W-:-:S05]  /*17c0*/  IADD3 R4, PT, PT, -R7, RZ, RZ ;  /* 0x000000ff07047210 */ /* 0x000fca0007ffe1ff */
[----:B0-----:R-:W-:-:S04]  /*17d0*/  IMAD R4, R4, UR5, R3 ;  /* 0x0000000504047c24 */ /* 0x001fc8000f8e0203 */
        /* <DEDUP_REMOVED lines=9> */
[----:B-1----:R-:W-:-:S05]  /*1870*/  SHF.R.U32.HI R9, RZ, UR5, R8 ;  /* 0x00000005ff097c19 */ /* 0x002fca0008011608 */
[----:B------:R-:W-:-:S04]  /*1880*/  IMAD.MOV R6, RZ, RZ, -R9 ;  /* 0x000000ffff067224 */ /* 0x000fc800078e0a09 */
        /* <DEDUP_REMOVED lines=270> */
[----:B------:R-:W-:-:S03]  /*2970*/  IMAD R6, R13, UR8, R7 ;  /* 0x000000080d067c24 */ /* 0x000fc6000f8e0207 */
[----:B------:R-:W-:Y:S01]  /*2980*/  @P0 IADD3 R10, PT, PT, -R10, RZ, RZ ;  /* 0x000000ff0a0a0210 */ /* 0x000fe20007ffe1ff */
[C---:B--2---:R-:W-:Y:S02]  /*2990*/  IMAD R5, R6.reuse, UR10, R5 ;  /* 0x0000000a06057c24 */ /* 0x044fe4000f8e0205 */
[----:B------:R-:W-:Y:S02]  /*29a0*/  IMAD R4, R6, UR11, R4 ;  /* 0x0000000b06047c24 */ /* 0x000fe4000f8e0204 */
[----:B0-----:R-:W-:-:S04]  /*29b0*/  @P0 IMAD R10, R17, R10, R11 ;  /* 0x0000000a110a0224 */ /* 0x001fc800078e020b */
[C---:B-1----:R-:W-:Y:S02]  /*29c0*/  @P0 IMAD R5, R10.reuse, R8, R5 ;  /* 0x000000080a050224 */ /* 0x042fe400078e0205 */
[----:B------:R-:W-:-:S07]  /*29d0*/  @P0 IMAD R4, R10, R9, R4 ;  /* 0x000000090a040224 */ /* 0x000fce00078e0204 */
.L_x_490:
[----:B------:R-:W0:Y:S02]  /*29e0*/  LDCU.128 UR8, c[0x0][0x580] ;  /* 0x0000b000ff0877ac */ /* 0x000e240008000c00 */
[----:B0-----:R-:W-:-:S04]  /*29f0*/  IADD3 R6, P0, PT, R4, UR10, RZ ;  /* 0x0000000a04067c10 */ /* 0x001fc8000ff1e0ff */
[----:B------:R-:W-:-:S05]  /*2a00*/  IADD3.X R7, PT, PT, RZ, UR11, RZ, P0, !PT ;  /* 0x0000000bff077c10 */ /* 0x000fca00087fe4ff */
[----:B------:R-:W2:Y:S01]  /*2a10*/  LDG.E.U8 R6, desc[UR6][R6.64] ;  /* 0x0000000606067981 */ /* 0x000ea2000c1e1100 */
[----:B------:R-:W-:Y:S01]  /*2a20*/  IADD3 R4, P1, PT, R5, UR8, RZ ;  /* 0x0000000805047c10 */ /* 0x000fe2000ff3e0ff */
[----:B------:R-:W-:-:S03]  /*2a30*/  VIADD R3, R3, 0x80 ;  /* 0x0000008003037836 */ /* 0x000fc60000000000 */
[----:B------:R-:W-:Y:S02]  /*2a40*/  IADD3.X R5, PT, PT, RZ, UR9, RZ, P1, !PT ;  /* 0x00000009ff057c10 */ /* 0x000fe40008ffe4ff */
[----:B--2---:R-:W-:-:S04]  /*2a50*/  ISETP.NE.AND P0, PT, R6, RZ, PT ;  /* 0x000000ff0600720c */ /* 0x004fc80003f05270 */
[----:B------:R-:W-:-:S05]  /*2a60*/  SEL R9, RZ, 0x1, !P0 ;  /* 0x00000001ff097807 */ /* 0x000fca0004000000 */
[----:B------:R0:W-:Y:S04]  /*2a70*/  STG.E.U8 desc[UR6][R4.64], R9 ;  /* 0x0000000904007986 */ /* 0x0001e8000c101106 */
.L_x_487:
[----:B------:R-:W-:-:S13]  /*2a80*/  ISETP.GE.AND P0, PT, R3, UR4, PT ;  /* 0x0000000403007c0c */ /* 0x000fda000bf06270 */
[----:B------:R-:W-:Y:S05]  /*2a90*/  @P0 BREAK.RELIABLE B1 ;  /* 0x0000000000010942 */ /* 0x000fea0003800100 */
[----:B------:R-:W-:Y:S05]  /*2aa0*/  @P0 BRA `(.L_x_489) ;  /* 0x0000001000d40947 */ /* 0x000fea0003800000 */
[----:B------:R-:W-:Y:S05]  /*2ab0*/  BSYNC.RELIABLE B1 ;  /* 0x0000000000017941 */ /* 0x000fea0003800100 */
.L_x_486:
        /* <DEDUP_REMOVED lines=98> */
[----:B------:R-:W-:Y:S01]  /*30e0*/  IMAD.MOV.U32 R8, RZ, RZ, RZ ;  /* 0x000000ffff087224 */ /* 0x000fe200078e00ff */
        /* <DEDUP_REMOVED lines=180> */
[----:B------:R-:W-:Y:S01]  /*3c30*/  MOV R6, RZ ;  /* 0x000000ff00067202 */ /* 0x000fe20000000f00 */
        /* <DEDUP_REMOVED lines=18> */
.L_x_491:
        /* <DEDUP_REMOVED lines=10> */
.L_x_489:
[----:B------:R-:W-:Y:S05]  /*3e00*/  BSYNC.RECONVERGENT B0 ;  /* 0x0000000000007941 */ /* 0x000fea0003800200 */
.L_x_485:
[----:B------:R-:W-:Y:S05]  /*3e10*/  WARPSYNC.ALL ;  /* 0x0000000000007948 */ /* 0x000fea0003800000 */
[----:B------:R-:W-:-:S13]  /*3e20*/  ISETP.GE.AND P0, PT, R3, UR4, PT ;  /* 0x0000000403007c0c */ /* 0x000fda000bf06270 */
[----:B------:R-:W-:Y:S05]  /*3e30*/  @P0 EXIT ;  /* 0x000000000000094d */ /* 0x000fea0003800000 */
[----:B------:R-:W2:Y:S01]  /*3e40*/  LDCU.64 UR4, c[0x0][0x390] ;  /* 0x00007200ff0477ac */ /* 0x000ea20008000a00 */
[----:B01----:R-:W-:Y:S02]  /*3e50*/  MOV R4, RZ ;  /* 0x000000ff00047202 */ /* 0x003fe40000000f00 */
[----:B------:R-:W-:Y:S01]  /*3e60*/  MOV R5, R3 ;  /* 0x0000000300057202 */ /* 0x000fe20000000f00 */
[----:B------:R-:W0:Y:S01]  /*3e70*/  LDCU UR8, c[0x0][0x38c] ;  /* 0x00007180ff0877ac */ /* 0x000e220008000800 */
[----:B------:R-:W-:Y:S01]  /*3e80*/  ISETP.NE.AND P0, PT, R2, RZ, PT ;  /* 0x000000ff0200720c */ /* 0x000fe20003f05270 */
[----:B------:R-:W1:Y:S01]  /*3e90*/  LDCU.64 UR10, c[0x0][0x4b8] ;  /* 0x00009700ff0a77ac */ /* 0x000e620008000a00 */
[----:B--2---:R-:W-:-:S05]  /*3ea0*/  IMAD.HI.U32 R4, R3, UR4, R4 ;  /* 0x0000000403047c27 */ /* 0x004fca000f8e0004 */
[----:B------:R-:W-:-:S04]  /*3eb0*/  SHF.R.U32.HI R5, RZ, UR5, R4 ;  /* 0x00000005ff057c19 */ /* 0x000fc80008011604 */
[----:B------:R-:W-:-:S05]  /*3ec0*/  IADD3 R6, PT, PT, -R5, RZ, RZ ;  /* 0x000000ff05067210 */ /* 0x000fca0007ffe1ff */
[----:B0-----:R-:W-:-:S04]  /*3ed0*/  IMAD R2, R6, UR8, R3 ;  /* 0x0000000806027c24 */ /* 0x001fc8000f8e0203 */
[C---:B-1----:R-:W-:Y:S02]  /*3ee0*/  IMAD R3, R2.reuse, UR10, RZ ;  /* 0x0000000a02037c24 */ /* 0x042fe4000f8e02ff */
[----:B------:R-:W-:Y:S01]  /*3ef0*/  IMAD R2, R2, UR11, RZ ;  /* 0x0000000b02027c24 */ /* 0x000fe2000f8e02ff */
        /* <DEDUP_REMOVED lines=268> */
[----:B------:R-:W1:Y:S10]  /*4fc0*/  LDCU UR4, c[0x0][0x4a8] ;  /* 0x00009500ff0477ac */ /* 0x000e740008000800 */
[----:B------:R-:W2:Y:S01]  /*4fd0*/  @P0 LDC.64 R8, c[0x0][0x4b0] ;  /* 0x00012c00ff080b82 */ /* 0x000ea20000000a00 */
[----:B0-----:R-:W-:-:S07]  /*4fe0*/  IMAD.HI.U32 R6, R5, UR9, R4 ;  /* 0x0000000905067c27 */ /* 0x001fce000f8e0004 */
[----:B------:R-:W0:Y:S01]  /*4ff0*/  @P0 LDC R11, c[0x0][0x4ac] ;  /* 0x00012b00ff0b0b82 */ /* 0x000e220000000800 */
[----:B-1----:R-:W-:Y:S01]  /*5000*/  SHF.R.U32.HI R7, RZ, UR4, R6 ;  /* 0x00000004ff077c19 */ /* 0x002fe20008011606 */
[----:B------:R-:W1:Y:S01]  /*5010*/  LDCU.64 UR4, c[0x0][0x570] ;  /* 0x0000ae00ff0477ac */ /* 0x000e620008000a00 */
[----:B------:R-:W-:Y:S02]  /*5020*/  @P0 MOV R6, RZ ;  /* 0x000000ff00060202 */ /* 0x000fe40000000f00 */
[----:B------:R-:W-:-:S03]  /*5030*/  IADD3 R4, PT, PT, -R7, RZ, RZ ;  /* 0x000000ff07047210 */ /* 0x000fc60007ffe1ff */
[----:B------:R-:W3:Y:S02]  /*5040*/  @P0 LDC.64 R12, c[0x0][0x578] ;  /* 0x00015e00ff0c0b82 */ /* 0x000ee40000000a00 */
[----:B------:R-:W-:Y:S02]  /*5050*/  IMAD R4, R4, UR8, R5 ;  /* 0x0000000804047c24 */ /* 0x000fe4000f8e0205 */
[----:B--2---:R-:W-:-:S05]  /*5060*/  @P0 IMAD.HI.U32 R0, R7, R8, R6 ;  /* 0x0000000807000227 */ /* 0x004fca00078e0006 */
[----:B------:R-:W-:Y:S01]  /*5070*/  @P0 SHF.R.U32.HI R0, RZ, R9, R0 ;  /* 0x00000009ff000219 */ /* 0x000fe20000011600 */
[C---:B-1----:R-:W-:Y:S02]  /*5080*/  IMAD R3, R4.reuse, UR4, R3 ;  /* 0x0000000404037c24 */ /* 0x042fe4000f8e0203 */
[----:B------:R-:W-:Y:S01]  /*5090*/  IMAD R2, R4, UR5, R2 ;  /* 0x0000000504027c24 */ /* 0x000fe2000f8e0202 */
[----:B------:R-:W-:-:S05]  /*50a0*/  @P0 IADD3 R6, PT, PT, -R0, RZ, RZ ;  /* 0x000000ff00060210 */ /* 0x000fca0007ffe1ff */
[----:B0-----:R-:W-:-:S04]  /*50b0*/  @P0 IMAD R6, R11, R6, R7 ;  /* 0x000000060b060224 */ /* 0x001fc800078e0207 */
[C---:B---3--:R-:W-:Y:S02]  /*50c0*/  @P0 IMAD R3, R6.reuse, R12, R3 ;  /* 0x0000000c06030224 */ /* 0x048fe400078e0203 */
[----:B------:R-:W-:-:S07]  /*50d0*/  @P0 IMAD R2, R6, R13, R2 ;  /* 0x0000000d06020224 */ /* 0x000fce00078e0202 */
.L_x_492:
[----:B------:R-:W0:Y:S02]  /*50e0*/  LDCU.128 UR8, c[0x0][0x580] ;  /* 0x0000b000ff0877ac */ /* 0x000e240008000c00 */
[----:B0-----:R-:W-:-:S04]  /*50f0*/  IADD3 R4, P0, PT, R2, UR10, RZ ;  /* 0x0000000a02047c10 */ /* 0x001fc8000ff1e0ff */
[----:B------:R-:W-:-:S05]  /*5100*/  IADD3.X R5, PT, PT, RZ, UR11, RZ, P0, !PT ;  /* 0x0000000bff057c10 */ /* 0x000fca00087fe4ff */
[----:B------:R-:W2:Y:S01]  /*5110*/  LDG.E.U8 R4, desc[UR6][R4.64] ;  /* 0x0000000604047981 */ /* 0x000ea2000c1e1100 */
[----:B------:R-:W-:-:S04]  /*5120*/  IADD3 R2, P1, PT, R3, UR8, RZ ;  /* 0x0000000803027c10 */ /* 0x000fc8000ff3e0ff */
[----:B------:R-:W-:Y:S02]  /*5130*/  IADD3.X R3, PT, PT, RZ, UR9, RZ, P1, !PT ;  /* 0x00000009ff037c10 */ /* 0x000fe40008ffe4ff */
[----:B--2---:R-:W-:-:S04]  /*5140*/  ISETP.NE.AND P0, PT, R4, RZ, PT ;  /* 0x000000ff0400720c */ /* 0x004fc80003f05270 */
[----:B------:R-:W-:-:S05]  /*5150*/  SEL R7, RZ, 0x1, !P0 ;  /* 0x00000001ff077807 */ /* 0x000fca0004000000 */
[----:B------:R-:W-:Y:S01]  /*5160*/  STG.E.U8 desc[UR6][R2.64], R7 ;  /* 0x0000000702007986 */ /* 0x000fe2000c101106 */
[----:B------:R-:W-:Y:S05]  /*5170*/  EXIT ;  /* 0x000000000000794d */ /* 0x000fea0003800000 */
.L_x_493:
        /* <DEDUP_REMOVED lines=16> */
.L_x_5871:


//--------------------- .text._ZN2at6native27unrolled_elementwise_kernelINS0_10AbsFunctorIbEESt5arrayIPcLm2EELi4E23TrivialOffsetCalculatorILi1EjES8_NS0_6memory15LoadWithoutCastENS9_16StoreWithoutCastEEEviT_T0_T2_T3_T4_T5_ --------------------------
	.section	.text._ZN2at6native27unrolled_elementwise_kernelINS0_10AbsFunctorIbEESt5arrayIPcLm2EELi4E23TrivialOffsetCalculatorILi1EjES8_NS0_6memory15LoadWithoutCastENS9_16StoreWithoutCastEEEviT_T0_T2_T3_T4_T5_,"ax",@progbits
	.align	128
        .global         _ZN2at6native27unrolled_elementwise_kernelINS0_10AbsFunctorIbEESt5arrayIPcLm2EELi4E23TrivialOffsetCalculatorILi1EjES8_NS0_6memory15LoadWithoutCastENS9_16StoreWithoutCastEEEviT_T0_T2_T3_T4_T5_
        .type           _ZN2at6native27unrolled_elementwise_kernelINS0_10AbsFunctorIbEESt5arrayIPcLm2EELi4E23TrivialOffsetCalculatorILi1EjES8_NS0_6memory15LoadWithoutCastENS9_16StoreWithoutCastEEEviT_T0_T2_T3_T4_T5_,@function
        .size           _ZN2at6native27unrolled_elementwise_kernelINS0_10AbsFunctorIbEESt5arrayIPcLm2EELi4E23TrivialOffsetCalculatorILi1EjES8_NS0_6memory15LoadWithoutCastENS9_16StoreWithoutCastEEEviT_T0_T2_T3_T4_T5_,(.L_x_5872 - _ZN2at6native27unrolled_elementwise_kernelINS0_10AbsFunctorIbEESt5arrayIPcLm2EELi4E23TrivialOffsetCalculatorILi1EjES8_NS0_6memory15LoadWithoutCastENS9_16StoreWithoutCastEEEviT_T0_T2_T3_T4_T5_)
        .other          _ZN2at6native27unrolled_elementwise_kernelINS0_10AbsFunctorIbEESt5arrayIPcLm2EELi4E23TrivialOffsetCalculatorILi1EjES8_NS0_6memory15LoadWithoutCastENS9_16StoreWithoutCastEEEviT_T0_T2_T3_T4_T5_,@"STO_CUDA_ENTRY STV_DEFAULT"
_ZN2at6native27unrolled_elementwise_kernelINS0_10AbsFunctorIbEESt5arrayIPcLm2EELi4E23TrivialOffsetCalculatorILi1EjES8_NS0_6memory15LoadWithoutCastENS9_16StoreWithoutCastEEEviT_T0_T2_T3_T4_T5_:
.text._ZN2at6native27unrolled_elementwise_kernelINS0_10AbsFunctorIbEESt5arrayIPcLm2EELi4E23TrivialOffsetCalculatorILi1EjES8_NS0_6memory15LoadWithoutCastENS9_16StoreWithoutCastEEEviT_T0_T2_T3_T4_T5_:
[----:B------:R-:W-:Y:S01]  /*0000*/  LDC R1, c[0x0][0x37c] ;  /* 0x0000df00ff017b82 */ /* 0x000fe20000000800 */
[----:B------:R-:W0:Y:S07]  /*0010*/  S2R R0, SR_CTAID.X ;  /* 0x0000000000007919 */ /* 0x000e2e0000002500 */
[----:B------:R-:W0:Y:S01]  /*0020*/  LDC R3, c[0x0][0x380] ;  /* 0x0000e000ff037b82 */ /* 0x000e220000000800 */
[----:B------:R-:W1:Y:S01]  /*0030*/  LDCU.64 UR4, c[0x0][0x358] ;  /* 0x00006b00ff0477ac */ /* 0x000e620008000a00 */
[----:B------:R-:W2:Y:S01]  /*0040*/  S2R R13, SR_TID.X ;  /* 0x00000000000d7919 */ /* 0x000ea20000002100 */
[----:B0-----:R-:W-:-:S02]  /*0050*/  IMAD R4, R0, -0x200, R3 ;  /* 0xfffffe0000047824 */ /* 0x001fc400078e0203 */
[----:B--2---:R-:W-:-:S03]  /*0060*/  IMAD.MOV.U32 R5, RZ, RZ, R13 ;  /* 0x000000ffff057224 */ /* 0x004fc600078e000d */
[----:B------:R-:W-:-:S13]  /*0070*/  ISETP.GE.AND P2, PT, R13, R4, PT ;  /* 0x000000040d00720c */ /* 0x000fda0003f46270 */
[----:B------:R-:W-:Y:S01]  /*0080*/  @!P2 VIADD R13, R5, 0x80 ;  /* 0x00000080050da836 */ /* 0x000fe20000000000 */
[----:B------:R-:W0:Y:S01]  /*0090*/  @!P2 LDC.64 R10, c[0x0][0x390] ;  /* 0x0000e400ff0aab82 */ /* 0x000e220000000a00 */
[----:B------:R-:W-:-:S03]  /*00a0*/  @!P2 IMAD R15, R0, 0x200, R5 ;  /* 0x00000200000fa824 */ /* 0x000fc600078e0205 */
[----:B------:R-:W-:-:S13]  /*00b0*/  ISETP.GE.AND P3, PT, R13, R4, PT ;  /* 0x000000040d00720c */ /* 0x000fda0003f66270 */
[----:B------:R-:W-:Y:S01]  /*00c0*/  @!P3 IMAD R17, R0, 0x200, R13 ;  /* 0x000002000011b824 */ /* 0x000fe200078e020d */
[----:B------:R-:W2:Y:S01]  /*00d0*/  @!P3 LDC.64 R6, c[0x0][0x390] ;  /* 0x0000e400ff06bb82 */ /* 0x000ea20000000a00 */
[----:B------:R-:W-:-:S05]  /*00e0*/  @!P3 VIADD R13, R13, 0x80 ;  /* 0x000000800d0db836 */ /* 0x000fca0000000000 */
[----:B------:R-:W-:Y:S02]  /*00f0*/  ISETP.GE.AND P1, PT, R13, R4, PT ;  /* 0x000000040d00720c */ /* 0x000fe40003f26270 */
[----:B0-----:R-:W-:-:S05]  /*0100*/  @!P2 IADD3 R10, P6, PT, R15, R10, RZ ;  /* 0x0000000a0f0aa210 */ /* 0x001fca0007fde0ff */
[----:B------:R-:W-:-:S05]  /*0110*/  @!P2 IMAD.X R11, RZ, RZ, R11, P6 ;  /* 0x000000ffff0ba224 */ /* 0x000fca00030e060b */
[----:B-1----:R-:W3:Y:S01]  /*0120*/  @!P2 LDG.E.U8 R10, desc[UR4][R10.64] ;  /* 0x000000040a0aa981 */ /* 0x002ee2000c1e1100 */
[----:B------:R-:W-:Y:S01]  /*0130*/  @!P1 IMAD R19, R0, 0x200, R13 ;  /* 0x0000020000139824 */ /* 0x000fe200078e020d */
[----:B------:R-:W0:Y:S01]  /*0140*/  @!P1 LDC.64 R8, c[0x0][0x390] ;  /* 0x0000e400ff089b82 */ /* 0x000e220000000a00 */
[----:B------:R-:W-:Y:S01]  /*0150*/  @!P1 VIADD R13, R13, 0x80 ;  /* 0x000000800d0d9836 */ /* 0x000fe20000000000 */
[----:B--2---:R-:W-:-:S04]  /*0160*/  @!P3 IADD3 R6, P5, PT, R17, R6, RZ ;  /* 0x000000061106b210 */ /* 0x004fc80007fbe0ff */
[----:B------:R-:W-:Y:S01]  /*0170*/  ISETP.GE.AND P0, PT, R13, R4, PT ;  /* 0x000000040d00720c */ /* 0x000fe20003f06270 */
[----:B------:R-:W-:-:S05]  /*0180*/  @!P3 IMAD.X R7, RZ, RZ, R7, P5 ;  /* 0x000000ffff07b224 */ /* 0x000fca00028e0607 */
[----:B------:R-:W2:Y:S07]  /*0190*/  @!P3 LDG.E.U8 R6, desc[UR4][R6.64] ;  /* 0x000000040606b981 */ /* 0x000eae000c1e1100 */
[----:B------:R-:W1:Y:S01]  /*01a0*/  @!P0 LDC.64 R2, c[0x0][0x390] ;  /* 0x0000e400ff028b82 */ /* 0x000e620000000a00 */
[----:B------:R-:W-:Y:S01]  /*01b0*/  @!P0 IMAD R13, R0, 0x200, R13 ;  /* 0x00000200000d8824 */ /* 0x000fe200078e020d */
[----:B0-----:R-:W-:-:S05]  /*01c0*/  @!P1 IADD3 R8, P4, PT, R19, R8, RZ ;  /* 0x0000000813089210 */ /* 0x001fca0007f9e0ff */
[----:B------:R-:W-:-:S05]  /*01d0*/  @!P1 IMAD.X R9, RZ, RZ, R9, P4 ;  /* 0x000000ffff099224 */ /* 0x000fca00020e0609 */
[----:B------:R-:W4:Y:S01]  /*01e0*/  @!P1 LDG.E.U8 R8, desc[UR4][R8.64] ;  /* 0x0000000408089981 */ /* 0x000f22000c1e1100 */
[----:B-1----:R-:W-:-:S05]  /*01f0*/  @!P0 IADD3 R2, P6, PT, R13, R2, RZ ;  /* 0x000000020d028210 */ /* 0x002fca0007fde0ff */
[----:B------:R-:W-:-:S05]  /*0200*/  @!P0 IMAD.X R3, RZ, RZ, R3, P6 ;  /* 0x000000ffff038224 */ /* 0x000fca00030e0603 */
[----:B------:R-:W5:Y:S01]  /*0210*/  @!P0 LDG.E.U8 R2, desc[UR4][R2.64] ;  /* 0x0000000402028981 */ /* 0x000f62000c1e1100 */
[----:B------:R-:W-:Y:S01]  /*0220*/  ISETP.GE.AND P4, PT, R5, R4, PT ;  /* 0x000000040500720c */ /* 0x000fe20003f86270 */
[----:B------:R-:W-:Y:S04]  /*0230*/  BSSY.RECONVERGENT B0, `(.L_x_494) ;  /* 0x0000022000007945 */ /* 0x000fe80003800200 */
[----:B------:R-:W-:Y:S01]  /*0240*/  BSSY.RELIABLE B1, `(.L_x_495) ;  /* 0x0000019000017945 */ /* 0x000fe20003800100 */
[----:B---3--:R-:W-:-:S04]  /*0250*/  ISETP.NE.AND P2, PT, R10, RZ, !P2 ;  /* 0x000000ff0a00720c */ /* 0x008fc80005745270 */
[----:B------:R-:W-:Y:S02]  /*0260*/  SEL R13, RZ, 0x1, !P2 ;  /* 0x00000001ff0d7807 */ /* 0x000fe40005000000 */
[----:B--2---:R-:W-:-:S04]  /*0270*/  ISETP.NE.AND P3, PT, R6, RZ, !P3 ;  /* 0x000000ff0600720c */ /* 0x004fc80005f65270 */
[----:B------:R-:W-:Y:S02]  /*0280*/  SEL R11, RZ, 0x1, !P3 ;  /* 0x00000001ff0b7807 */ /* 0x000fe40005800000 */
[----:B----4-:R-:W-:-:S04]  /*0290*/  ISETP.NE.AND P1, PT, R8, RZ, !P1 ;  /* 0x000000ff0800720c */ /* 0x010fc80004f25270 */
[----:B------:R-:W-:Y:S02]  /*02a0*/  SEL R15, RZ, 0x1, !P1 ;  /* 0x00000001ff0f7807 */ /* 0x000fe40004800000 */
[----:B-----5:R-:W-:-:S04]  /*02b0*/  ISETP.NE.AND P0, PT, R2, RZ, !P0 ;  /* 0x000000ff0200720c */ /* 0x020fc80004705270 */
[----:B------:R-:W-:Y:S01]  /*02c0*/  SEL R7, RZ, 0x1, !P0 ;  /* 0x00000001ff077807 */ /* 0x000fe20004000000 */
[----:B------:R-:W-:Y:S08]  /*02d0*/  @P4 BRA `(.L_x_496) ;  /* 0x00000000003c4947 */ /* 0x000ff00003800000 */
[----:B------:R-:W0:Y:S01]  /*02e0*/  LDCU.64 UR6, c[0x0][0x388] ;  /* 0x00007100ff0677ac */ /* 0x000e220008000a00 */
[----:B------:R-:W-:Y:S02]  /*02f0*/  IMAD R2, R0, 0x200, R5 ;  /* 0x0000020000027824 */ /* 0x000fe400078e0205 */
[----:B------:R-:W-:-:S03]  /*0300*/  VIADD R5, R5, 0x80 ;  /* 0x0000008005057836 */ /* 0x000fc60000000000 */
[----:B0-----:R-:W-:-:S05]  /*0310*/  IADD3 R2, P0, PT, R2, UR6, RZ ;  /* 0x0000000602027c10 */ /* 0x001fca000ff1e0ff */
[----:B------:R-:W-:Y:S01]  /*0320*/  IMAD.X R3, RZ, RZ, UR7, P0 ;  /* 0x00000007ff037e24 */ /* 0x000fe200080e06ff */
[----:B------:R-:W-:-:S04]  /*0330*/  ISETP.GE.AND P0, PT, R5, R4, PT ;  /* 0x000000040500720c */ /* 0x000fc80003f06270 */
[----:B------:R0:W-:Y:S09]  /*0340*/  STG.E.U8 desc[UR4][R2.64], R13 ;  /* 0x0000000d02007986 */ /* 0x0001f2000c101104 */
[----:B------:R-:W-:Y:S05]  /*0350*/  @P0 BREAK.RELIABLE B1 ;  /* 0x0000000000010942 */ /* 0x000fea0003800100 */
[----:B------:R-:W-:Y:S05]  /*0360*/  @P0 BRA `(.L_x_497) ;  /* 0x0000000000380947 */ /* 0x000fea0003800000 */
[----:B------:R-:W1:Y:S01]  /*0370*/  LDCU.64 UR6, c[0x0][0x388] ;  /* 0x00007100ff0677ac */ /* 0x000e620008000a00 */
[----:B0-----:R-:W-:Y:S02]  /*0380*/  IMAD R2, R0, 0x200, R5 ;  /* 0x0000020000027824 */ /* 0x001fe400078e0205 */
[----:B------:R-:W-:-:S03]  /*0390*/  VIADD R5, R5, 0x80 ;  /* 0x0000008005057836 */ /* 0x000fc60000000000 */
[----:B-1----:R-:W-:-:S05]  /*03a0*/  IADD3 R2, P0, PT, R2, UR6, RZ ;  /* 0x0000000602027c10 */ /* 0x002fca000ff1e0ff */
[----:B------:R-:W-:-:S05]  /*03b0*/  IMAD.X R3, RZ, RZ, UR7, P0 ;  /* 0x00000007ff037e24 */ /* 0x000fca00080e06ff */
[----:B------:R0:W-:Y:S03]  /*03c0*/  STG.E.U8 desc[UR4][R2.64], R11 ;  /* 0x0000000b02007986 */ /* 0x0001e6000c101104 */
.L_x_496:
[----:B------:R-:W-:Y:S05]  /*03d0*/  BSYNC.RELIABLE B1 ;  /* 0x0000000000017941 */ /* 0x000fea0003800100 */
.L_x_495:
[----:B------:R-:W-:-:S13]  /*03e0*/  ISETP.GE.AND P0, PT, R5, R4, PT ;  /* 0x000000040500720c */ /* 0x000fda0003f06270 */
[----:B------:R-:W1:Y:S01]  /*03f0*/  @!P0 LDC.64 R8, c[0x0][0x388] ;  /* 0x0000e200ff088b82 */ /* 0x000e620000000a00 */
[----:B0-----:R-:W-:Y:S02]  /*0400*/  @!P0 IMAD R3, R0, 0x200, R5 ;  /* 0x0000020000038824 */ /* 0x001fe400078e0205 */
[----:B------:R-:W-:-:S03]  /*0410*/  @!P0 VIADD R5, R5, 0x80 ;  /* 0x0000008005058836 */ /* 0x000fc60000000000 */
[----:B-1----:R-:W-:-:S05]  /*0420*/  @!P0 IADD3 R2, P1, PT, R3, R8, RZ ;  /* 0x0000000803028210 */ /* 0x002fca0007f3e0ff */
[----:B------:R-:W-:-:S05]  /*0430*/  @!P0 IMAD.X R3, RZ, RZ, R9, P1 ;  /* 0x000000ffff038224 */ /* 0x000fca00008e0609 */
[----:B------:R1:W-:Y:S03]  /*0440*/  @!P0 STG.E.U8 desc[UR4][R2.64], R15 ;  /* 0x0000000f02008986 */ /* 0x0003e6000c101104 */
.L_x_497:
[----:B------:R-:W-:Y:S05]  /*0450*/  BSYNC.RECONVERGENT B0 ;  /* 0x0000000000007941 */ /* 0x000fea0003800200 */
.L_x_494:
[----:B------:R-:W-:Y:S05]  /*0460*/  WARPSYNC.ALL ;  /* 0x0000000000007948 */ /* 0x000fea0003800000 */
[----:B------:R-:W-:-:S13]  /*0470*/  ISETP.GE.AND P0, PT, R5, R4, PT ;  /* 0x000000040500720c */ /* 0x000fda0003f06270 */
[----:B------:R-:W-:Y:S05]  /*0480*/  @P0 EXIT ;  /* 0x000000000000094d */ /* 0x000fea0003800000 */
[----:B------:R-:W0:Y:S01]  /*0490*/  LDCU.64 UR6, c[0x0][0x388] ;  /* 0x00007100ff0677ac */ /* 0x000e220008000a00 */
[----:B------:R-:W-:-:S05]  /*04a0*/  IMAD R0, R0, 0x200, R5 ;  /* 0x0000020000007824 */ /* 0x000fca00078e0205 */
[----:B01----:R-:W-:-:S05]  /*04b0*/  IADD3 R2, P0, PT, R0, UR6, RZ ;  /* 0x0000000600027c10 */ /* 0x003fca000ff1e0ff */
[----:B------:R-:W-:-:S05]  /*04c0*/  IMAD.X R3, RZ, RZ, UR7, P0 ;  /* 0x00000007ff037e24 */ /* 0x000fca00080e06ff */
[----:B------:R-:W-:Y:S01]  /*04d0*/  STG.E.U8 desc[UR4][R2.64], R7 ;  /* 0x0000000702007986 */ /* 0x000fe2000c101104 */
[----:B------:R-:W-:Y:S05]  /*04e0*/  EXIT ;  /* 0x000000000000794d */ /* 0x000fea0003800000 */
.L_x_498:
        /* <DEDUP_REMOVED lines=9> */
.L_x_5872:


//--------------------- .text._ZN2at6native29vectorized_elementwise_kernelILi2ENS0_10AbsFunctorIbEESt5arrayIPcLm2EEEEviT0_T1_ --------------------------
	.section	.text._ZN2at6native29vectorized_elementwise_kernelILi2ENS0_10AbsFunctorIbEESt5arrayIPcLm2EEEEviT0_T1_,"ax",@progbits
	.align	128
        .global         _ZN2at6native29vectorized_elementwise_kernelILi2ENS0_10AbsFunctorIbEESt5arrayIPcLm2EEEEviT0_T1_
        .type           _ZN2at6native29vectorized_elementwise_kernelILi2ENS0_10AbsFunctorIbEESt5arrayIPcLm2EEEEviT0_T1_,@function
        .size           _ZN2at6native29vectorized_elementwise_kernelILi2ENS0_10AbsFunctorIbEESt5arrayIPcLm2EEEEviT0_T1_,(.L_x_5873 - _ZN2at6native29vectorized_elementwise_kernelILi2ENS0_10AbsFunctorIbEESt5arrayIPcLm2EEEEviT0_T1_)
        .other          _ZN2at6native29vectorized_elementwise_kernelILi2ENS0_10AbsFunctorIbEESt5arrayIPcLm2EEEEviT0_T1_,@"STO_CUDA_ENTRY STV_DEFAULT"
_ZN2at6native29vectorized_elementwise_kernelILi2ENS0_10AbsFunctorIbEESt5arrayIPcLm2EEEEviT0_T1_:
.text._ZN2at6native29vectorized_elementwise_kernelILi2ENS0_10AbsFunctorIbEESt5arrayIPcLm2EEEEviT0_T1_:
[----:B------:R-:W-:Y:S08]  /*0000*/  LDC R1, c[0x0][0x37c] ;  /* 0x0000df00ff017b82 */ /* 0x000ff00000000800 */
[----:B------:R-:W0:Y:S01]  /*0010*/  S2UR UR4, SR_CTAID.X ;  /* 0x00000000000479c3 */ /* 0x000e220000002500 */
[----:B------:R-:W1:Y:S01]  /*0020*/  LDCU UR5, c[0x0][0x380] ;  /* 0x00007000ff0577ac */ /* 0x000e620008000800 */
[----:B------:R-:W2:Y:S01]  /*0030*/  LDCU.64 UR8, c[0x0][0x358] ;  /* 0x00006b00ff0877ac */ /* 0x000ea20008000a00 */
[----:B0-----:R-:W-:-:S04]  /*0040*/  USHF.L.U32 UR4, UR4, 0xa, URZ ;  /* 0x0000000a04047899 */ /* 0x001fc800080006ff */
[----:B-1----:R-:W-:-:S04]  /*0050*/  UIADD3 UR5, UPT, UPT, -UR4, UR5, URZ ;  /* 0x0000000504057290 */ /* 0x002fc8000fffe1ff */
[----:B------:R-:W-:-:S09]  /*0060*/  UISETP.GT.U32.AND UP0, UPT, UR5, 0x3ff, UPT ;  /* 0x000003ff0500788c */ /* 0x000fd2000bf04070 */
[----:B--2---:R-:W-:Y:S05]  /*0070*/  BRA.U UP0, `(.L_x_499) ;  /* 0x0000000900507547 */ /* 0x004fea000b800000 */
[----:B------:R-:W0:Y:S02]  /*0080*/  S2R R14, SR_TID.X ;  /* 0x00000000000e7919 */ /* 0x000e240000002100 */
[----:B0-----:R-:W-:Y:S01]  /*0090*/  ISETP.GE.U32.AND P6, PT, R14, UR5, PT ;  /* 0x000000050e007c0c */ /* 0x001fe2000bfc6070 */
[----:B------:R-:W-:-:S03]  /*00a0*/  IMAD.MOV.U32 R0, RZ, RZ, R14 ;  /* 0x000000ffff007224 */ /* 0x000fc600078e000e */
[----:B------:R-:W-:-:S09]  /*00b0*/  P2R R18, PR, RZ, 0x40 ;  /* 0x00000040ff127803 */ /* 0x000fd20000000000 */
[C---:B------:R-:W-:Y:S01]  /*00c0*/  @!P6 VIADD R14, R0.reuse, 0x80 ;  /* 0x00000080000ee836 */ /* 0x040fe20000000000 */
[----:B------:R-:W0:Y:S01]  /*00d0*/  @!P6 LDC.64 R16, c[0x0][0x390] ;  /* 0x0000e400ff10eb82 */ /* 0x000e220000000a00 */
[----:B------:R-:W-:-:S03]  /*00e0*/  @!P6 VIADD R5, R0, UR4 ;  /* 0x000000040005ec36 */ /* 0x000fc60008000000 */
[----:B------:R-:W-:-:S04]  /*00f0*/  ISETP.GE.U32.AND P5, PT, R14, UR5, PT ;  /* 0x000000050e007c0c */ /* 0x000fc8000bfa6070 */
[----:B------:R-:W-:-:S09]  /*0100*/  P2R R19, PR, RZ, 0x20 ;  /* 0x00000020ff137803 */ /* 0x000fd20000000000 */
[C---:B------:R-:W-:Y:S01]  /*0110*/  @!P5 VIADD R15, R14.reuse, UR4 ;  /* 0x000000040e0fdc36 */ /* 0x040fe20008000000 */
[----:B------:R-:W1:Y:S01]  /*0120*/  @!P5 LDC.64 R2, c[0x0][0x390] ;  /* 0x0000e400ff02db82 */ /* 0x000e620000000a00 */
[----:B------:R-:W-:-:S05]  /*0130*/  @!P5 VIADD R14, R14, 0x80 ;  /* 0x000000800e0ed836 */ /* 0x000fca0000000000 */
[----:B------:R-:W-:Y:S02]  /*0140*/  ISETP.GE.U32.AND P1, PT, R14, UR5, PT ;  /* 0x000000050e007c0c */ /* 0x000fe4000bf26070 */
[----:B0-----:R-:W-:-:S05]  /*0150*/  @!P6 IADD3 R4, P2, PT, R5, R16, RZ ;  /* 0x000000100504e210 */ /* 0x001fca0007f5e0ff */
[----:B------:R-:W-:-:S06]  /*0160*/  @!P6 IMAD.X R5, RZ, RZ, R17, P2 ;  /* 0x000000ffff05e224 */ /* 0x000fcc00010e0611 */
[C---:B------:R-:W-:Y:S01]  /*0170*/  @!P1 VIADD R21, R14.reuse, UR4 ;  /* 0x000000040e159c36 */ /* 0x040fe20008000000 */
[----:B------:R-:W0:Y:S01]  /*0180*/  @!P1 LDC.64 R6, c[0x0][0x390] ;  /* 0x0000e400ff069b82 */ /* 0x000e220000000a00 */
[----:B------:R-:W-:Y:S01]  /*0190*/  @!P1 VIADD R14, R14, 0x80 ;  /* 0x000000800e0e9836 */ /* 0x000fe20000000000 */
[----:B-1----:R-:W-:-:S04]  /*01a0*/  @!P5 IADD3 R2, P2, PT, R15, R2, RZ ;  /* 0x000000020f02d210 */ /* 0x002fc80007f5e0ff */
[----:B------:R-:W-:Y:S01]  /*01b0*/  ISETP.GE.U32.AND P0, PT, R14, UR5, PT ;  /* 0x000000050e007c0c */ /* 0x000fe2000bf06070 */
[----:B------:R-:W-:-:S12]  /*01c0*/  @!P5 IMAD.X R3, RZ, RZ, R3, P2 ;  /* 0x000000ffff03d224 */ /* 0x000fd800010e0603 */
[C---:B------:R-:W-:Y:S01]  /*01d0*/  @!P0 VIADD R23, R14.reuse, UR4 ;  /* 0x000000040e178c36 */ /* 0x040fe20008000000 */
[----:B------:R-:W1:Y:S01]  /*01e0*/  @!P0 LDC.64 R8, c[0x0][0x390] ;  /* 0x0000e400ff088b82 */ /* 0x000e620000000a00 */
[----:B------:R-:W-:Y:S01]  /*01f0*/  @!P0 VIADD R14, R14, 0x80 ;  /* 0x000000800e0e8836 */ /* 0x000fe20000000000 */
[----:B0-----:R-:W-:-:S04]  /*0200*/  @!P1 IADD3 R6, P2, PT, R21, R6, RZ ;  /* 0x0000000615069210 */ /* 0x001fc80007f5e0ff */
[----:B------:R-:W-:Y:S01]  /*0210*/  ISETP.GE.U32.AND P4, PT, R14, UR5, PT ;  /* 0x000000050e007c0c */ /* 0x000fe2000bf86070 */
[----:B------:R-:W-:-:S05]  /*0220*/  @!P1 IMAD.X R7, RZ, RZ, R7, P2 ;  /* 0x000000ffff079224 */ /* 0x000fca00010e0607 */
[----:B------:R0:W2:Y:S07]  /*0230*/  @!P1 LDG.E.U8 R6, desc[UR8][R6.64] ;  /* 0x0000000806069981 */ /* 0x0000ae000c1e1100 */
[C---:B------:R-:W-:Y:S01]  /*0240*/  @!P4 VIADD R25, R14.reuse, UR4 ;  /* 0x000000040e19cc36 */ /* 0x040fe20008000000 */
[----:B------:R-:W3:Y:S01]  /*0250*/  @!P4 LDC.64 R12, c[0x0][0x390] ;  /* 0x0000e400ff0ccb82 */ /* 0x000ee20000000a00 */
[----:B------:R-:W-:Y:S01]  /*0260*/  @!P4 VIADD R14, R14, 0x80 ;  /* 0x000000800e0ec836 */ /* 0x000fe20000000000 */
[----:B-1----:R-:W-:-:S04]  /*0270*/  @!P0 IADD3 R8, P2, PT, R23, R8, RZ ;  /* 0x0000000817088210 */ /* 0x002fc80007f5e0ff */
[----:B------:R-:W-:Y:S01]  /*0280*/  ISETP.GE.U32.AND P3, PT, R14, UR5, PT ;  /* 0x000000050e007c0c */ /* 0x000fe2000bf66070 */
[----:B------:R-:W-:-:S05]  /*0290*/  @!P0 IMAD.X R9, RZ, RZ, R9, P2 ;  /* 0x000000ffff098224 */ /* 0x000fca00010e0609 */
[----:B------:R-:W4:Y:S07]  /*02a0*/  @!P0 LDG.E.U8 R8, desc[UR8][R8.64] ;  /* 0x0000000808088981 */ /* 0x000f2e000c1e1100 */
[----:B------:R-:W1:Y:S01]  /*02b0*/  @!P3 LDC.64 R10, c[0x0][0x390] ;  /* 0x0000e400ff0abb82 */ /* 0x000e620000000a00 */
[C---:B------:R-:W-:Y:S02]  /*02c0*/  @!P3 VIADD R15, R14.reuse, UR4 ;  /* 0x000000040e0fbc36 */ /* 0x040fe40008000000 */
[----:B------:R-:W-:Y:S01]  /*02d0*/  @!P3 VIADD R14, R14, 0x80 ;  /* 0x000000800e0eb836 */ /* 0x000fe20000000000 */
[----:B---3--:R-:W-:-:S05]  /*02e0*/  @!P4 IADD3 R12, P2, PT, R25, R12, RZ ;  /* 0x0000000c190cc210 */ /* 0x008fca0007f5e0ff */
[----:B------:R-:W-:-:S05]  /*02f0*/  @!P4 IMAD.X R13, RZ, RZ, R13, P2 ;  /* 0x000000ffff0dc224 */ /* 0x000fca00010e060d */
[----:B------:R-:W3:Y:S01]  /*0300*/  @!P4 LDG.E.U8 R12, desc[UR8][R12.64] ;  /* 0x000000080c0cc981 */ /* 0x000ee2000c1e1100 */
[----:B-1----:R-:W-:-:S05]  /*0310*/  @!P3 IADD3 R10, P2, PT, R15, R10, RZ ;  /* 0x0000000a0f0ab210 */ /* 0x002fca0007f5e0ff */
[----:B------:R-:W-:Y:S01]  /*0320*/  @!P3 IMAD.X R11, RZ, RZ, R11, P2 ;  /* 0x000000ffff0bb224 */ /* 0x000fe200010e060b */
[----:B------:R-:W-:-:S04]  /*0330*/  ISETP.GE.U32.AND P2, PT, R14, UR5, PT ;  /* 0x000000050e007c0c */ /* 0x000fc8000bf46070 */
[----:B------:R-:W5:Y:S09]  /*0340*/  @!P3 LDG.E.U8 R10, desc[UR8][R10.64] ;  /* 0x000000080a0ab981 */ /* 0x000f72000c1e1100 */
[----:B------:R-:W1:Y:S01]  /*0350*/  @!P2 LDC.64 R20, c[0x0][0x390] ;  /* 0x0000e400ff14ab82 */ /* 0x000e620000000a00 */
[----:B------:R-:W-:-:S02]  /*0360*/  @!P2 VIADD R17, R14, UR4 ;  /* 0x000000040e11ac36 */ /* 0x000fc40008000000 */
[----:B------:R-:W-:-:S05]  /*0370*/  @!P2 VIADD R14, R14, 0x80 ;  /* 0x000000800e0ea836 */ /* 0x000fca0000000000 */
[----:B------:R-:W-:-:S04]  /*0380*/  ISETP.GE.U32.AND P5, PT, R14, UR5, PT ;  /* 0x000000050e007c0c */ /* 0x000fc8000bfa6070 */
[----:B------:R-:W-:-:S09]  /*0390*/  P2R R22, PR, RZ, 0x20 ;  /* 0x00000020ff167803 */ /* 0x000fd20000000000 */
[----:B------:R-:W-:Y:S01]  /*03a0*/  @!P5 VIADD R15, R14, UR4 ;  /* 0x000000040e0fdc36 */ /* 0x000fe20008000000 */
[----:B-1----:R-:W-:-:S05]  /*03b0*/  @!P2 IADD3 R16, P6, PT, R17, R20, RZ ;  /* 0x000000141110a210 */ /* 0x002fca0007fde0ff */
[----:B------:R-:W-:Y:S02]  /*03c0*/  @!P2 IMAD.X R17, RZ, RZ, R21, P6 ;  /* 0x000000ffff11a224 */ /* 0x000fe400030e0615 */
[----:B------:R-:W1:Y:S03]  /*03d0*/  @!P5 LDC.64 R20, c[0x0][0x390] ;  /* 0x0000e400ff14db82 */ /* 0x000e660000000a00 */
[----:B------:R-:W5:Y:S01]  /*03e0*/  @!P2 LDG.E.U8 R16, desc[UR8][R16.64] ;  /* 0x000000081010a981 */ /* 0x000f62000c1e1100 */
[----:B-1----:R-:W-:-:S05]  /*03f0*/  @!P5 IADD3 R14, P6, PT, R15, R20, RZ ;  /* 0x000000140f0ed210 */ /* 0x002fca0007fde0ff */
[----:B------:R-:W-:Y:S01]  /*0400*/  @!P5 IMAD.X R15, RZ, RZ, R21, P6 ;  /* 0x000000ffff0fd224 */ /* 0x000fe200030e0615 */
[----:B------:R-:W-:Y:S02]  /*0410*/  ISETP.NE.AND P6, PT, R18, RZ, PT ;  /* 0x000000ff1200720c */ /* 0x000fe40003fc5270 */
[----:B------:R-:W-:-:S11]  /*0420*/  ISETP.NE.AND P5, PT, R19, RZ, PT ;  /* 0x000000ff1300720c */ /* 0x000fd60003fa5270 */
[----:B------:R-:W2:Y:S04]  /*0430*/  @!P6 LDG.E.U8 R4, desc[UR8][R4.64] ;  /* 0x000000080404e981 */ /* 0x000ea8000c1e1100 */
[----:B------:R-:W4:Y:S01]  /*0440*/  @!P5 LDG.E.U8 R2, desc[UR8][R2.64] ;  /* 0x000000080202d981 */ /* 0x000f22000c1e1100 */
[----:B--2---:R-:W-:-:S04]  /*0450*/  ISETP.NE.AND P6, PT, R4, RZ, !P6 ;  /* 0x000000ff0400720c */ /* 0x004fc800077c5270 */
[----:B------:R-:W-:Y:S02]  /*0460*/  SEL R18, RZ, 0x1, !P6 ;  /* 0x00000001ff127807 */ /* 0x000fe40007000000 */
[----:B------:R-:W-:-:S13]  /*0470*/  ISETP.NE.AND P6, PT, R22, RZ, PT ;  /* 0x000000ff1600720c */ /* 0x000fda0003fc5270 */
[----:B------:R1:W2:Y:S01]  /*0480*/  @!P6 LDG.E.U8 R14, desc[UR8][R14.64] ;  /* 0x000000080e0ee981 */ /* 0x0002a2000c1e1100 */
[----:B----4-:R-:W-:-:S04]  /*0490*/  ISETP.NE.AND P5, PT, R2, RZ, !P5 ;  /* 0x000000ff0200720c */ /* 0x010fc80006fa5270 */
[----:B0-----:R-:W-:Y:S02]  /*04a0*/  SEL R7, RZ, 0x1, !P5 ;  /* 0x00000001ff077807 */ /* 0x001fe40006800000 */
[----:B------:R-:W-:Y:S01]  /*04b0*/  ISETP.GE.U32.AND P5, PT, R0, UR5, PT ;  /* 0x0000000500007c0c */ /* 0x000fe2000bfa6070 */
[----:B------:R-:W-:Y:S01]  /*04c0*/  BSSY.RECONVERGENT B0, `(.L_x_500) ;  /* 0x0000046000007945 */ /* 0x000fe20003800200 */
[----:B------:R-:W-:-:S03]  /*04d0*/  ISETP.NE.AND P1, PT, R6, RZ, !P1 ;  /* 0x000000ff0600720c */ /* 0x000fc60004f25270 */
[----:B------:R-:W-:Y:S01]  /*04e0*/  BSSY.RELIABLE B1, `(.L_x_501) ;  /* 0x000003c000017945 */ /* 0x000fe20003800100 */
[----:B------:R-:W-:Y:S02]  /*04f0*/  ISETP.NE.AND P0, PT, R8, RZ, !P0 ;  /* 0x000000ff0800720c */ /* 0x000fe40004705270 */
[----:B---3--:R-:W-:Y:S02]  /*0500*/  ISETP.NE.AND P4, PT, R12, RZ, !P4 ;  /* 0x000000ff0c00720c */ /* 0x008fe40006785270 */
[----:B-----5:R-:W-:Y:S02]  /*0510*/  ISETP.NE.AND P3, PT, R10, RZ, !P3 ;  /* 0x000000ff0a00720c */ /* 0x020fe40005f65270 */
[----:B------:R-:W-:Y:S02]  /*0520*/  ISETP.NE.AND P2, PT, R16, RZ, !P2 ;  /* 0x000000ff1000720c */ /* 0x000fe40005745270 */
[----:B------:R-:W-:Y:S02]  /*0530*/  SEL R9, RZ, 0x1, !P1 ;  /* 0x00000001ff097807 */ /* 0x000fe40004800000 */
[----:B------:R-:W-:-:S02]  /*0540*/  SEL R11, RZ, 0x1, !P0 ;  /* 0x00000001ff0b7807 */ /* 0x000fc40004000000 */
[----:B------:R-:W-:Y:S02]  /*0550*/  SEL R13, RZ, 0x1, !P4 ;  /* 0x00000001ff0d7807 */ /* 0x000fe40006000000 */
[----:B-1----:R-:W-:Y:S02]  /*0560*/  SEL R15, RZ, 0x1, !P3 ;  /* 0x00000001ff0f7807 */ /* 0x002fe40005800000 */
[----:B------:R-:W-:Y:S02]  /*0570*/  SEL R3, RZ, 0x1, !P2 ;  /* 0x00000001ff037807 */ /* 0x000fe40005000000 */
[----:B--2---:R-:W-:-:S04]  /*0580*/  ISETP.NE.AND P6, PT, R14, RZ, !P6 ;  /* 0x000000ff0e00720c */ /* 0x004fc800077c5270 */
[----:B------:R-:W-:Y:S01]  /*0590*/  SEL R2, RZ, 0x1, !P6 ;  /* 0x00000001ff027807 */ /* 0x000fe20007000000 */
[----:B------:R-:W-:Y:S08]  /*05a0*/  @P5 BRA `(.L_x_502) ;  /* 0x0000000000385947 */ /* 0x000ff00003800000 */
[----:B------:R-:W0:Y:S01]  /*05b0*/  LDCU.64 UR6, c[0x0][0x388] ;  /* 0x00007100ff0677ac */ /* 0x000e220008000a00 */
[C---:B------:R-:W-:Y:S02]  /*05c0*/  VIADD R4, R0.reuse, UR4 ;  /* 0x0000000400047c36 */ /* 0x040fe40008000000 */
[----:B------:R-:W-:-:S03]  /*05d0*/  VIADD R0, R0, 0x80 ;  /* 0x0000008000007836 */ /* 0x000fc60000000000 */
[----:B0-----:R-:W-:-:S05]  /*05e0*/  IADD3 R4, P0, PT, R4, UR6, RZ ;  /* 0x0000000604047c10 */ /* 0x001fca000ff1e0ff */
[----:B------:R-:W-:Y:S01]  /*05f0*/  IMAD.X R5, RZ, RZ, UR7, P0 ;  /* 0x00000007ff057e24 */ /* 0x000fe200080e06ff */
[----:B------:R-:W-:-:S04]  /*0600*/  ISETP.GE.U32.AND P0, PT, R0, UR5, PT ;  /* 0x0000000500007c0c */ /* 0x000fc8000bf06070 */
[----:B------:R0:W-:Y:S09]  /*0610*/  STG.E.U8 desc[UR8][R4.64], R18 ;  /* 0x0000001204007986 */ /* 0x0001f2000c101108 */
[----:B------:R-:W-:Y:S05]  /*0620*/  @P0 BRA `(.L_x_503) ;  /* 0x0000000000380947 */ /* 0x000fea0003800000 */
[----:B------:R-:W1:Y:S01]  /*0630*/  LDCU.64 UR6, c[0x0][0x388] ;  /* 0x00007100ff0677ac */ /* 0x000e620008000a00 */
[C---:B0-----:R-:W-:Y:S02]  /*0640*/  VIADD R4, R0.reuse, UR4 ;  /* 0x0000000400047c36 */ /* 0x041fe40008000000 */
[----:B------:R-:W-:-:S03]  /*0650*/  VIADD R0, R0, 0x80 ;  /* 0x0000008000007836 */ /* 0x000fc60000000000 */
[----:B-1----:R-:W-:-:S05]  /*0660*/  IADD3 R4, P0, PT, R4, UR6, RZ ;  /* 0x0000000604047c10 */ /* 0x002fca000ff1e0ff */
[----:B------:R-:W-:-:S05]  /*0670*/  IMAD.X R5, RZ, RZ, UR7, P0 ;  /* 0x00000007ff057e24 */ /* 0x000fca00080e06ff */
[----:B------:R0:W-:Y:S03]  /*0680*/  STG.E.U8 desc[UR8][R4.64], R7 ;  /* 0x0000000704007986 */ /* 0x0001e6000c101108 */
.L_x_502:
[----:B------:R-:W-:-:S13]  /*0690*/  ISETP.GE.U32.AND P0, PT, R0, UR5, PT ;  /* 0x0000000500007c0c */ /* 0x000fda000bf06070 */
[----:B------:R-:W-:Y:S05]  /*06a0*/  @P0 BRA `(.L_x_504) ;  /* 0x0000000000380947 */ /* 0x000fea0003800000 */
[----:B------:R-:W1:Y:S01]  /*06b0*/  LDCU.64 UR6, c[0x0][0x388] ;  /* 0x00007100ff0677ac */ /* 0x000e620008000a00 */
[C---:B0-----:R-:W-:Y:S02]  /*06c0*/  VIADD R4, R0.reuse, UR4 ;  /* 0x0000000400047c36 */ /* 0x041fe40008000000 */
[----:B------:R-:W-:-:S03]  /*06d0*/  VIADD R0, R0, 0x80 ;  /* 0x0000008000007836 */ /* 0x000fc60000000000 */
[----:B-1----:R-:W-:-:S05]  /*06e0*/  IADD3 R4, P0, PT, R4, UR6, RZ ;  /* 0x0000000604047c10 */ /* 0x002fca000ff1e0ff */
[----:B------:R-:W-:-:S05]  /*06f0*/  IMAD.X R5, RZ, RZ, UR7, P0 ;  /* 0x00000007ff057e24 */ /* 0x000fca00080e06ff */
[----:B------:R1:W-:Y:S03]  /*0700*/  STG.E.U8 desc[UR8][R4.64], R9 ;  /* 0x0000000904007986 */ /* 0x0003e6000c101108 */
.L_x_503:
[----:B------:R-:W-:-:S13]  /*0710*/  ISETP.GE.U32.AND P0, PT, R0, UR5, PT ;  /* 0x0000000500007c0c */ /* 0x000fda000bf06070 */
[----:B------:R-:W-:Y:S05]  /*0720*/  @P0 BRA `(.L_x_505) ;  /* 0x0000000000380947 */ /* 0x000fea0003800000 */
[----:B------:R-:W2:Y:S01]  /*0730*/  LDCU.64 UR6, c[0x0][0x388] ;  /* 0x00007100ff0677ac */ /* 0x000ea20008000a00 */
[C---:B01----:R-:W-:Y:S02]  /*0740*/  VIADD R4, R0.reuse, UR4 ;  /* 0x0000000400047c36 */ /* 0x043fe40008000000 */
[----:B------:R-:W-:-:S03]  /*0750*/  VIADD R0, R0, 0x80 ;  /* 0x0000008000007836 */ /* 0x000fc60000000000 */
[----:B--2---:R-:W-:-:S05]  /*0760*/  IADD3 R4, P0, PT, R4, UR6, RZ ;  /* 0x0000000604047c10 */ /* 0x004fca000ff1e0ff */
[----:B------:R-:W-:-:S05]  /*0770*/  IMAD.X R5, RZ, RZ, UR7, P0 ;  /* 0x00000007ff057e24 */ /* 0x000fca00080e06ff */
[----:B------:R1:W-:Y:S03]  /*0780*/  STG.E.U8 desc[UR8][R4.64], R11 ;  /* 0x0000000b04007986 */ /* 0x0003e6000c101108 */
.L_x_504:
        /* <DEDUP_REMOVED lines=8> */
.L_x_505:
[----:B------:R-:W-:-:S13]  /*0810*/  ISETP.GE.U32.AND P0, PT, R0, UR5, PT ;  /* 0x0000000500007c0c */ /* 0x000fda000bf06070 */
[----:B------:R-:W-:Y:S05]  /*0820*/  @P0 BREAK.RELIABLE B1 ;  /* 0x0000000000010942 */ /* 0x000fea0003800100 */
[----:B------:R-:W-:Y:S05]  /*0830*/  @P0 BRA `(.L_x_507) ;  /* 0x0000000000380947 */ /* 0x000fea0003800000 */
[----:B------:R-:W3:Y:S01]  /*0840*/  LDCU.64 UR6, c[0x0][0x388] ;  /* 0x00007100ff0677ac */ /* 0x000ee20008000a00 */
[C---:B012---:R-:W-:Y:S02]  /*0850*/  VIADD R4, R0.reuse, UR4 ;  /* 0x0000000400047c36 */ /* 0x047fe40008000000 */
[----:B------:R-:W-:-:S03]  /*0860*/  VIADD R0, R0, 0x80 ;  /* 0x0000008000007836 */ /* 0x000fc60000000000 */
[----:B---3--:R-:W-:-:S05]  /*0870*/  IADD3 R4, P0, PT, R4, UR6, RZ ;  /* 0x0000000604047c10 */ /* 0x008fca000ff1e0ff */
[----:B------:R-:W-:-:S05]  /*0880*/  IMAD.X R5, RZ, RZ, UR7, P0 ;  /* 0x00000007ff057e24 */ /* 0x000fca00080e06ff */
[----:B------:R2:W-:Y:S03]  /*0890*/  STG.E.U8 desc[UR8][R4.64], R15 ;  /* 0x0000000f04007986 */ /* 0x0005e6000c101108 */
.L_x_506:
[----:B------:R-:W-:Y:S05]  /*08a0*/  BSYNC.RELIABLE B1 ;  /* 0x0000000000017941 */ /* 0x000fea0003800100 */
.L_x_501:
[----:B------:R-:W-:-:S13]  /*08b0*/  ISETP.GE.U32.AND P0, PT, R0, UR5, PT ;  /* 0x0000000500007c0c */ /* 0x000fda000bf06070 */
[----:B0-----:R-:W0:Y:S01]  /*08c0*/  @!P0 LDC.64 R6, c[0x0][0x388] ;  /* 0x0000e200ff068b82 */ /* 0x001e220000000a00 */
[C---:B-12---:R-:W-:Y:S02]  /*08d0*/  @!P0 VIADD R5, R0.reuse, UR4 ;  /* 0x0000000400058c36 */ /* 0x046fe40008000000 */
[----:B------:R-:W-:-:S03]  /*08e0*/  @!P0 VIADD R0, R0, 0x80 ;  /* 0x0000008000008836 */ /* 0x000fc60000000000 */
[----:B0-----:R-:W-:-:S05]  /*08f0*/  @!P0 IADD3 R4, P1, PT, R5, R6, RZ ;  /* 0x0000000605048210 */ /* 0x001fca0007f3e0ff */
[----:B------:R-:W-:-:S05]  /*0900*/  @!P0 IMAD.X R5, RZ, RZ, R7, P1 ;  /* 0x000000ffff058224 */ /* 0x000fca00008e0607 */
[----:B------:R3:W-:Y:S03]  /*0910*/  @!P0 STG.E.U8 desc[UR8][R4.64], R3 ;  /* 0x0000000304008986 */ /* 0x0007e6000c101108 */
.L_x_507:
[----:B------:R-:W-:Y:S05]  /*0920*/  BSYNC.RECONVERGENT B0 ;  /* 0x0000000000007941 */ /* 0x000fea0003800200 */
.L_x_500:
[----:B------:R-:W-:Y:S05]  /*0930*/  WARPSYNC.ALL ;  /* 0x0000000000007948 */ /* 0x000fea0003800000 */
[----:B------:R-:W-:-:S13]  /*0940*/  ISETP.GE.U32.AND P0, PT, R0, UR5, PT ;  /* 0x0000000500007c0c */ /* 0x000fda000bf06070 */
[----:B------:R-:W-:Y:S05]  /*0950*/  @P0 EXIT ;  /* 0x000000000000094d */ /* 0x000fea0003800000 */
[----:B------:R-:W0:Y:S01]  /*0960*/  LDCU.64 UR6, c[0x0][0x388] ;  /* 0x00007100ff0677ac */ /* 0x000e220008000a00 */
[----:B------:R-:W-:-:S05]  /*0970*/  VIADD R0, R0, UR4 ;  /* 0x0000000400007c36 */ /* 0x000fca0008000000 */
[----:B0123--:R-:W-:-:S05]  /*0980*/  IADD3 R4, P0, PT, R0, UR6, RZ ;  /* 0x0000000600047c10 */ /* 0x00ffca000ff1e0ff */
[----:B------:R-:W-:-:S05]  /*0990*/  IMAD.X R5, RZ, RZ, UR7, P0 ;  /* 0x00000007ff057e24 */ /* 0x000fca00080e06ff */
[----:B------:R-:W-:Y:S01]  /*09a0*/  STG.E.U8 desc[UR8][R4.64], R2 ;  /* 0x0000000204007986 */ /* 0x000fe2000c101108 */
[----:B------:R-:W-:Y:S05]  /*09b0*/  EXIT ;  /* 0x000000000000794d */ /* 0x000fea0003800000 */
.L_x_499:
[----:B------:R-:W0:Y:S01]  /*09c0*/  LDCU.64 UR6, c[0x0][0x390] ;  /* 0x00007200ff0677ac */ /* 0x000e220008000a00 */
[----:B------:R-:W1:Y:S01]  /*09d0*/  S2R R7, SR_TID.X ;  /* 0x0000000000077919 */ /* 0x000e620000002100 */
[----:B0-----:R-:W-:-:S04]  /*09e0*/  UIADD3 UR6, UP0, UPT, UR4, UR6, URZ ;  /* 0x0000000604067290 */ /* 0x001fc8000ff1e0ff */
[----:B------:R-:W-:Y:S02]  /*09f0*/  UIADD3.X UR7, UPT, UPT, URZ, UR7, URZ, UP0, !UPT ;  /* 0x00000007ff077290 */ /* 0x000fe400087fe4ff */
[----:B------:R-:W-:-:S04]  /*0a00*/  IMAD.U32 R4, RZ, RZ, UR6 ;  /* 0x00000006ff047e24 */ /* 0x000fc8000f8e00ff */
[----:B------:R-:W-:Y:S02]  /*0a10*/  IMAD.U32 R5, RZ, RZ, UR7 ;  /* 0x00000007ff057e24 */ /* 0x000fe4000f8e00ff */
[----:B-1----:R-:W-:-:S03]  /*0a20*/  IMAD.WIDE.U32 R4, R7, 0x2, R4 ;  /* 0x0000000207047825 */ /* 0x002fc600078e0004 */
[----:B------:R-:W0:Y:S02]  /*0a30*/  LDCU.64 UR6, c[0x0][0x388] ;  /* 0x00007100ff0677ac */ /* 0x000e240008000a00 */
[----:B------:R-:W2:Y:S04]  /*0a40*/  LDG.E.U16 R6, desc[UR8][R4.64] ;  /* 0x0000000804067981 */ /* 0x000ea8000c1e1500 */
[----:B------:R-:W3:Y:S04]  /*0a50*/  LDG.E.U16 R8, desc[UR8][R4.64+0x100] ;  /* 0x0001000804087981 */ /* 0x000ee8000c1e1500 */
[----:B------:R-:W4:Y:S04]  /*0a60*/  LDG.E.U16 R9, desc[UR8][R4.64+0x200] ;  /* 0x0002000804097981 */ /* 0x000f28000c1e1500 */
[----:B------:R4:W5:Y:S01]  /*0a70*/  LDG.E.U16 R10, desc[UR8][R4.64+0x300] ;  /* 0x00030008040a7981 */ /* 0x000962000c1e1500 */
[----:B0-----:R-:W-:-:S04]  /*0a80*/  UIADD3 UR6, UP0, UPT, UR4, UR6, URZ ;  /* 0x0000000604067290 */ /* 0x001fc8000ff1e0ff */
[----:B------:R-:W-:Y:S02]  /*0a90*/  UIADD3.X UR7, UPT, UPT, URZ, UR7, URZ, UP0, !UPT ;  /* 0x00000007ff077290 */ /* 0x000fe400087fe4ff */
[----:B------:R-:W-:-:S04]  /*0aa0*/  IMAD.U32 R2, RZ, RZ, UR6 ;  /* 0x00000006ff027e24 */ /* 0x000fc8000f8e00ff */
[----:B------:R-:W-:Y:S02]  /*0ab0*/  IMAD.U32 R3, RZ, RZ, UR7 ;  /* 0x00000007ff037e24 */ /* 0x000fe4000f8e00ff */
[----:B------:R-:W-:Y:S01]  /*0ac0*/  IMAD.WIDE.U32 R2, R7, 0x2, R2 ;  /* 0x0000000207027825 */ /* 0x000fe200078e0002 */
[C---:B--2---:R-:W-:Y:S02]  /*0ad0*/  PRMT R0, R6.reuse, 0x7770, RZ ;  /* 0x0000777006007816 */ /* 0x044fe400000000ff */
[----:B------:R-:W-:Y:S02]  /*0ae0*/  PRMT R6, R6, 0x7771, RZ ;  /* 0x0000777106067816 */ /* 0x000fe400000000ff */
[----:B------:R-:W-:Y:S02]  /*0af0*/  ISETP.NE.AND P6, PT, R0, RZ, PT ;  /* 0x000000ff0000720c */ /* 0x000fe40003fc5270 */
[----:B---3--:R-:W-:Y:S02]  /*0b00*/  PRMT R0, R8, 0x7771, RZ ;  /* 0x0000777108007816 */ /* 0x008fe400000000ff */
[----:B----4-:R-:W-:-:S02]  /*0b10*/  PRMT R4, R9, 0x7770, RZ ;  /* 0x0000777009047816 */ /* 0x010fc400000000ff */
[----:B------:R-:W-:Y:S02]  /*0b20*/  ISETP.NE.AND P3, PT, R0, RZ, PT ;  /* 0x000000ff0000720c */ /* 0x000fe40003f65270 */
[----:B------:R-:W-:Y:S02]  /*0b30*/  PRMT R0, R9, 0x7771, RZ ;  /* 0x0000777109007816 */ /* 0x000fe400000000ff */
[----:B------:R-:W-:Y:S02]  /*0b40*/  ISETP.NE.AND P2, PT, R4, RZ, PT ;  /* 0x000000ff0400720c */ /* 0x000fe40003f45270 */
[----:B------:R-:W-:Y:S02]  /*0b50*/  PRMT R7, R8, 0x7770, RZ ;  /* 0x0000777008077816 */ /* 0x000fe400000000ff */
[C---:B-----5:R-:W-:Y:S02]  /*0b60*/  PRMT R5, R10.reuse, 0x7770, RZ ;  /* 0x000077700a057816 */ /* 0x060fe400000000ff */
[----:B------:R-:W-:-:S02]  /*0b70*/  PRMT R4, R10, 0x7771, RZ ;  /* 0x000077710a047816 */ /* 0x000fc400000000ff */
[----:B------:R-:W-:Y:S02]  /*0b80*/  ISETP.NE.AND P1, PT, R0, RZ, PT ;  /* 0x000000ff0000720c */ /* 0x000fe40003f25270 */
[----:B------:R-:W-:Y:S02]  /*0b90*/  SEL R0, RZ, 0x1, !P6 ;  /* 0x00000001ff007807 */ /* 0x000fe40007000000 */
[----:B------:R-:W-:Y:S02]  /*0ba0*/  ISETP.NE.AND P5, PT, R6, RZ, PT ;  /* 0x000000ff0600720c */ /* 0x000fe40003fa5270 */
[----:B------:R-:W-:Y:S02]  /*0bb0*/  ISETP.NE.AND P4, PT, R7, RZ, PT ;  /* 0x000000ff0700720c */ /* 0x000fe40003f85270 */
[----:B------:R-:W-:Y:S02]  /*0bc0*/  ISETP.NE.AND P0, PT, R5, RZ, PT ;  /* 0x000000ff0500720c */ /* 0x000fe40003f05270 */
[----:B------:R-:W-:-:S02]  /*0bd0*/  ISETP.NE.AND P6, PT, R4, RZ, PT ;  /* 0x000000ff0400720c */ /* 0x000fc40003fc5270 */
[----:B------:R-:W-:Y:S02]  /*0be0*/  SEL R5, RZ, 0x1, !P5 ;  /* 0x00000001ff057807 */ /* 0x000fe40006800000 */
[----:B------:R-:W-:Y:S02]  /*0bf0*/  SEL R4, RZ, 0x1, !P4 ;  /* 0x00000001ff047807 */ /* 0x000fe40006000000 */
[----:B------:R-:W-:Y:S02]  /*0c00*/  SEL R7, RZ, 0x1, !P3 ;  /* 0x00000001ff077807 */ /* 0x000fe40005800000 */
[----:B------:R-:W-:Y:S02]  /*0c10*/  SEL R6, RZ, 0x1, !P2 ;  /* 0x00000001ff067807 */ /* 0x000fe40005000000 */
[----:B------:R-:W-:Y:S02]  /*0c20*/  SEL R9, RZ, 0x1, !P1 ;  /* 0x00000001ff097807 */ /* 0x000fe40004800000 */
[----:B------:R-:W-:-:S02]  /*0c30*/  SEL R8, RZ, 0x1, !P0 ;  /* 0x00000001ff087807 */ /* 0x000fc40004000000 */
[----:B------:R-:W-:Y:S02]  /*0c40*/  SEL R11, RZ, 0x1, !P6 ;  /* 0x00000001ff0b7807 */ /* 0x000fe40007000000 */
[----:B------:R-:W-:Y:S02]  /*0c50*/  PRMT R5, R5, 0x7604, R0 ;  /* 0x0000760405057816 */ /* 0x000fe40000000000 */
[----:B------:R-:W-:Y:S02]  /*0c60*/  PRMT R7, R7, 0x7604, R4 ;  /* 0x0000760407077816 */ /* 0x000fe40000000004 */
[----:B------:R-:W-:Y:S01]  /*0c70*/  PRMT R9, R9, 0x7604, R6 ;  /* 0x0000760409097816 */ /* 0x000fe20000000006 */
[----:B------:R-:W-:Y:S01]  /*0c80*/  STG.E.U16 desc[UR8][R2.64], R5 ;  /* 0x0000000502007986 */ /* 0x000fe2000c101508 */
[----:B------:R-:W-:-:S03]  /*0c90*/  PRMT R11, R11, 0x7604, R8 ;  /* 0x000076040b0b7816 */ /* 0x000fc60000000008 */
[----:B------:R-:W-:Y:S04]  /*0ca0*/  STG.E.U16 desc[UR8][R2.64+0x100], R7 ;  /* 0x0001000702007986 */ /* 0x000fe8000c101508 */
[----:B------:R-:W-:Y:S04]  /*0cb0*/  STG.E.U16 desc[UR8][R2.64+0x200], R9 ;  /* 0x0002000902007986 */ /* 0x000fe8000c101508 */
[----:B------:R-:W-:Y:S01]  /*0cc0*/  STG.E.U16 desc[UR8][R2.64+0x300], R11 ;  /* 0x0003000b02007986 */ /* 0x000fe2000c101508 */
[----:B------:R-:W-:Y:S05]  /*0cd0*/  EXIT ;  /* 0x000000000000794d */ /* 0x000fea0003800000 */
.L_x_508:
        /* <DEDUP_REMOVED lines=10> */
.L_x_5873:


//--------------------- .text._ZN2at6native29vectorized_elementwise_kernelILi4ENS0_10AbsFunctorIbEESt5arrayIPcLm2EEEEviT0_T1_ --------------------------
	.section	.text._ZN2at6native29vectorized_elementwise_kernelILi4ENS0_10AbsFunctorIbEESt5arrayIPcLm2EEEEviT0_T1_,"ax",@progbits
	.align	128
        .global         _ZN2at6native29vectorized_elementwise_kernelILi4ENS0_10AbsFunctorIbEESt5arrayIPcLm2EEEEviT0_T1_
        .type           _ZN2at6native29vectorized_elementwise_kernelILi4ENS0_10AbsFunctorIbEESt5arrayIPcLm2EEEEviT0_T1_,@function
        .size           _ZN2at6native29vectorized_elementwise_kernelILi4ENS0_10AbsFunctorIbEESt5arrayIPcLm2EEEEviT0_T1_,(.L_x_5874 - _ZN2at6native29vectorized_elementwise_kernelILi4ENS0_10AbsFunctorIbEESt5arrayIPcLm2EEEEviT0_T1_)
        .other          _ZN2at6native29vectorized_elementwise_kernelILi4ENS0_10AbsFunctorIbEESt5arrayIPcLm2EEEEviT0_T1_,@"STO_CUDA_ENTRY STV_DEFAULT"
_ZN2at6native29vectorized_elementwise_kernelILi4ENS0_10AbsFunctorIbEESt5arrayIPcLm2EEEEviT0_T1_:
.text._ZN2at6native29vectorized_elementwise_kernelILi4ENS0_10AbsFunctorIbEESt5arrayIPcLm2EEEEviT0_T1_:
        /* <DEDUP_REMOVED lines=105> */
.L_x_512:
        /* <DEDUP_REMOVED lines=8> */
.L_x_513:
        /* <DEDUP_REMOVED lines=8> */
.L_x_514:
        /* <DEDUP_REMOVED lines=8> */
.L_x_515:
        /* <DEDUP_REMOVED lines=9> */
.L_x_516:
[----:B------:R-:W-:Y:S05]  /*08a0*/  BSYNC.RELIABLE B1 ;  /* 0x0000000000017941 */ /* 0x000fea0003800100 */
.L_x_511:
[----:B------:R-:W-:-:S13]  /*08b0*/  ISETP.GE.U32.AND P0, PT, R0, UR5, PT ;  /* 0x0000000500007c0c */ /* 0x000fda000bf06070 */
[----:B0-----:R-:W0:Y:S01]  /*08c0*/  @!P0 LDC.64 R6, c[0x0][0x388] ;  /* 0x0000e200ff068b82 */ /* 0x001e220000000a00 */
[C---:B-12---:R-:W-:Y:S02]  /*08d0*/  @!P0 VIADD R5, R0.reuse, UR4 ;  /* 0x0000000400058c36 */ /* 0x046fe40008000000 */
[----:B------:R-:W-:-:S03]  /*08e0*/  @!P0 VIADD R0, R0, 0x80 ;  /* 0x0000008000008836 */ /* 0x000fc60000000000 */
[----:B0-----:R-:W-:-:S05]  /*08f0*/  @!P0 IADD3 R4, P1, PT, R5, R6, RZ ;  /* 0x0000000605048210 */ /* 0x001fca0007f3e0ff */
[----:B------:R-:W-:-:S05]  /*0900*/  @!P0 IMAD.X R5, RZ, RZ, R7, P1 ;  /* 0x000000ffff058224 */ /* 0x000fca00008e0607 */
[----:B------:R3:W-:Y:S03]  /*0910*/  @!P0 STG.E.U8 desc[UR8][R4.64], R3 ;  /* 0x0000000304008986 */ /* 0x0007e6000c101108 */
.L_x_517:
[----:B------:R-:W-:Y:S05]  /*0920*/  BSYNC.RECONVERGENT B0 ;  /* 0x0000000000007941 */ /* 0x000fea0003800200 */
.L_x_510:
        /* <DEDUP_REMOVED lines=9> */
.L_x_509:
        /* <DEDUP_REMOVED lines=8> */
[----:B------:R-:W2:Y:S04]  /*0a40*/  LDG.E R0, desc[UR8][R2.64] ;  /* 0x0000000802007981 */ /* 0x000ea8000c1e1900 */
[----:B------:R1:W3:Y:S01]  /*0a50*/  LDG.E R6, desc[UR8][R2.64+0x200] ;  /* 0x0002000802067981 */ /* 0x0002e2000c1e1900 */
[----:B0-----:R-:W-:-:S04]  /*0a60*/  UIADD3 UR6, UP0, UPT, UR4, UR6, URZ ;  /* 0x0000000604067290 */ /* 0x001fc8000ff1e0ff */
[----:B------:R-:W-:-:S06]  /*0a70*/  UIADD3.X UR7, UPT, UPT, URZ, UR7, URZ, UP0, !UPT ;  /* 0x00000007ff077290 */ /* 0x000fcc00087fe4ff */
[----:B-1----:R-:W-:Y:S01]  /*0a80*/  IMAD.U32 R3, RZ, RZ, UR7 ;  /* 0x00000007ff037e24 */ /* 0x002fe2000f8e00ff */
[C---:B--2---:R-:W-:Y:S02]  /*0a90*/  PRMT R4, R0.reuse, 0x7770, RZ ;  /* 0x0000777000047816 */ /* 0x044fe400000000ff */
[----:B------:R-:W-:Y:S02]  /*0aa0*/  PRMT R5, R0, 0x7771, RZ ;  /* 0x0000777100057816 */ /* 0x000fe400000000ff */
[----:B------:R-:W-:Y:S02]  /*0ab0*/  ISETP.NE.AND P6, PT, R4, RZ, PT ;  /* 0x000000ff0400720c */ /* 0x000fe40003fc5270 */
[C---:B------:R-:W-:Y:S02]  /*0ac0*/  PRMT R4, R0.reuse, 0x7772, RZ ;  /* 0x0000777200047816 */ /* 0x040fe400000000ff */
[----:B------:R-:W-:Y:S02]  /*0ad0*/  PRMT R0, R0, 0x7773, RZ ;  /* 0x0000777300007816 */ /* 0x000fe400000000ff */
[----:B------:R-:W-:-:S02]  /*0ae0*/  ISETP.NE.AND P5, PT, R5, RZ, PT ;  /* 0x000000ff0500720c */ /* 0x000fc40003fa5270 */
[----:B------:R-:W-:Y:S02]  /*0af0*/  ISETP.NE.AND P4, PT, R0, RZ, PT ;  /* 0x000000ff0000720c */ /* 0x000fe40003f85270 */
[C---:B---3--:R-:W-:Y:S02]  /*0b00*/  PRMT R5, R6.reuse, 0x7770, RZ ;  /* 0x0000777006057816 */ /* 0x048fe400000000ff */
[C---:B------:R-:W-:Y:S02]  /*0b10*/  PRMT R0, R6.reuse, 0x7771, RZ ;  /* 0x0000777106007816 */ /* 0x040fe400000000ff */
[C---:B------:R-:W-:Y:S02]  /*0b20*/  PRMT R2, R6.reuse, 0x7772, RZ ;  /* 0x0000777206027816 */ /* 0x040fe400000000ff */
[----:B------:R-:W-:Y:S02]  /*0b30*/  PRMT R6, R6, 0x7773, RZ ;  /* 0x0000777306067816 */ /* 0x000fe400000000ff */
[----:B------:R-:W-:-:S02]  /*0b40*/  SEL R7, RZ, 0x1, !P6 ;  /* 0x00000001ff077807 */ /* 0x000fc40007000000 */
[----:B------:R-:W-:Y:S02]  /*0b50*/  ISETP.NE.AND P3, PT, R4, RZ, PT ;  /* 0x000000ff0400720c */ /* 0x000fe40003f65270 */
[----:B------:R-:W-:Y:S02]  /*0b60*/  ISETP.NE.AND P2, PT, R5, RZ, PT ;  /* 0x000000ff0500720c */ /* 0x000fe40003f45270 */
[----:B------:R-:W-:Y:S02]  /*0b70*/  ISETP.NE.AND P1, PT, R0, RZ, PT ;  /* 0x000000ff0000720c */ /* 0x000fe40003f25270 */
[----:B------:R-:W-:Y:S01]  /*0b80*/  ISETP.NE.AND P0, PT, R2, RZ, PT ;  /* 0x000000ff0200720c */ /* 0x000fe20003f05270 */
[----:B------:R-:W-:Y:S01]  /*0b90*/  IMAD.U32 R2, RZ, RZ, UR6 ;  /* 0x00000006ff027e24 */ /* 0x000fe2000f8e00ff */
[----:B------:R-:W-:Y:S02]  /*0ba0*/  ISETP.NE.AND P6, PT, R6, RZ, PT ;  /* 0x000000ff0600720c */ /* 0x000fe40003fc5270 */
[----:B------:R-:W-:Y:S01]  /*0bb0*/  SEL R4, RZ, 0x1, !P5 ;  /* 0x00000001ff047807 */ /* 0x000fe20006800000 */
[----:B------:R-:W-:Y:S01]  /*0bc0*/  IMAD.WIDE.U32 R2, R13, 0x4, R2 ;  /* 0x000000040d027825 */ /* 0x000fe200078e0002 */
[----:B------:R-:W-:-:S02]  /*0bd0*/  SEL R0, RZ, 0x1, !P4 ;  /* 0x00000001ff007807 */ /* 0x000fc40006000000 */
[----:B------:R-:W-:Y:S02]  /*0be0*/  SEL R5, RZ, 0x1, !P3 ;  /* 0x00000001ff057807 */ /* 0x000fe40005800000 */
[----:B------:R-:W-:Y:S02]  /*0bf0*/  SEL R11, RZ, 0x1, !P2 ;  /* 0x00000001ff0b7807 */ /* 0x000fe40005000000 */
[----:B------:R-:W-:Y:S02]  /*0c00*/  SEL R8, RZ, 0x1, !P1 ;  /* 0x00000001ff087807 */ /* 0x000fe40004800000 */
[----:B------:R-:W-:Y:S02]  /*0c10*/  SEL R6, RZ, 0x1, !P6 ;  /* 0x00000001ff067807 */ /* 0x000fe40007000000 */
[----:B------:R-:W-:Y:S02]  /*0c20*/  SEL R9, RZ, 0x1, !P0 ;  /* 0x00000001ff097807 */ /* 0x000fe40004000000 */
[----:B------:R-:W-:-:S02]  /*0c30*/  PRMT R7, R7, 0x3340, R4 ;  /* 0x0000334007077816 */ /* 0x000fc40000000004 */
[----:B------:R-:W-:Y:S02]  /*0c40*/  PRMT R0, R5, 0x3340, R0 ;  /* 0x0000334005007816 */ /* 0x000fe40000000000 */
[----:B------:R-:W-:Y:S02]  /*0c50*/  PRMT R11, R11, 0x3340, R8 ;  /* 0x000033400b0b7816 */ /* 0x000fe40000000008 */
[----:B------:R-:W-:Y:S02]  /*0c60*/  PRMT R6, R9, 0x3340, R6 ;  /* 0x0000334009067816 */ /* 0x000fe40000000006 */
[----:B------:R-:W-:Y:S02]  /*0c70*/  PRMT R7, R7, 0x5410, R0 ;  /* 0x0000541007077816 */ /* 0x000fe40000000000 */
[----:B------:R-:W-:-:S03]  /*0c80*/  PRMT R11, R11, 0x5410, R6 ;  /* 0x000054100b0b7816 */ /* 0x000fc60000000006 */
[----:B------:R-:W-:Y:S04]  /*0c90*/  STG.E desc[UR8][R2.64], R7 ;  /* 0x0000000702007986 */ /* 0x000fe8000c101908 */
[----:B------:R-:W-:Y:S01]  /*0ca0*/  STG.E desc[UR8][R2.64+0x200], R11 ;  /* 0x0002000b02007986 */ /* 0x000fe2000c101908 */
[----:B------:R-:W-:Y:S05]  /*0cb0*/  EXIT ;  /* 0x000000000000794d */ /* 0x000fea0003800000 */
.L_x_518:
        /* <DEDUP_REMOVED lines=12> */
.L_x_5874:


//--------------------- .text._ZN2at6native29vectorized_elementwise_kernelILi8ENS0_10AbsFunctorIbEESt5arrayIPcLm2EEEEviT0_T1_ --------------------------
	.section	.text._ZN2at6native29vectorized_elementwise_kernelILi8ENS0_10AbsFunctorIbEESt5arrayIPcLm2EEEEviT0_T1_,"ax",@progbits
	.align	128
        .global         _ZN2at6native29vectorized_elementwise_kernelILi8ENS0_10AbsFunctorIbEESt5arrayIPcLm2EEEEviT0_T1_
        .type           _ZN2at6native29vectorized_elementwise_kernelILi8ENS0_10AbsFunctorIbEESt5arrayIPcLm2EEEEviT0_T1_,@function
        .size           _ZN2at6native29vectorized_elementwise_kernelILi8ENS0_10AbsFunctorIbEESt5arrayIPcLm2EEEEviT0_T1_,(.L_x_5875 - _ZN2at6native29vectorized_elementwise_kernelILi8ENS0_10AbsFunctorIbEESt5arrayIPcLm2EEEEviT0_T1_)
        .other          _ZN2at6native29vectorized_elementwise_kernelILi8ENS0_10AbsFunctorIbEESt5arrayIPcLm2EEEEviT0_T1_,@"STO_CUDA_ENTRY STV_DEFAULT"
_ZN2at6native29vectorized_elementwise_kernelILi8ENS0_10AbsFunctorIbEESt5arrayIPcLm2EEEEviT0_T1_:
.text._ZN2at6native29vectorized_elementwise_kernelILi8ENS0_10AbsFunctorIbEESt5arrayIPcLm2EEEEviT0_T1_:
[----:B------:R-:W-:Y:S01]  /*0000*/  LDC R1, c[0x0][0x37c] ;  /* 0x0000df00ff017b82 */ /* 0x000fe20000000800 */
[----:B------:R-:W-:Y:S05]  /*0010*/  EXIT ;  /* 0x000000000000794d */ /* 0x000fea0003800000 */
.L_x_519:
        /* <DEDUP_REMOVED lines=14> */
.L_x_5875:


//--------------------- .text._ZN2at6native18elementwise_kernelILi128ELi4EZNS0_15gpu_kernel_implINS0_10AbsFunctorIN3c108BFloat16EEEEEvRNS_18TensorIteratorBaseERKT_EUliE_EEviT1_ --------------------------
	.section	.text._ZN2at6native18elementwise_kernelILi128ELi4EZNS0_15gpu_kernel_implINS0_10AbsFunctorIN3c108BFloat16EEEEEvRNS_18TensorIteratorBaseERKT_EUliE_EEviT1_,"ax",@progbits
	.align	128
        .global         _ZN2at6native18elementwise_kernelILi128ELi4EZNS0_15gpu_kernel_implINS0_10AbsFunctorIN3c108BFloat16EEEEEvRNS_18TensorIteratorBaseERKT_EUliE_EEviT1_
        .type           _ZN2at6native18elementwise_kernelILi128ELi4EZNS0_15gpu_kernel_implINS0_10AbsFunctorIN3c108BFloat16EEEEEvRNS_18TensorIteratorBaseERKT_EUliE_EEviT1_,@function
        .size           _ZN2at6native18elementwise_kernelILi128ELi4EZNS0_15gpu_kernel_implINS0_10AbsFunctorIN3c108BFloat16EEEEEvRNS_18TensorIteratorBaseERKT_EUliE_EEviT1_,(.L_x_5876 - _ZN2at6native18elementwise_kernelILi128ELi4EZNS0_15gpu_kernel_implINS0_10AbsFunctorIN3c108BFloat16EEEEEvRNS_18TensorIteratorBaseERKT_EUliE_EEviT1_)
        .other          _ZN2at6native18elementwise_kernelILi128ELi4EZNS0_15gpu_kernel_implINS0_10AbsFunctorIN3c108BFloat16EEEEEvRNS_18TensorIteratorBaseERKT_EUliE_EEviT1_,@"STO_CUDA_ENTRY STV_DEFAULT"
_ZN2at6native18elementwise_kernelILi128ELi4EZNS0_15gpu_kernel_implINS0_10AbsFunctorIN3c108BFloat16EEEEEvRNS_18TensorIteratorBaseERKT_EUliE_EEviT1_:
.text._ZN2at6native18elementwise_kernelILi128ELi4EZNS0_15gpu_kernel_implINS0_10AbsFunctorIN3c108BFloat16EEEEEvRNS_18TensorIteratorBaseERKT_EUliE_EEviT1_:
        /* <DEDUP_REMOVED lines=22> */
[----:B------:R-:W-:Y:S01]  /*0160*/  IMAD.MOV.U32 R16, RZ, RZ, RZ ;  /* 0x000000ffff107224 */ /* 0x000fe200078e00ff */
[----:B------:R-:W1:Y:S01]  /*0170*/  LDCU UR6, c[0x0][0x38c] ;  /* 0x00007180ff0677ac */ /* 0x000e620008000800 */
[----:B------:R-:W2:Y:S01]  /*0180*/  LDCU.64 UR8, c[0x0][0x4b8] ;  /* 0x00009700ff0877ac */ /* 0x000ea20008000a00 */
[----:B------:R-:W-:Y:S01]  /*0190*/  UISETP.NE.AND UP0, UPT, UR40, URZ, UPT ;  /* 0x000000ff2800728c */ /* 0x000fe2000bf05270 */
[----:B0-----:R-:W-:-:S05]  /*01a0*/  IMAD.HI.U32 R2, R17, UR4, R16 ;  /* 0x0000000411027c27 */ /* 0x001fca000f8e0010 */
[----:B------:R-:W-:-:S04]  /*01b0*/  SHF.R.U32.HI R3, RZ, UR5, R2 ;  /* 0x00000005ff037c19 */ /* 0x000fc80008011602 */
[----:B------:R-:W-:-:S05]  /*01c0*/  IADD3 R0, PT, PT, -R3, RZ, RZ ;  /* 0x000000ff03007210 */ /* 0x000fca0007ffe1ff */
        /* <DEDUP_REMOVED lines=290> */
.L_x_522:
[----:B------:R-:W0:Y:S01]  /*13f0*/  LDCU.64 UR6, c[0x0][0x588] ;  /* 0x0000b100ff0677ac */ /* 0x000e220008000a00 */
        /* <DEDUP_REMOVED lines=13> */
[----:B------:R-:W2:Y:S02]  /*14d0*/  LDG.E.S8 R2, desc[UR36][R2.64] ;  /* 0x0000002402027981 */ /* 0x000ea4000c1e1300 */
[----:B--2---:R-:W0:Y:S02]  /*14e0*/  I2F.S16 R0, R2 ;  /* 0x0000000200007306 */ /* 0x004e240000101400 */
[----:B0-----:R-:W-:Y:S01]  /*14f0*/  F2FP.BF16.F32.PACK_AB R0, RZ, R0 ;  /* 0x00000000ff00723e */ /* 0x001fe200000010ff */
[----:B------:R-:W-:Y:S06]  /*1500*/  BRA `(.L_x_528) ;  /* 0x0000000c00b47947 */ /* 0x000fec0003800000 */
.L_x_526:
[----:B------:R-:W2:Y:S02]  /*1510*/  LDG.E.U8 R2, desc[UR36][R2.64] ;  /* 0x0000002402027981 */ /* 0x000ea4000c1e1100 */
[----:B--2---:R-:W-:-:S04]  /*1520*/  I2FP.F32.U32 R0, R2 ;  /* 0x0000000200007245 */ /* 0x004fc80000201000 */
[----:B------:R-:W-:Y:S01]  /*1530*/  F2FP.BF16.F32.PACK_AB R0, RZ, R0 ;  /* 0x00000000ff00723e */ /* 0x000fe200000010ff */
[----:B------:R-:W-:Y:S06]  /*1540*/  BRA `(.L_x_528) ;  /* 0x0000000c00a47947 */ /* 0x000fec0003800000 */
.L_x_525:
[----:B------:R-:W-:-:S09]  /*1550*/  UISETP.NE.AND UP0, UPT, UR4, 0x2, UPT ;  /* 0x000000020400788c */ /* 0x000fd2000bf05270 */
[----:B------:R-:W-:Y:S05]  /*1560*/  BRA.U !UP0, `(.L_x_529) ;  /* 0x0000000108307547 */ /* 0x000fea000b800000 */
[----:B------:R-:W-:-:S09]  /*1570*/  UISETP.NE.AND UP0, UPT, UR4, 0x3, UPT ;  /* 0x000000030400788c */ /* 0x000fd2000bf05270 */
[----:B------:R-:W-:Y:S05]  /*1580*/  BRA.U !UP0, `(.L_x_530) ;  /* 0x0000000108187547 */ /* 0x000fea000b800000 */
[----:B------:R-:W-:-:S09]  /*1590*/  UISETP.NE.AND UP0, UPT, UR4, 0x4, UPT ;  /* 0x000000040400788c */ /* 0x000fd2000bf05270 */
[----:B------:R-:W-:Y:S05]  /*15a0*/  BRA.U UP0, `(.L_x_527) ;  /* 0x0000000900fc7547 */ /* 0x000fea000b800000 */
[----:B------:R-:W2:Y:S02]  /*15b0*/  LDG.E.64 R2, desc[UR36][R2.64] ;  /* 0x0000002402027981 */ /* 0x000ea4000c1e1b00 */
[----:B--2---:R-:W0:Y:S02]  /*15c0*/  I2F.S64 R0, R2 ;  /* 0x0000000200007312 */ /* 0x004e240000301400 */
[----:B0-----:R-:W-:Y:S01]  /*15d0*/  F2FP.BF16.F32.PACK_AB R0, RZ, R0 ;  /* 0x00000000ff00723e */ /* 0x001fe200000010ff */
[----:B------:R-:W-:Y:S06]  /*15e0*/  BRA `(.L_x_528) ;  /* 0x0000000c007c7947 */ /* 0x000fec0003800000 */
.L_x_530:
[----:B------:R-:W2:Y:S02]  /*15f0*/  LDG.E R2, desc[UR36][R2.64] ;  /* 0x0000002402027981 */ /* 0x000ea4000c1e1900 */
[----:B--2---:R-:W-:-:S04]  /*1600*/  I2FP.F32.S32 R0, R2 ;  /* 0x0000000200007245 */ /* 0x004fc80000201400 */
[----:B------:R-:W-:Y:S01]  /*1610*/  F2FP.BF16.F32.PACK_AB R0, RZ, R0 ;  /* 0x00000000ff00723e */ /* 0x000fe200000010ff */
[----:B------:R-:W-:Y:S06]  /*1620*/  BRA `(.L_x_528) ;  /* 0x0000000c006c7947 */ /* 0x000fec0003800000 */
.L_x_529:
[----:B------:R-:W2:Y:S02]  /*1630*/  LDG.E.U16 R2, desc[UR36][R2.64] ;  /* 0x0000002402027981 */ /* 0x000ea4000c1e1500 */
[----:B--2---:R-:W0:Y:S02]  /*1640*/  I2F.S16 R0, R2 ;  /* 0x0000000200007306 */ /* 0x004e240000101400 */
[----:B0-----:R-:W-:Y:S01]  /*1650*/  F2FP.BF16.F32.PACK_AB R0, RZ, R0 ;  /* 0x00000000ff00723e */ /* 0x001fe200000010ff */
[----:B------:R-:W-:Y:S06]  /*1660*/  BRA `(.L_x_528) ;  /* 0x0000000c005c7947 */ /* 0x000fec0003800000 */
.L_x_524:
[----:B------:R-:W-:-:S09]  /*1670*/  UISETP.GT.AND UP0, UPT, UR4, 0x6, UPT ;  /* 0x000000060400788c */ /* 0x000fd2000bf04270 */
[----:B------:R-:W-:Y:S05]  /*1680*/  BRA.U UP0, `(.L_x_531) ;  /* 0x00000001002c7547 */ /* 0x000fea000b800000 */
[----:B------:R-:W-:-:S09]  /*1690*/  UISETP.NE.AND UP0, UPT, UR4, 0x5, UPT ;  /* 0x000000050400788c */ /* 0x000fd2000bf05270 */
[----:B------:R-:W-:Y:S05]  /*16a0*/  BRA.U !UP0, `(.L_x_532) ;  /* 0x0000000108147547 */ /* 0x000fea000b800000 */
[----:B------:R-:W-:-:S09]  /*16b0*/  UISETP.NE.AND UP0, UPT, UR4, 0x6, UPT ;  /* 0x000000060400788c */ /* 0x000fd2000bf05270 */
[----:B------:R-:W-:Y:S05]  /*16c0*/  BRA.U UP0, `(.L_x_527) ;  /* 0x0000000900b47547 */ /* 0x000fea000b800000 */
[----:B------:R-:W2:Y:S02]  /*16d0*/  LDG.E R2, desc[UR36][R2.64] ;  /* 0x0000002402027981 */ /* 0x000ea4000c1e1900 */
[----:B--2---:R-:W-:Y:S01]  /*16e0*/  F2FP.BF16.F32.PACK_AB R0, RZ, R2 ;  /* 0x00000002ff00723e */ /* 0x004fe200000010ff */
[----:B------:R-:W-:Y:S06]  /*16f0*/  BRA `(.L_x_528) ;  /* 0x0000000c00387947 */ /* 0x000fec0003800000 */
.L_x_532:
[----:B------:R-:W2:Y:S02]  /*1700*/  LDG.E.U16 R0, desc[UR36][R2.64] ;  /* 0x0000002402007981 */ /* 0x000ea4000c1e1500 */
[----:B--2---:R-:W-:-:S05]  /*1710*/  HADD2.F32 R0, -RZ, R0.H0_H0 ;  /* 0x20000000ff007230 */ /* 0x004fca0000004100 */
[----:B------:R-:W-:Y:S01]  /*1720*/  F2FP.BF16.F32.PACK_AB R0, RZ, R0 ;  /* 0x00000000ff00723e */ /* 0x000fe200000010ff */
[----:B------:R-:W-:Y:S06]  /*1730*/  BRA `(.L_x_528) ;  /* 0x0000000c00287947 */ /* 0x000fec0003800000 */
.L_x_531:
[----:B------:R-:W-:-:S09]  /*1740*/  UISETP.NE.AND UP0, UPT, UR4, 0x7, UPT ;  /* 0x000000070400788c */ /* 0x000fd2000bf05270 */
[----:B------:R-:W-:Y:S05]  /*1750*/  BRA.U !UP0, `(.L_x_533) ;  /* 0x00000001082c7547 */ /* 0x000fea000b800000 */
[----:B------:R-:W-:-:S09]  /*1760*/  UISETP.NE.AND UP0, UPT, UR4, 0x8, UPT ;  /* 0x000000080400788c */ /* 0x000fd2000bf05270 */
[----:B------:R-:W-:Y:S05]  /*1770*/  BRA.U !UP0, `(.L_x_534) ;  /* 0x0000000108147547 */ /* 0x000fea000b800000 */
[----:B------:R-:W-:-:S09]  /*1780*/  UISETP.NE.AND UP0, UPT, UR4, 0x9, UPT ;  /* 0x000000090400788c */ /* 0x000fd2000bf05270 */
[----:B------:R-:W-:Y:S05]  /*1790*/  BRA.U UP0, `(.L_x_527) ;  /* 0x0000000900807547 */ /* 0x000fea000b800000 */
[----:B------:R-:W2:Y:S02]  /*17a0*/  LDG.E R2, desc[UR36][R2.64] ;  /* 0x0000002402027981 */ /* 0x000ea4000c1e1900 */
[----:B--2---:R-:W-:Y:S01]  /*17b0*/  F2FP.BF16.F32.PACK_AB R0, RZ, R2 ;  /* 0x00000002ff00723e */ /* 0x004fe200000010ff */
[----:B------:R-:W-:Y:S06]  /*17c0*/  BRA `(.L_x_528) ;  /* 0x0000000c00047947 */ /* 0x000fec0003800000 */
.L_x_534:
[----:B------:R-:W2:Y:S02]  /*17d0*/  LDG.E.U16 R2, desc[UR36][R2.64] ;  /* 0x0000002402027981 */ /* 0x000ea4000c1e1500 */
[----:B--2---:R-:W-:-:S05]  /*17e0*/  HADD2.F32 R0, -RZ, R2.H0_H0 ;  /* 0x20000002ff007230 */ /* 0x004fca0000004100 */
[----:B------:R-:W-:Y:S01]  /*17f0*/  F2FP.BF16.F32.PACK_AB R0, RZ, R0 ;  /* 0x00000000ff00723e */ /* 0x000fe200000010ff */
[----:B------:R-:W-:Y:S06]  /*1800*/  BRA `(.L_x_528) ;  /* 0x0000000800f47947 */ /* 0x000fec0003800000 */
.L_x_533:
[----:B------:R-:W2:Y:S01]  /*1810*/  LDG.E.64 R2, desc[UR36][R2.64] ;  /* 0x0000002402027981 */ /* 0x000ea2000c1e1b00 */
[----:B------:R-:W-:Y:S01]  /*1820*/  UMOV UR4, 0xf0000000 ;  /* 0xf000000000047882 */ /* 0x000fe20000000000 */
[----:B------:R-:W-:Y:S02]  /*1830*/  UMOV UR5, 0x380fffff ;  /* 0x380fffff00057882 */ /* 0x000fe40000000000 */
[----:B--2---:R-:W0:-:S15]  /*1840*/  DSETP.GEU.AND P0, PT, |R2|, UR4, PT ;  /* 0x0000000402007e2a */ /* 0x004e1e000bf0e200 */
[----:B------:R-:W-:-:S15]  /*1850*/  NOP ;  /* 0x0000000000007918 */ /* 0x000fde0000000000 */
[----:B------:R-:W-:-:S15]  /*1860*/  NOP ;  /* 0x0000000000007918 */ /* 0x000fde0000000000 */
[----:B------:R-:W-:-:S15]  /*1870*/  NOP ;  /* 0x0000000000007918 */ /* 0x000fde0000000000 */
[----:B------:R-:W-:-:S04]  /*1880*/  NOP ;  /* 0x0000000000007918 */ /* 0x000fc80000000000 */
[----:B------:R-:W0:Y:S02]  /*1890*/  F2F.F32.F64 R0, R2 ;  /* 0x0000000200007310 */ /* 0x000e240000301000 */
[----:B0-----:R-:W-:-:S05]  /*18a0*/  @!P0 FMUL R0, R0, 1.175494350822287508e-38 ;  /* 0x0080000000008820 */ /* 0x001fca0000400000 */
[----:B------:R-:W-:Y:S01]  /*18b0*/  F2FP.BF16.F32.PACK_AB R0, RZ, R0 ;  /* 0x00000000ff00723e */ /* 0x000fe200000010ff */
[----:B------:R-:W-:Y:S06]  /*18c0*/  BRA `(.L_x_528) ;  /* 0x0000000800c47947 */ /* 0x000fec0003800000 */
.L_x_523:
        /* <DEDUP_REMOVED lines=10> */
[----:B------:R-:W-:-:S04]  /*1970*/  FSEL R0, RZ, 1, !P0 ;  /* 0x3f800000ff007808 */ /* 0x000fc80004000000 */
[----:B------:R-:W-:Y:S01]  /*1980*/  F2FP.BF16.F32.PACK_AB R0, RZ, R0 ;  /* 0x00000000ff00723e */ /* 0x000fe200000010ff */
[----:B------:R-:W-:Y:S06]  /*1990*/  BRA `(.L_x_528) ;  /* 0x0000000800907947 */ /* 0x000fec0003800000 */
.L_x_537:
        /* <DEDUP_REMOVED lines=12> */
.L_x_536:
[----:B------:R-:W-:-:S09]  /*1a60*/  UISETP.NE.AND UP0, UPT, UR4, 0xf, UPT ;  /* 0x0000000f0400788c */ /* 0x000fd2000bf05270 */
[----:B------:R-:W-:Y:S05]  /*1a70*/  BRA.U !UP0, `(.L_x_538) ;  /* 0x0000000108987547 */ /* 0x000fea000b800000 */
[----:B------:R-:W-:-:S09]  /*1a80*/  UISETP.NE.AND UP0, UPT, UR4, 0x17, UPT ;  /* 0x000000170400788c */ /* 0x000fd2000bf05270 */
[----:B------:R-:W-:Y:S05]  /*1a90*/  BRA.U !UP0, `(.L_x_539) ;  /* 0x00000001085c7547 */ /* 0x000fea000b800000 */
[----:B------:R-:W-:-:S09]  /*1aa0*/  UISETP.NE.AND UP0, UPT, UR4, 0x18, UPT ;  /* 0x000000180400788c */ /* 0x000fd2000bf05270 */
[----:B------:R-:W-:Y:S05]  /*1ab0*/  BRA.U UP0, `(.L_x_527) ;  /* 0x0000000500b87547 */ /* 0x000fea000b800000 */
[----:B------:R-:W2:Y:S01]  /*1ac0*/  LDG.E.U8 R0, desc[UR36][R2.64] ;  /* 0x0000002402007981 */ /* 0x000ea2000c1e1100 */
[----:B------:R-:W-:Y:S02]  /*1ad0*/  IMAD.MOV.U32 R6, RZ, RZ, 0x1f ;  /* 0x0000001fff067424 */ /* 0x000fe400078e00ff */
[----:B--2---:R-:W-:-:S05]  /*1ae0*/  IMAD.SHL.U32 R0, R0, 0x1000000, RZ ;  /* 0x0100000000007824 */ /* 0x004fca00078e00ff */
[C---:B------:R-:W-:Y:S02]  /*1af0*/  LOP3.LUT R4, R0.reuse, 0x7f000000, RZ, 0xc0, !PT ;  /* 0x7f00000000047812 */ /* 0x040fe400078ec0ff */
[----:B------:R-:W-:Y:S02]  /*1b00*/  LOP3.LUT P0, RZ, R0, 0x7f000000, RZ, 0xc0, !PT ;  /* 0x7f00000000ff7812 */ /* 0x000fe4000780c0ff */
[----:B------:R-:W0:Y:S02]  /*1b10*/  FLO.U32 R5, R4 ;  /* 0x0000000400057300 */ /* 0x000e2400000e0000 */
[----:B0-----:R-:W-:-:S04]  /*1b20*/  IADD3 R5, PT, PT, -R5, RZ, RZ ;  /* 0x000000ff05057210 */ /* 0x001fc80007ffe1ff */
[----:B------:R-:W-:-:S05]  /*1b30*/  VIADDMNMX.U32 R5, R5, R6, 0x4, !PT ;  /* 0x0000000405057446 */ /* 0x000fca0007800006 */
[----:B------:R-:W-:-:S04]  /*1b40*/  VIADD R5, R5, 0xfffffffc ;  /* 0xfffffffc05057836 */ /* 0x000fc80000000000 */
[----:B------:R-:W-:Y:S01]  /*1b50*/  IMAD.SHL.U32 R7, R5, 0x800000, RZ ;  /* 0x0080000005077824 */ /* 0x000fe200078e00ff */
[C---:B------:R-:W-:Y:S01]  /*1b60*/  SHF.L.U32 R6, R4.reuse, R5, RZ ;  /* 0x0000000504067219 */ /* 0x040fe200000006ff */
[----:B------:R-:W-:-:S03]  /*1b70*/  VIADD R5, R4, 0x1000000 ;  /* 0x0100000004057836 */ /* 0x000fc60000000000 */
[----:B------:R-:W-:Y:S02]  /*1b80*/  LEA.HI R6, R6, -R7, RZ, 0x1c ;  /* 0x8000000706067211 */ /* 0x000fe400078fe0ff */
[----:B------:R-:W-:Y:S02]  /*1b90*/  SHF.R.S32.HI R5, RZ, 0x8, R5 ;  /* 0x00000008ff057819 */ /* 0x000fe40000011405 */
[----:B------:R-:W-:-:S04]  /*1ba0*/  IADD3 R6, PT, PT, R6, 0x3c000000, RZ ;  /* 0x3c00000006067810 */ /* 0x000fc80007ffe0ff */
[----:B------:R-:W-:-:S04]  /*1bb0*/  LOP3.LUT R5, R6, 0x7f800000, R5, 0xf8, !PT ;  /* 0x7f80000006057812 */ /* 0x000fc800078ef805 */
[----:B------:R-:W-:-:S04]  /*1bc0*/  SEL R5, R5, RZ, P0 ;  /* 0x000000ff05057207 */ /* 0x000fc80000000000 */
[----:B------:R-:W-:-:S04]  /*1bd0*/  LOP3.LUT R5, R5, 0x80000000, R0, 0xf8, !PT ;  /* 0x8000000005057812 */ /* 0x000fc800078ef800 */
[----:B------:R-:W-:-:S04]  /*1be0*/  F2FP.BF16.F32.PACK_AB R5, RZ, R5 ;  /* 0x00000005ff05723e */ /* 0x000fc800000010ff */
[----:B------:R-:W-:Y:S01]  /*1bf0*/  PRMT R0, R5, 0x7610, R0 ;  /* 0x0000761005007816 */ /* 0x000fe20000000000 */
[----:B------:R-:W-:Y:S06]  /*1c00*/  BRA `(.L_x_528) ;  /* 0x0000000400f47947 */ /* 0x000fec0003800000 */
.L_x_539:
[----:B------:R-:W2:Y:S02]  /*1c10*/  LDG.E.U8 R2, desc[UR36][R2.64] ;  /* 0x0000002402027981 */ /* 0x000ea4000c1e1100 */
[C---:B--2---:R-:W-:Y:S02]  /*1c20*/  IMAD.SHL.U32 R4, R2.reuse, 0x2000000, RZ ;  /* 0x0200000002047824 */ /* 0x044fe400078e00ff */
[----:B------:R-:W-:-:S03]  /*1c30*/  IMAD.SHL.U32 R5, R2, 0x100, RZ ;  /* 0x0000010002057824 */ /* 0x000fc600078e00ff */
[----:B------:R-:W-:-:S13]  /*1c40*/  ISETP.GT.U32.AND P0, PT, R4, 0x7ffffff, PT ;  /* 0x07ffffff0400780c */ /* 0x000fda0003f04070 */
[C---:B------:R-:W-:Y:S02]  /*1c50*/  @!P0 LOP3.LUT R0, R5.reuse, 0x7f00, RZ, 0xc0, !PT ;  /* 0x00007f0005008812 */ /* 0x040fe400078ec0ff */
[----:B------:R-:W-:Y:S02]  /*1c60*/  @P0 LEA.HI R4, R4, 0x70000000, RZ, 0x1c ;  /* 0x7000000004040811 */ /* 0x000fe400078fe0ff */
[----:B------:R-:W-:Y:S02]  /*1c70*/  @!P0 LOP3.LUT R0, R0, 0x3f000000, RZ, 0xfc, !PT ;  /* 0x3f00000000008812 */ /* 0x000fe400078efcff */
[----:B------:R-:W-:-:S03]  /*1c80*/  PRMT R5, R5, 0x9910, RZ ;  /* 0x0000991005057816 */ /* 0x000fc600000000ff */
[----:B------:R-:W-:Y:S01]  /*1c90*/  @!P0 FADD.FTZ R0, R0, -0.5 ;  /* 0xbf00000000008421 */ /* 0x000fe20000010000 */
[----:B------:R-:W-:-:S05]  /*1ca0*/  @P0 FMUL.FTZ R0, R4, 1.9259299443872358531e-34 ;  /* 0x0780000004000820 */ /* 0x000fca0000410000 */
[----:B------:R-:W-:-:S04]  /*1cb0*/  LOP3.LUT R0, R0, 0x80000000, R5, 0xf8, !PT ;  /* 0x8000000000007812 */ /* 0x000fc800078ef805 */
[----:B------:R-:W-:Y:S01]  /*1cc0*/  F2FP.BF16.F32.PACK_AB R0, RZ, R0 ;  /* 0x00000000ff00723e */ /* 0x000fe200000010ff */
[----:B------:R-:W-:Y:S06]  /*1cd0*/  BRA `(.L_x_528) ;  /* 0x0000000400c07947 */ /* 0x000fec0003800000 */
.L_x_538:
[----:B------:R0:W5:Y:S01]  /*1ce0*/  LDG.E.U16 R0, desc[UR36][R2.64] ;  /* 0x0000002402007981 */ /* 0x000162000c1e1500 */
[----:B------:R-:W-:Y:S05]  /*1cf0*/  BRA `(.L_x_528) ;  /* 0x0000000400b87947 */ /* 0x000fea0003800000 */
.L_x_535:
        /* <DEDUP_REMOVED lines=9> */
[----:B--2---:R-:W-:-:S04]  /*1d90*/  I2FP.F32.U32 R0, R0 ;  /* 0x0000000000007245 */ /* 0x004fc80000201000 */
[----:B------:R-:W-:Y:S01]  /*1da0*/  F2FP.BF16.F32.PACK_AB R0, RZ, R0 ;  /* 0x00000000ff00723e */ /* 0x000fe200000010ff */
[----:B------:R-:W-:Y:S06]  /*1db0*/  BRA `(.L_x_528) ;  /* 0x0000000400887947 */ /* 0x000fec0003800000 */
.L_x_542:
[----:B------:R-:W2:Y:S01]  /*1dc0*/  LDG.E.U8 R3, desc[UR36][R2.64] ;  /* 0x0000002402037981 */ /* 0x000ea2000c1e1100 */
[----:B------:R-:W-:Y:S01]  /*1dd0*/  BSSY.RECONVERGENT B0, `(.L_x_543) ;  /* 0x0000018000007945 */ /* 0x000fe20003800200 */
[----:B------:R-:W-:Y:S01]  /*1de0*/  IMAD.MOV.U32 R0, RZ, RZ, RZ ;  /* 0x000000ffff007224 */ /* 0x000fe200078e00ff */
[----:B--2---:R-:W-:-:S13]  /*1df0*/  ISETP.NE.AND P0, PT, R3, RZ, PT ;  /* 0x000000ff0300720c */ /* 0x004fda0003f05270 */
[----:B------:R-:W-:Y:S05]  /*1e00*/  @!P0 BRA `(.L_x_544) ;  /* 0x0000000000508947 */ /* 0x000fea0003800000 */
[----:B------:R-:W-:-:S13]  /*1e10*/  ISETP.NE.AND P0, PT, R3, 0x80, PT ;  /* 0x000000800300780c */ /* 0x000fda0003f05270 */
[----:B------:R-:W-:Y:S01]  /*1e20*/  @!P0 MOV R0, 0x7f800001 ;  /* 0x7f80000100008802 */ /* 0x000fe20000000f00 */
[----:B------:R-:W-:Y:S06]  /*1e30*/  @!P0 BRA `(.L_x_544) ;  /* 0x0000000000448947 */ /* 0x000fec0003800000 */
[--C-:B------:R-:W-:Y:S01]  /*1e40*/  SHF.R.U32.HI R0, RZ, 0x3, R3.reuse ;  /* 0x00000003ff007819 */ /* 0x100fe20000011603 */
[----:B------:R-:W-:Y:S03]  /*1e50*/  BSSY.RECONVERGENT B1, `(.L_x_545) ;  /* 0x000000c000017945 */ /* 0x000fe60003800200 */
[----:B------:R-:W-:Y:S02]  /*1e60*/  LOP3.LUT P0, R2, R0, 0xf, RZ, 0xc0, !PT ;  /* 0x0000000f00027812 */ /* 0x000fe4000780c0ff */
[----:B------:R-:W-:-:S05]  /*1e70*/  SHF.R.U32.HI R0, RZ, 0x7, R3 ;  /* 0x00000007ff007819 */ /* 0x000fca0000011603 */
[----:B------:R-:W-:Y:S01]  /*1e80*/  IMAD.U32 R7, R0, -0x80000000, RZ ;  /* 0x8000000000077824 */ /* 0x000fe200078e00ff */
[----:B------:R-:W-:-:S05]  /*1e90*/  LOP3.LUT R0, R3, 0x7, RZ, 0xc0, !PT ;  /* 0x0000000703007812 */ /* 0x000fca00078ec0ff */
[----:B------:R-:W-:Y:S05]  /*1ea0*/  @P0 BRA `(.L_x_546) ;  /* 0x0000000000180947 */ /* 0x000fea0003800000 */
[----:B------:R-:W0:Y:S02]  /*1eb0*/  FLO.U32 R3, R0 ;  /* 0x0000000000037300 */ /* 0x000e2400000e0000 */
[----:B0-----:R-:W-:-:S04]  /*1ec0*/  IADD3 R3, PT, PT, -R3, 0x1f, RZ ;  /* 0x0000001f03037810 */ /* 0x001fc80007ffe1ff */
[----:B------:R-:W-:Y:S01]  /*1ed0*/  IADD3 R2, PT, PT, R2, 0x1d, -R3 ;  /* 0x0000001d02027810 */ /* 0x000fe20007ffe803 */
[----:B------:R-:W-:-:S05]  /*1ee0*/  VIADD R5, R3, 0xffffffe4 ;  /* 0xffffffe403057836 */ /* 0x000fca0000000000 */
[----:B------:R-:W-:-:S04]  /*1ef0*/  SHF.L.U32 R5, R0, R5, RZ ;  /* 0x0000000500057219 */ /* 0x000fc800000006ff */
[----:B------:R-:W-:-:S07]  /*1f00*/  LOP3.LUT R0, R5, 0x7, RZ, 0xc0, !PT ;  /* 0x0000000705007812 */ /* 0x000fce00078ec0ff */
.L_x_546:
[----:B------:R-:W-:Y:S05]  /*1f10*/  BSYNC.RECONVERGENT B1 ;  /* 0x0000000000017941 */ /* 0x000fea0003800200 */
.L_x_545:
[----:B------:R-:W-:Y:S01]  /*1f20*/  IMAD.SHL.U32 R0, R0, 0x100000, RZ ;  /* 0x0010000000007824 */ /* 0x000fe200078e00ff */
[----:B------:R-:W-:-:S04]  /*1f30*/  LEA R2, R2, 0x3b800000, 0x17 ;  /* 0x3b80000002027811 */ /* 0x000fc800078eb8ff */
[----:B------:R-:W-:-:S07]  /*1f40*/  LOP3.LUT R0, R2, R0, R7, 0xfe, !PT ;  /* 0x0000000002007212 */ /* 0x000fce00078efe07 */
.L_x_544:
[----:B------:R-:W-:Y:S05]  /*1f50*/  BSYNC.RECONVERGENT B0 ;  /* 0x0000000000007941 */ /* 0x000fea0003800200 */
.L_x_543:
[----:B------:R-:W-:Y:S01]  /*1f60*/  F2FP.BF16.F32.PACK_AB R0, RZ, R0 ;  /* 0x00000000ff00723e */ /* 0x000fe200000010ff */
[----:B------:R-:W-:Y:S06]  /*1f70*/  BRA `(.L_x_528) ;  /* 0x0000000400187947 */ /* 0x000fec0003800000 */
.L_x_541:
[----:B------:R-:W2:Y:S01]  /*1f80*/  LDG.E.U8 R3, desc[UR36][R2.64] ;  /* 0x0000002402037981 */ /* 0x000ea2000c1e1100 */
[----:B------:R-:W-:Y:S01]  /*1f90*/  BSSY.RECONVERGENT B0, `(.L_x_547) ;  /* 0x0000018000007945 */ /* 0x000fe20003800200 */
[----:B------:R-:W-:Y:S01]  /*1fa0*/  HFMA2 R0, -RZ, RZ, 0, 0 ;  /* 0x00000000ff007431 */ /* 0x000fe200000001ff */
[----:B--2---:R-:W-:-:S13]  /*1fb0*/  ISETP.NE.AND P0, PT, R3, RZ, PT ;  /* 0x000000ff0300720c */ /* 0x004fda0003f05270 */
[----:B------:R-:W-:Y:S05]  /*1fc0*/  @!P0 BRA `(.L_x_548) ;  /* 0x0000000000508947 */ /* 0x000fea0003800000 */
[----:B------:R-:W-:-:S13]  /*1fd0*/  ISETP.NE.AND P0, PT, R3, 0x80, PT ;  /* 0x000000800300780c */ /* 0x000fda0003f05270 */
[----:B------:R-:W-:Y:S01]  /*1fe0*/  @!P0 IMAD.MOV.U32 R0, RZ, RZ, 0x7f800001 ;  /* 0x7f800001ff008424 */ /* 0x000fe200078e00ff */
        /* <DEDUP_REMOVED lines=14> */
.L_x_550:
[----:B------:R-:W-:Y:S05]  /*20d0*/  BSYNC.RECONVERGENT B1 ;  /* 0x0000000000017941 */ /* 0x000fea0003800200 */
.L_x_549:
[----:B------:R-:W-:Y:S02]  /*20e0*/  SHF.L.U32 R0, R0, 0x15, RZ ;  /* 0x0000001500007819 */ /* 0x000fe400000006ff */
[----:B------:R-:W-:-:S04]  /*20f0*/  LEA R2, R2, 0x37800000, 0x17 ;  /* 0x3780000002027811 */ /* 0x000fc800078eb8ff */
[----:B------:R-:W-:-:S07]  /*2100*/  LOP3.LUT R0, R2, R0, R7, 0xfe, !PT ;  /* 0x0000000002007212 */ /* 0x000fce00078efe07 */
.L_x_548:
[----:B------:R-:W-:Y:S05]  /*2110*/  BSYNC.RECONVERGENT B0 ;  /* 0x0000000000007941 */ /* 0x000fea0003800200 */
.L_x_547:
[----:B------:R-:W-:Y:S01]  /*2120*/  F2FP.BF16.F32.PACK_AB R0, RZ, R0 ;  /* 0x00000000ff00723e */ /* 0x000fe200000010ff */
[----:B------:R-:W-:Y:S06]  /*2130*/  BRA `(.L_x_528) ;  /* 0x0000000000a87947 */ /* 0x000fec0003800000 */
.L_x_540:
[----:B------:R-:W-:-:S09]  /*2140*/  UISETP.NE.AND UP0, UPT, UR4, 0x1c, UPT ;  /* 0x0000001c0400788c */ /* 0x000fd2000bf05270 */
[----:B------:R-:W-:Y:S05]  /*2150*/  BRA.U !UP0, `(.L_x_551) ;  /* 0x0000000108947547 */ /* 0x000fea000b800000 */
[----:B------:R-:W-:-:S09]  /*2160*/  UISETP.NE.AND UP0, UPT, UR4, 0x1d, UPT ;  /* 0x0000001d0400788c */ /* 0x000fd2000bf05270 */
[----:B------:R-:W-:Y:S05]  /*2170*/  BRA.U !UP0, `(.L_x_552) ;  /* 0x00000001087c7547 */ /* 0x000fea000b800000 */
[----:B------:R-:W-:-:S09]  /*2180*/  UISETP.NE.AND UP0, UPT, UR4, 0x2c, UPT ;  /* 0x0000002c0400788c */ /* 0x000fd2000bf05270 */
[----:B------:R-:W-:Y:S05]  /*2190*/  BRA.U !UP0, `(.L_x_553) ;  /* 0x0000000108487547 */ /* 0x000fea000b800000 */
.L_x_527:
        /* <DEDUP_REMOVED lines=8> */
[----:B0-----:R-:W-:Y:S02]  /*2220*/  IMAD.U32 R4, RZ, RZ, UR4 ;  /* 0x00000004ff047e24 */ /* 0x001fe4000f8e00ff */
[----:B------:R-:W-:-:S02]  /*2230*/  IMAD.U32 R5, RZ, RZ, UR5 ;  /* 0x00000005ff057e24 */ /* 0x000fc4000f8e00ff */
[----:B-1----:R-:W-:Y:S01]  /*2240*/  IMAD.U32 R6, RZ, RZ, UR6 ;  /* 0x00000006ff067e24 */ /* 0x002fe2000f8e00ff */
[----:B------:R-:W-:Y:S01]  /*2250*/  MOV R7, UR7 ;  /* 0x0000000700077c02 */ /* 0x000fe20008000f00 */
[----:B---3--:R-:W-:Y:S02]  /*2260*/  IMAD.U32 R10, RZ, RZ, UR8 ;  /* 0x00000008ff0a7e24 */ /* 0x008fe4000f8e00ff */
[----:B------:R-:W-:-:S07]  /*2270*/  IMAD.U32 R11, RZ, RZ, UR9 ;  /* 0x00000009ff0b7e24 */ /* 0x000fce000f8e00ff */
[----:B------:R-:W-:-:S07]  /*2280*/  LEPC R20, `(.L_x_554) ;  /* 0x000000001014794e */ /* 0x000fce0000000000 */
[----:B--2---:R-:W-:Y:S05]  /*2290*/  CALL.ABS.NOINC R2 ;  /* 0x0000000002007343 */ /* 0x004fea0003c00000 */
.L_x_554:
[----:B------:R-:W-:Y:S01]  /*22a0*/  PRMT R0, RZ, 0x7610, R0 ;  /* 0x00007610ff007816 */ /* 0x000fe20000000000 */
[----:B------:R-:W-:Y:S06]  /*22b0*/  BRA `(.L_x_528) ;  /* 0x0000000000487947 */ /* 0x000fec0003800000 */
.L_x_553:
[----:B------:R-:W2:Y:S01]  /*22c0*/  LDG.E.U8 R2, desc[UR36][R2.64] ;  /* 0x0000002402027981 */ /* 0x000ea2000c1e1100 */
[----:B------:R-:W-:Y:S01]  /*22d0*/  BSSY.RECONVERGENT B0, `(.L_x_555) ;  /* 0x0000007000007945 */ /* 0x000fe20003800200 */
[----:B------:R-:W-:Y:S01]  /*22e0*/  IMAD.MOV.U32 R0, RZ, RZ, 0x400000 ;  /* 0x00400000ff007424 */ /* 0x000fe200078e00ff */
[----:B--2---:R-:W-:-:S13]  /*22f0*/  ISETP.NE.AND P0, PT, R2, RZ, PT ;  /* 0x000000ff0200720c */ /* 0x004fda0003f05270 */
[----:B------:R-:W-:Y:S05]  /*2300*/  @!P0 BRA `(.L_x_556) ;  /* 0x00000000000c8947 */ /* 0x000fea0003800000 */
[----:B------:R-:W-:-:S13]  /*2310*/  ISETP.NE.AND P0, PT, R2, 0xff, PT ;  /* 0x000000ff0200780c */ /* 0x000fda0003f05270 */
[----:B------:R-:W-:Y:S01]  /*2320*/  @!P0 IMAD.MOV.U32 R0, RZ, RZ, 0x7f800001 ;  /* 0x7f800001ff008424 */ /* 0x000fe200078e00ff */
[----:B------:R-:W-:-:S07]  /*2330*/  @P0 SHF.L.U32 R0, R2, 0x17, RZ ;  /* 0x0000001702000819 */ /* 0x000fce00000006ff */
.L_x_556:
[----:B------:R-:W-:Y:S05]  /*2340*/  BSYNC.RECONVERGENT B0 ;  /* 0x0000000000007941 */ /* 0x000fea0003800200 */
.L_x_555:
[----:B------:R-:W-:Y:S01]  /*2350*/  F2FP.BF16.F32.PACK_AB R0, RZ, R0 ;  /* 0x00000000ff00723e */ /* 0x000fe200000010ff */
[----:B------:R-:W-:Y:S06]  /*2360*/  BRA `(.L_x_528) ;  /* 0x00000000001c7947 */ /* 0x000fec0003800000 */
.L_x_552:
[----:B------:R-:W2:Y:S02]  /*2370*/  LDG.E.64 R2, desc[UR36][R2.64] ;  /* 0x0000002402027981 */ /* 0x000ea4000c1e1b00 */
[----:B--2---:R-:W0:Y:S02]  /*2380*/  I2F.U64 R0, R2 ;  /* 0x0000000200007312 */ /* 0x004e240000301000 */
[----:B0-----:R-:W-:Y:S01]  /*2390*/  F2FP.BF16.F32.PACK_AB R0, RZ, R0 ;  /* 0x00000000ff00723e */ /* 0x001fe200000010ff */
[----:B------:R-:W-:Y:S06]  /*23a0*/  BRA `(.L_x_528) ;  /* 0x00000000000c7947 */ /* 0x000fec0003800000 */
.L_x_551:
[----:B------:R-:W2:Y:S02]  /*23b0*/  LDG.E R2, desc[UR36][R2.64] ;  /* 0x0000002402027981 */ /* 0x000ea4000c1e1900 */
[----:B--2---:R-:W-:-:S04]  /*23c0*/  I2FP.F32.U32 R0, R2 ;  /* 0x0000000200007245 */ /* 0x004fc80000201000 */
[----:B------:R-:W-:-:S07]  /*23d0*/  F2FP.BF16.F32.PACK_AB R0, RZ, R0 ;  /* 0x00000000ff00723e */ /* 0x000fce00000010ff */
.L_x_528:
[----:B------:R-:W0:Y:S01]  /*23e0*/  LDCU.64 UR6, c[0x0][0x580] ;  /* 0x0000b000ff0677ac */ /* 0x000e220008000a00 */
[----:B-----5:R-:W-:Y:S01]  /*23f0*/  IMAD.U32 R0, R0, 0x10000, RZ ;  /* 0x0001000000007824 */ /* 0x020fe200078e00ff */
[----:B------:R-:W-:-:S03]  /*2400*/  UPRMT UR4, UR42, 0x9910, URZ ;  /* 0x000099102a047896 */ /* 0x000fc600080000ff */
[----:B------:R-:W-:Y:S01]  /*2410*/  FADD.FTZ R0, |R0|, -RZ ;  /* 0x800000ff00007221 */ /* 0x000fe20000010200 */
[----:B------:R-:W-:-:S03]  /*2420*/  UISETP.GT.AND UP0, UPT, UR4, 0x9, UPT ;  /* 0x000000090400788c */ /* 0x000fc6000bf04270 */
[----:B------:R1:W2:Y:S01]  /*2430*/  F2F.BF16.F32 R5, R0 ;  /* 0x0000000000057304 */ /* 0x0002a20000202000 */
[----:B0-----:R-:W-:-:S05]  /*2440*/  IADD3 R2, P0, PT, R16, UR6, RZ ;  /* 0x0000000610027c10 */ /* 0x001fca000ff1e0ff */
[----:B------:R-:W-:Y:S01]  /*2450*/  IMAD.X R3, RZ, RZ, UR7, P0 ;  /* 0x00000007ff037e24 */ /* 0x000fe200080e06ff */
[----:B-12---:R-:W-:Y:S07]  /*2460*/  BRA.U UP0, `(.L_x_557) ;  /* 0x00000005000c7547 */ /* 0x006fee000b800000 */
        /* <DEDUP_REMOVED lines=8> */
[----:B------:R-:W-:-:S04]  /*24f0*/  IMAD.U32 R0, R5, 0x10000, RZ ;  /* 0x0001000005007824 */ /* 0x000fc800078e00ff */
[----:B------:R-:W0:Y:S02]  /*2500*/  F2I.FTZ.TRUNC.NTZ R5, R0 ;  /* 0x0000000000057305 */ /* 0x000e24000021f100 */
[----:B0-----:R4:W-:Y:S01]  /*2510*/  STG.E.U8 desc[UR36][R2.64], R5 ;  /* 0x0000000502007986 */ /* 0x0019e2000c101124 */
[----:B------:R-:W-:Y:S05]  /*2520*/  BRA `(.L_x_562) ;  /* 0x0000000c00807947 */ /* 0x000fea0003800000 */
.L_x_560:
[----:B------:R-:W-:-:S06]  /*2530*/  SHF.L.U32 R5, R5, 0x10, RZ ;  /* 0x0000001005057819 */ /* 0x000fcc00000006ff */
[----:B------:R-:W0:Y:S02]  /*2540*/  F2I.S64.TRUNC R4, R5 ;  /* 0x0000000500047311 */ /* 0x000e24000020d900 */
[----:B0-----:R3:W-:Y:S01]  /*2550*/  STG.E.U8 desc[UR36][R2.64], R4 ;  /* 0x0000000402007986 */ /* 0x0017e2000c101124 */
[----:B------:R-:W-:Y:S05]  /*2560*/  BRA `(.L_x_562) ;  /* 0x0000000c00707947 */ /* 0x000fea0003800000 */
.L_x_559:
[----:B------:R-:W-:-:S09]  /*2570*/  UISETP.NE.AND UP0, UPT, UR4, 0x2, UPT ;  /* 0x000000020400788c */ /* 0x000fd2000bf05270 */
[----:B------:R-:W-:Y:S05]  /*2580*/  BRA.U !UP0, `(.L_x_563) ;  /* 0x0000000108307547 */ /* 0x000fea000b800000 */
[----:B------:R-:W-:-:S09]  /*2590*/  UISETP.NE.AND UP0, UPT, UR4, 0x3, UPT ;  /* 0x000000030400788c */ /* 0x000fd2000bf05270 */
[----:B------:R-:W-:Y:S05]  /*25a0*/  BRA.U !UP0, `(.L_x_564) ;  /* 0x0000000108187547 */ /* 0x000fea000b800000 */
[----:B------:R-:W-:-:S09]  /*25b0*/  UISETP.NE.AND UP0, UPT, UR4, 0x4, UPT ;  /* 0x000000040400788c */ /* 0x000fd2000bf05270 */
[----:B------:R-:W-:Y:S05]  /*25c0*/  BRA.U UP0, `(.L_x_561) ;  /* 0x0000000900b87547 */ /* 0x000fea000b800000 */
[----:B------:R-:W-:-:S06]  /*25d0*/  IMAD.U32 R5, R5, 0x10000, RZ ;  /* 0x0001000005057824 */ /* 0x000fcc00078e00ff */
[----:B------:R-:W0:Y:S02]  /*25e0*/  F2I.S64.TRUNC R4, R5 ;  /* 0x0000000500047311 */ /* 0x000e24000020d900 */
[----:B0-----:R0:W-:Y:S01]  /*25f0*/  STG.E.64 desc[UR36][R2.64], R4 ;  /* 0x0000000402007986 */ /* 0x0011e2000c101b24 */
[----:B------:R-:W-:Y:S05]  /*2600*/  BRA `(.L_x_562) ;  /* 0x0000000c00487947 */ /* 0x000fea0003800000 */
.L_x_564:
[----:B------:R-:W-:-:S06]  /*2610*/  IMAD.U32 R5, R5, 0x10000, RZ ;  /* 0x0001000005057824 */ /* 0x000fcc00078e00ff */
[----:B------:R-:W0:Y:S02]  /*2620*/  F2I.FTZ.TRUNC.NTZ R5, R5 ;  /* 0x0000000500057305 */ /* 0x000e24000021f100 */
[----:B0-----:R1:W-:Y:S01]  /*2630*/  STG.E desc[UR36][R2.64], R5 ;  /* 0x0000000502007986 */ /* 0x0013e2000c101924 */
[----:B------:R-:W-:Y:S05]  /*2640*/  BRA `(.L_x_562) ;  /* 0x0000000c00387947 */ /* 0x000fea0003800000 */
.L_x_563:
[----:B------:R-:W-:-:S06]  /*2650*/  IMAD.U32 R5, R5, 0x10000, RZ ;  /* 0x0001000005057824 */ /* 0x000fcc00078e00ff */
[----:B------:R-:W0:Y:S02]  /*2660*/  F2I.FTZ.TRUNC.NTZ R5, R5 ;  /* 0x0000000500057305 */ /* 0x000e24000021f100 */
[----:B0-----:R2:W-:Y:S01]  /*2670*/  STG.E.U16 desc[UR36][R2.64], R5 ;  /* 0x0000000502007986 */ /* 0x0015e2000c101524 */
[----:B------:R-:W-:Y:S05]  /*2680*/  BRA `(.L_x_562) ;  /* 0x0000000c00287947 */ /* 0x000fea0003800000 */
.L_x_558:
[----:B------:R-:W-:-:S09]  /*2690*/  UISETP.GT.AND UP0, UPT, UR4, 0x6, UPT ;  /* 0x000000060400788c */ /* 0x000fd2000bf04270 */
[----:B------:R-:W-:Y:S05]  /*26a0*/  BRA.U UP0, `(.L_x_565) ;  /* 0x00000001002c7547 */ /* 0x000fea000b800000 */
[----:B------:R-:W-:-:S09]  /*26b0*/  UISETP.NE.AND UP0, UPT, UR4, 0x5, UPT ;  /* 0x000000050400788c */ /* 0x000fd2000bf05270 */
[----:B------:R-:W-:Y:S05]  /*26c0*/  BRA.U !UP0, `(.L_x_566) ;  /* 0x0000000108147547 */ /* 0x000fea000b800000 */
[----:B------:R-:W-:-:S09]  /*26d0*/  UISETP.NE.AND UP0, UPT, UR4, 0x6, UPT ;  /* 0x000000060400788c */ /* 0x000fd2000bf05270 */
[----:B------:R-:W-:Y:S05]  /*26e0*/  BRA.U UP0, `(.L_x_561) ;  /* 0x0000000900707547 */ /* 0x000fea000b800000 */
[----:B------:R-:W-:-:S05]  /*26f0*/  SHF.L.U32 R5, R5, 0x10, RZ ;  /* 0x0000001005057819 */ /* 0x000fca00000006ff */
[----:B------:R0:W-:Y:S01]  /*2700*/  STG.E desc[UR36][R2.64], R5 ;  /* 0x0000000502007986 */ /* 0x0001e2000c101924 */
[----:B------:R-:W-:Y:S05]  /*2710*/  BRA `(.L_x_562) ;  /* 0x0000000c00047947 */ /* 0x000fea0003800000 */
.L_x_566:
[----:B------:R-:W-:-:S05]  /*2720*/  IMAD.U32 R0, R5, 0x10000, RZ ;  /* 0x0001000005007824 */ /* 0x000fca00078e00ff */
[----:B------:R-:W-:-:S05]  /*2730*/  F2FP.F16.F32.PACK_AB R0, RZ, R0 ;  /* 0x00000000ff00723e */ /* 0x000fca00000000ff */
[----:B------:R0:W-:Y:S01]  /*2740*/  STG.E.U16 desc[UR36][R2.64], R0 ;  /* 0x0000000002007986 */ /* 0x0001e2000c101524 */
[----:B------:R-:W-:Y:S05]  /*2750*/  BRA `(.L_x_562) ;  /* 0x0000000800f47947 */ /* 0x000fea0003800000 */
.L_x_565:
[----:B------:R-:W-:-:S09]  /*2760*/  UISETP.NE.AND UP0, UPT, UR4, 0x7, UPT ;  /* 0x000000070400788c */ /* 0x000fd2000bf05270 */
[----:B------:R-:W-:Y:S05]  /*2770*/  BRA.U !UP0, `(.L_x_567) ;  /* 0x0000000108347547 */ /* 0x000fea000b800000 */
[----:B------:R-:W-:-:S09]  /*2780*/  UISETP.NE.AND UP0, UPT, UR4, 0x8, UPT ;  /* 0x000000080400788c */ /* 0x000fd2000bf05270 */
[----:B------:R-:W-:Y:S05]  /*2790*/  BRA.U !UP0, `(.L_x_568) ;  /* 0x0000000108187547 */ /* 0x000fea000b800000 */
[----:B------:R-:W-:-:S09]  /*27a0*/  UISETP.NE.AND UP0, UPT, UR4, 0x9, UPT ;  /* 0x000000090400788c */ /* 0x000fd2000bf05270 */
[----:B------:R-:W-:Y:S05]  /*27b0*/  BRA.U UP0, `(.L_x_561) ;  /* 0x00000009003c7547 */ /* 0x000fea000b800000 */
[----:B------:R-:W-:Y:S02]  /*27c0*/  IMAD.U32 R4, R5, 0x10000, RZ ;  /* 0x0001000005047824 */ /* 0x000fe400078e00ff */
[----:B------:R-:W-:-:S05]  /*27d0*/  IMAD.MOV.U32 R5, RZ, RZ, RZ ;  /* 0x000000ffff057224 */ /* 0x000fca00078e00ff */
[----:B------:R0:W-:Y:S01]  /*27e0*/  STG.E.64 desc[UR36][R2.64], R4 ;  /* 0x0000000402007986 */ /* 0x0001e2000c101b24 */
[----:B------:R-:W-:Y:S05]  /*27f0*/  BRA `(.L_x_562) ;  /* 0x0000000800cc7947 */ /* 0x000fea0003800000 */
.L_x_568:
[----:B------:R-:W-:-:S04]  /*2800*/  SHF.L.U32 R5, R5, 0x10, RZ ;  /* 0x0000001005057819 */ /* 0x000fc800000006ff */
[----:B------:R-:W-:-:S04]  /*2810*/  F2FP.F16.F32.PACK_AB R5, RZ, R5 ;  /* 0x00000005ff05723e */ /* 0x000fc800000000ff */
[----:B------:R-:W-:-:S05]  /*2820*/  PRMT R5, R5, 0x5410, RZ ;  /* 0x0000541005057816 */ /* 0x000fca00000000ff */
[----:B------:R0:W-:Y:S01]  /*2830*/  STG.E desc[UR36][R2.64], R5 ;  /* 0x0000000502007986 */ /* 0x0001e2000c101924 */
[----:B------:R-:W-:Y:S05]  /*2840*/  BRA `(.L_x_562) ;  /* 0x0000000800b87947 */ /* 0x000fea0003800000 */
.L_x_567:
[----:B------:R-:W-:-:S04]  /*2850*/  IMAD.U32 R4, R5, 0x10000, RZ ;  /* 0x0001000005047824 */ /* 0x000fc800078e00ff */
[----:B------:R-:W-:-:S06]  /*2860*/  FMUL.FTZ R4, R4, 1 ;  /* 0x3f80000004047820 */ /* 0x000fcc0000410000 */
[----:B------:R-:W0:Y:S02]  /*2870*/  F2F.F64.F32 R4, R4 ;  /* 0x0000000400047310 */ /* 0x000e240000201800 */
[----:B0-----:R0:W-:Y:S01]  /*2880*/  STG.E.64 desc[UR36][R2.64], R4 ;  /* 0x0000000402007986 */ /* 0x0011e2000c101b24 */
[----:B------:R-:W-:Y:S05]  /*2890*/  BRA `(.L_x_562) ;  /* 0x0000000800a47947 */ /* 0x000fea0003800000 */
.L_x_557:
        /* <DEDUP_REMOVED lines=8> */
[----:B------:R-:W-:-:S05]  /*2920*/  IMAD.U32 R5, R5, 0x10000, RZ ;  /* 0x0001000005057824 */ /* 0x000fca00078e00ff */
[----:B------:R-:W-:-:S04]  /*2930*/  FSETP.NEU.FTZ.AND P0, PT, R5, RZ, PT ;  /* 0x000000ff0500720b */ /* 0x000fc80003f1d000 */
[----:B------:R-:W-:-:S05]  /*2940*/  SEL R5, RZ, 0x1, !P0 ;  /* 0x00000001ff057807 */ /* 0x000fca0004000000 */
[----:B------:R0:W-:Y:S01]  /*2950*/  STG.E.U8 desc[UR36][R2.64], R5 ;  /* 0x0000000502007986 */ /* 0x0001e2000c101124 */
[----:B------:R-:W-:Y:S05]  /*2960*/  BRA `(.L_x_562) ;  /* 0x0000000800707947 */ /* 0x000fea0003800000 */
.L_x_571:
[----:B------:R-:W-:Y:S01]  /*2970*/  IMAD.U32 R5, R5, 0x10000, RZ ;  /* 0x0001000005057824 */ /* 0x000fe200078e00ff */
[----:B------:R-:W-:-:S03]  /*2980*/  CS2R R6, SRZ ;  /* 0x0000000000067805 */ /* 0x000fc6000001ff00 */
[----:B------:R-:W-:-:S06]  /*2990*/  FMUL.FTZ R5, R5, 1 ;  /* 0x3f80000005057820 */ /* 0x000fcc0000410000 */
[----:B------:R-:W0:Y:S02]  /*29a0*/  F2F.F64.F32 R4, R5 ;  /* 0x0000000500047310 */ /* 0x000e240000201800 */
[----:B0-----:R0:W-:Y:S01]  /*29b0*/  STG.E.128 desc[UR36][R2.64], R4 ;  /* 0x0000000402007986 */ /* 0x0011e2000c101d24 */
[----:B------:R-:W-:Y:S05]  /*29c0*/  BRA `(.L_x_562) ;  /* 0x0000000800587947 */ /* 0x000fea0003800000 */
.L_x_570:
[----:B------:R-:W-:-:S09]  /*29d0*/  UISETP.NE.AND UP0, UPT, UR4, 0xf, UPT ;  /* 0x0000000f0400788c */ /* 0x000fd2000bf05270 */
[----:B------:R-:W-:Y:S05]  /*29e0*/  BRA.U !UP0, `(.L_x_572) ;  /* 0x0000000108a07547 */ /* 0x000fea000b800000 */
[----:B------:R-:W-:-:S09]  /*29f0*/  UISETP.NE.AND UP0, UPT, UR4, 0x17, UPT ;  /* 0x000000170400788c */ /* 0x000fd2000bf05270 */
[----:B------:R-:W-:Y:S05]  /*2a00*/  BRA.U !UP0, `(.L_x_573) ;  /* 0x00000001084c7547 */ /* 0x000fea000b800000 */
[----:B------:R-:W-:-:S09]  /*2a10*/  UISETP.NE.AND UP0, UPT, UR4, 0x18, UPT ;  /* 0x000000180400788c */ /* 0x000fd2000bf05270 */
[----:B------:R-:W-:Y:S05]  /*2a20*/  BRA.U UP0, `(.L_x_561) ;  /* 0x0000000500a07547 */ /* 0x000fea000b800000 */
[----:B------:R-:W-:Y:S01]  /*2a30*/  SHF.L.U32 R7, R5, 0x10, RZ ;  /* 0x0000001005077819 */ /* 0x000fe200000006ff */
[----:B------:R-:W-:Y:S01]  /*2a40*/  BSSY.RECONVERGENT B0, `(.L_x_574) ;  /* 0x000000c000007945 */ /* 0x000fe20003800200 */
[----:B------:R-:W-:Y:S02]  /*2a50*/  IMAD.MOV.U32 R0, RZ, RZ, 0x7f ;  /* 0x0000007fff007424 */ /* 0x000fe400078e00ff */
[----:B------:R-:W-:Y:S02]  /*2a60*/  LOP3.LUT R6, R7, 0x7fffffff, RZ, 0xc0, !PT ;  /* 0x7fffffff07067812 */ /* 0x000fe400078ec0ff */
[----:B------:R-:W-:Y:S02]  /*2a70*/  SHF.R.U32.HI R5, RZ, 0x18, R7 ;  /* 0x00000018ff057819 */ /* 0x000fe40000011607 */
[----:B------:R-:W-:-:S13]  /*2a80*/  ISETP.GT.U32.AND P0, PT, R6, 0x43efffff, PT ;  /* 0x43efffff0600780c */ /* 0x000fda0003f04070 */
[----:B------:R-:W-:Y:S05]  /*2a90*/  @P0 BRA `(.L_x_575) ;  /* 0x0000000000180947 */ /* 0x000fea0003800000 */
[----:B------:R-:W-:-:S13]  /*2aa0*/  ISETP.GT.U32.AND P0, PT, R6, 0x3c7fffff, PT ;  /* 0x3c7fffff0600780c */ /* 0x000fda0003f04070 */
[----:B------:R-:W-:-:S04]  /*2ab0*/  @P0 SHF.R.U32.HI R0, RZ, 0x14, R7 ;  /* 0x00000014ff000819 */ /* 0x000fc80000011607 */
[----:B------:R-:W-:Y:S01]  /*2ac0*/  @P0 LOP3.LUT R4, R0, 0x1, RZ, 0xc0, !PT ;  /* 0x0000000100040812 */ /* 0x000fe200078ec0ff */
[----:B------:R-:W-:-:S03]  /*2ad0*/  @!P0 FADD.FTZ R0, R6, 16384 ;  /* 0x4680000006008421 */ /* 0x000fc60000010000 */
[----:B------:R-:W-:-:S04]  /*2ae0*/  @P0 IADD3 R4, PT, PT, R7, 0x407ffff, R4 ;  /* 0x0407ffff07040810 */ /* 0x000fc80007ffe004 */
[----:B------:R-:W-:-:S07]  /*2af0*/  @P0 SHF.R.U32.HI R0, RZ, 0x14, R4 ;  /* 0x00000014ff000819 */ /* 0x000fce0000011604 */
.L_x_575:
[----:B------:R-:W-:Y:S05]  /*2b00*/  BSYNC.RECONVERGENT B0 ;  /* 0x0000000000007941 */ /* 0x000fea0003800200 */
.L_x_574:
[----:B------:R-:W-:-:S05]  /*2b10*/  LOP3.LUT R5, R0, 0x80, R5, 0xf8, !PT ;  /* 0x0000008000057812 */ /* 0x000fca00078ef805 */
[----:B------:R0:W-:Y:S01]  /*2b20*/  STG.E.U8 desc[UR36][R2.64], R5 ;  /* 0x0000000502007986 */ /* 0x0001e2000c101124 */
[----:B------:R-:W-:Y:S05]  /*2b30*/  BRA `(.L_x_562) ;  /* 0x0000000400fc7947 */ /* 0x000fea0003800000 */
.L_x_573:
[----:B------:R-:W-:Y:S01]  /*2b40*/  IMAD.U32 R7, R5, 0x10000, RZ ;  /* 0x0001000005077824 */ /* 0x000fe200078e00ff */
[----:B------:R-:W-:Y:S04]  /*2b50*/  BSSY.RECONVERGENT B0, `(.L_x_576) ;  /* 0x000000e000007945 */ /* 0x000fe80003800200 */
[----:B------:R-:W-:Y:S02]  /*2b60*/  LOP3.LUT R6, R7, 0x7fffffff, RZ, 0xc0, !PT ;  /* 0x7fffffff07067812 */ /* 0x000fe400078ec0ff */
[----:B------:R-:W-:Y:S02]  /*2b70*/  SHF.R.U32.HI R5, RZ, 0x18, R7 ;  /* 0x00000018ff057819 */ /* 0x000fe40000011607 */
[----:B------:R-:W-:-:S13]  /*2b80*/  ISETP.GE.U32.AND P1, PT, R6, 0x47800000, PT ;  /* 0x478000000600780c */ /* 0x000fda0003f26070 */
[----:B------:R-:W-:Y:S01]  /*2b90*/  @P1 IMAD.MOV.U32 R0, RZ, RZ, 0x7f ;  /* 0x0000007fff001424 */ /* 0x000fe200078e00ff */
[----:B------:R-:W-:-:S04]  /*2ba0*/  @P1 ISETP.GT.U32.AND P0, PT, R6, 0x7f800000, PT ;  /* 0x7f8000000600180c */ /* 0x000fc80003f04070 */
[----:B------:R-:W-:Y:S01]  /*2bb0*/  @P1 SEL R0, R0, 0x7c, P0 ;  /* 0x0000007c00001807 */ /* 0x000fe20000000000 */
[----:B------:R-:W-:Y:S08]  /*2bc0*/  @P1 BRA `(.L_x_577) ;  /* 0x0000000000181947 */ /* 0x000ff00003800000 */
[----:B------:R-:W-:-:S13]  /*2bd0*/  ISETP.GT.U32.AND P0, PT, R6, 0x387fffff, PT ;  /* 0x387fffff0600780c */ /* 0x000fda0003f04070 */
[----:B------:R-:W-:-:S04]  /*2be0*/  @P0 SHF.R.U32.HI R0, RZ, 0x15, R7 ;  /* 0x00000015ff000819 */ /* 0x000fc80000011607 */
[----:B------:R-:W-:Y:S01]  /*2bf0*/  @P0 LOP3.LUT R4, R0, 0x1, RZ, 0xc0, !PT ;  /* 0x0000000100040812 */ /* 0x000fe200078ec0ff */
[----:B------:R-:W-:-:S03]  /*2c00*/  @!P0 FADD.FTZ R0, R6, 128 ;  /* 0x4300000006008421 */ /* 0x000fc60000010000 */
[----:B------:R-:W-:-:S04]  /*2c10*/  @P0 IADD3 R4, PT, PT, R7, 0x80fffff, R4 ;  /* 0x080fffff07040810 */ /* 0x000fc80007ffe004 */
[----:B------:R-:W-:-:S07]  /*2c20*/  @P0 SHF.R.U32.HI R0, RZ, 0x15, R4 ;  /* 0x00000015ff000819 */ /* 0x000fce0000011604 */
.L_x_577:
[----:B------:R-:W-:Y:S05]  /*2c30*/  BSYNC.RECONVERGENT B0 ;  /* 0x0000000000007941 */ /* 0x000fea0003800200 */
.L_x_576:
[----:B------:R-:W-:-:S05]  /*2c40*/  LOP3.LUT R5, R0, 0x80, R5, 0xf8, !PT ;  /* 0x0000008000057812 */ /* 0x000fca00078ef805 */
[----:B------:R0:W-:Y:S01]  /*2c50*/  STG.E.U8 desc[UR36][R2.64], R5 ;  /* 0x0000000502007986 */ /* 0x0001e2000c101124 */
[----:B------:R-:W-:Y:S05]  /*2c60*/  BRA `(.L_x_562) ;  /* 0x0000000400b07947 */ /* 0x000fea0003800000 */
.L_x_572:
[----:B------:R0:W-:Y:S01]  /*2c70*/  STG.E.U16 desc[UR36][R2.64], R5 ;  /* 0x0000000502007986 */ /* 0x0001e2000c101524 */
[----:B------:R-:W-:Y:S05]  /*2c80*/  BRA `(.L_x_562) ;  /* 0x0000000400a87947 */ /* 0x000fea0003800000 */
.L_x_569:
        /* <DEDUP_REMOVED lines=8> */
[----:B------:R-:W-:-:S06]  /*2d10*/  SHF.L.U32 R5, R5, 0x10, RZ ;  /* 0x0000001005057819 */ /* 0x000fcc00000006ff */
[----:B------:R-:W0:Y:S02]  /*2d20*/  F2I.FTZ.U32.TRUNC.NTZ R5, R5 ;  /* 0x0000000500057305 */ /* 0x000e24000021f000 */
[----:B0-----:R0:W-:Y:S01]  /*2d30*/  STG.E.U16 desc[UR36][R2.64], R5 ;  /* 0x0000000502007986 */ /* 0x0011e2000c101524 */
[----:B------:R-:W-:Y:S05]  /*2d40*/  BRA `(.L_x_562) ;  /* 0x0000000400787947 */ /* 0x000fea0003800000 */
.L_x_580:
[----:B------:R-:W-:Y:S01]  /*2d50*/  IMAD.U32 R5, R5, 0x10000, RZ ;  /* 0x0001000005057824 */ /* 0x000fe200078e00ff */
[----:B------:R-:W-:Y:S01]  /*2d60*/  BSSY.RECONVERGENT B0, `(.L_x_581) ;  /* 0x0000014000007945 */ /* 0x000fe20003800200 */
[----:B------:R-:W-:-:S03]  /*2d70*/  IMAD.MOV.U32 R0, RZ, RZ, 0x80 ;  /* 0x00000080ff007424 */ /* 0x000fc600078e00ff */
[----:B------:R-:W-:-:S04]  /*2d80*/  LOP3.LUT R4, R5, 0x7fffffff, RZ, 0xc0, !PT ;  /* 0x7fffffff05047812 */ /* 0x000fc800078ec0ff */
        /* <DEDUP_REMOVED lines=9> */
.L_x_583:
[----:B------:R-:W-:-:S04]  /*2e20*/  SHF.R.U32.HI R0, RZ, 0x14, R5 ;  /* 0x00000014ff007819 */ /* 0x000fc80000011605 */
[----:B------:R-:W-:-:S04]  /*2e30*/  LOP3.LUT R0, R0, 0x1, RZ, 0xc0, !PT ;  /* 0x0000000100007812 */ /* 0x000fc800078ec0ff */
[----:B------:R-:W-:-:S04]  /*2e40*/  IADD3 R0, PT, PT, R5, 0x487ffff, R0 ;  /* 0x0487ffff05007810 */ /* 0x000fc80007ffe000 */
[----:B------:R-:W-:-:S04]  /*2e50*/  SHF.R.U32.HI R0, RZ, 0x14, R0 ;  /* 0x00000014ff007819 */ /* 0x000fc80000011600 */
[----:B------:R-:W-:-:S07]  /*2e60*/  LOP3.LUT R4, R0, 0xff, RZ, 0xc0, !PT ;  /* 0x000000ff00047812 */ /* 0x000fce00078ec0ff */
.L_x_584:
[----:B------:R-:W-:-:S04]  /*2e70*/  SHF.R.U32.HI R5, RZ, 0x18, R5 ;  /* 0x00000018ff057819 */ /* 0x000fc80000011605 */
[----:B------:R-:W-:-:S04]  /*2e80*/  LOP3.LUT R4, R4, 0x80, R5, 0xf8, !PT ;  /* 0x0000008004047812 */ /* 0x000fc800078ef805 */
[----:B------:R-:W-:-:S07]  /*2e90*/  PRMT R0, R4, 0x7610, R0 ;  /* 0x0000761004007816 */ /* 0x000fce0000000000 */
.L_x_582:
[----:B------:R-:W-:Y:S05]  /*2ea0*/  BSYNC.RECONVERGENT B0 ;  /* 0x0000000000007941 */ /* 0x000fea0003800200 */
.L_x_581:
[----:B------:R0:W-:Y:S01]  /*2eb0*/  STG.E.U8 desc[UR36][R2.64], R0 ;  /* 0x0000000002007986 */ /* 0x0001e2000c101124 */
[----:B------:R-:W-:Y:S05]  /*2ec0*/  BRA `(.L_x_562) ;  /* 0x0000000400187947 */ /* 0x000fea0003800000 */
.L_x_579:
[----:B------:R-:W-:Y:S01]  /*2ed0*/  IMAD.U32 R5, R5, 0x10000, RZ ;  /* 0x0001000005057824 */ /* 0x000fe200078e00ff */
[----:B------:R-:W-:Y:S01]  /*2ee0*/  BSSY.RECONVERGENT B0, `(.L_x_585) ;  /* 0x0000014000007945 */ /* 0x000fe20003800200 */
[----:B------:R-:W-:-:S03]  /*2ef0*/  MOV R0, 0x80 ;  /* 0x0000008000007802 */ /* 0x000fc60000000f00 */
        /* <DEDUP_REMOVED lines=10> */
.L_x_587:
[----:B------:R-:W-:-:S04]  /*2fa0*/  SHF.R.U32.HI R0, RZ, 0x15, R5 ;  /* 0x00000015ff007819 */ /* 0x000fc80000011605 */
[----:B------:R-:W-:-:S04]  /*2fb0*/  LOP3.LUT R0, R0, 0x1, RZ, 0xc0, !PT ;  /* 0x0000000100007812 */ /* 0x000fc800078ec0ff */
[----:B------:R-:W-:-:S04]  /*2fc0*/  IADD3 R0, PT, PT, R5, 0x88fffff, R0 ;  /* 0x088fffff05007810 */ /* 0x000fc80007ffe000 */
[----:B------:R-:W-:-:S04]  /*2fd0*/  SHF.R.U32.HI R0, RZ, 0x15, R0 ;  /* 0x00000015ff007819 */ /* 0x000fc80000011600 */
[----:B------:R-:W-:-:S07]  /*2fe0*/  LOP3.LUT R4, R0, 0xff, RZ, 0xc0, !PT ;  /* 0x000000ff00047812 */ /* 0x000fce00078ec0ff */
.L_x_588:
[----:B------:R-:W-:-:S04]  /*2ff0*/  SHF.R.U32.HI R5, RZ, 0x18, R5 ;  /* 0x00000018ff057819 */ /* 0x000fc80000011605 */
[----:B------:R-:W-:-:S04]  /*3000*/  LOP3.LUT R4, R4, 0x80, R5, 0xf8, !PT ;  /* 0x0000008004047812 */ /* 0x000fc800078ef805 */
[----:B------:R-:W-:-:S07]  /*3010*/  PRMT R0, R4, 0x7610, R0 ;  /* 0x0000761004007816 */ /* 0x000fce0000000000 */
.L_x_586:
[----:B------:R-:W-:Y:S05]  /*3020*/  BSYNC.RECONVERGENT B0 ;  /* 0x0000000000007941 */ /* 0x000fea0003800200 */
.L_x_585:
[----:B------:R0:W-:Y:S01]  /*3030*/  STG.E.U8 desc[UR36][R2.64], R0 ;  /* 0x0000000002007986 */ /* 0x0001e2000c101124 */
[----:B------:R-:W-:Y:S05]  /*3040*/  BRA `(.L_x_562) ;  /* 0x0000000000b87947 */ /* 0x000fea0003800000 */
.L_x_578:
[----:B------:R-:W-:-:S09]  /*3050*/  UISETP.NE.AND UP0, UPT, UR4, 0x1c, UPT ;  /* 0x0000001c0400788c */ /* 0x000fd2000bf05270 */
[----:B------:R-:W-:Y:S05]  /*3060*/  BRA.U !UP0, `(.L_x_589) ;  /* 0x0000000108a47547 */ /* 0x000fea000b800000 */
[----:B------:R-:W-:-:S09]  /*3070*/  UISETP.NE.AND UP0, UPT, UR4, 0x1d, UPT ;  /* 0x0000001d0400788c */ /* 0x000fd2000bf05270 */
[----:B------:R-:W-:Y:S05]  /*3080*/  BRA.U !UP0, `(.L_x_590) ;  /* 0x00000001088c7547 */ /* 0x000fea000b800000 */
[----:B------:R-:W-:-:S09]  /*3090*/  UISETP.NE.AND UP0, UPT, UR4, 0x2c, UPT ;  /* 0x0000002c0400788c */ /* 0x000fd2000bf05270 */
[----:B------:R-:W-:Y:S05]  /*30a0*/  BRA.U !UP0, `(.L_x_591) ;  /* 0x0000000108447547 */ /* 0x000fea000b800000 */
.L_x_561:
        /* <DEDUP_REMOVED lines=8> */
[----:B0-----:R-:W-:Y:S02]  /*3130*/  IMAD.U32 R4, RZ, RZ, UR6 ;  /* 0x00000006ff047e24 */ /* 0x001fe4000f8e00ff */
[----:B------:R-:W-:-:S02]  /*3140*/  IMAD.U32 R5, RZ, RZ, UR7 ;  /* 0x00000007ff057e24 */ /* 0x000fc4000f8e00ff */
[----:B---3--:R-:W-:Y:S01]  /*3150*/  IMAD.U32 R6, RZ, RZ, UR8 ;  /* 0x00000008ff067e24 */ /* 0x008fe2000f8e00ff */
[----:B------:R-:W-:Y:S01]  /*3160*/  MOV R7, UR9 ;  /* 0x0000000900077c02 */ /* 0x000fe20008000f00 */
[----:B----4-:R-:W-:Y:S02]  /*3170*/  IMAD.U32 R10, RZ, RZ, UR4 ;  /* 0x00000004ff0a7e24 */ /* 0x010fe4000f8e00ff */
[----:B-1----:R-:W-:-:S07]  /*3180*/  IMAD.U32 R11, RZ, RZ, UR5 ;  /* 0x00000005ff0b7e24 */ /* 0x002fce000f8e00ff */
[----:B------:R-:W-:-:S07]  /*3190*/  LEPC R20, `(.L_x_592) ;  /* 0x000000001014794e */ /* 0x000fce0000000000 */
[----:B--2---:R-:W-:Y:S05]  /*31a0*/  CALL.ABS.NOINC R2 ;  /* 0x0000000002007343 */ /* 0x004fea0003c00000 */
.L_x_592:
[----:B------:R-:W-:Y:S05]  /*31b0*/  BRA `(.L_x_562) ;  /* 0x00000000005c7947 */ /* 0x000fea0003800000 */
.L_x_591:
[----:B------:R-:W-:-:S05]  /*31c0*/  IMAD.U32 R5, R5, 0x10000, RZ ;  /* 0x0001000005057824 */ /* 0x000fca00078e00ff */
[----:B------:R-:W-:-:S04]  /*31d0*/  SHF.R.U32.HI R6, RZ, 0x17, R5 ;  /* 0x00000017ff067819 */ /* 0x000fc80000011605 */
[----:B------:R-:W-:-:S04]  /*31e0*/  LOP3.LUT R4, R6, 0xff, RZ, 0xc0, !PT ;  /* 0x000000ff06047812 */ /* 0x000fc800078ec0ff */
        /* <DEDUP_REMOVED lines=9> */
[----:B------:R-:W-:-:S04]  /*3280*/  @!P0 IMAD.MOV R0, RZ, RZ, R6 ;  /* 0x000000ffff008224 */ /* 0x000fc800078e0206 */
[----:B------:R-:W-:-:S05]  /*3290*/  @P1 IMAD.MOV.U32 R5, RZ, RZ, R0 ;  /* 0x000000ffff051224 */ /* 0x000fca00078e0000 */
[----:B------:R0:W-:Y:S01]  /*32a0*/  STG.E.U8 desc[UR36][R2.64], R5 ;  /* 0x0000000502007986 */ /* 0x0001e2000c101124 */
[----:B------:R-:W-:Y:S05]  /*32b0*/  BRA `(.L_x_562) ;  /* 0x00000000001c7947 */ /* 0x000fea0003800000 */
.L_x_590:
[----:B------:R-:W-:-:S06]  /*32c0*/  IMAD.U32 R5, R5, 0x10000, RZ ;  /* 0x0001000005057824 */ /* 0x000fcc00078e00ff */
[----:B------:R-:W0:Y:S02]  /*32d0*/  F2I.U64.TRUNC R4, R5 ;  /* 0x0000000500047311 */ /* 0x000e24000020d800 */
[----:B0-----:R0:W-:Y:S01]  /*32e0*/  STG.E.64 desc[UR36][R2.64], R4 ;  /* 0x0000000402007986 */ /* 0x0011e2000c101b24 */
[----:B------:R-:W-:Y:S05]  /*32f0*/  BRA `(.L_x_562) ;  /* 0x00000000000c7947 */ /* 0x000fea0003800000 */
.L_x_589:
[----:B------:R-:W-:-:S06]  /*3300*/  SHF.L.U32 R5, R5, 0x10, RZ ;  /* 0x0000001005057819 */ /* 0x000fcc00000006ff */
[----:B------:R-:W0:Y:S02]  /*3310*/  F2I.FTZ.U32.TRUNC.NTZ R5, R5 ;  /* 0x0000000500057305 */ /* 0x000e24000021f000 */
[----:B0-----:R0:W-:Y:S02]  /*3320*/  STG.E desc[UR36][R2.64], R5 ;  /* 0x0000000502007986 */ /* 0x0011e4000c101924 */
.L_x_562:
[----:B------:R-:W-:-:S07]  /*3330*/  VIADD R17, R17, 0x80 ;  /* 0x0000008011117836 */ /* 0x000fce0000000000 */
.L_x_521:
[----:B------:R-:W-:Y:S05]  /*3340*/  BSYNC.RECONVERGENT B6 ;  /* 0x0000000000067941 */ /* 0x000fea0003800200 */
.L_x_520:
[----:B------:R-:W5:Y:S01]  /*3350*/  LDCU UR4, c[0x0][0x380] ;  /* 0x00007000ff0477ac */ /* 0x000f620008000800 */
[----:B------:R-:W-:Y:S01]  /*3360*/  BSSY.RECONVERGENT B6, `(.L_x_593) ;  /* 0x0000326000067945 */ /* 0x000fe20003800200 */
[----:B-----5:R-:W-:-:S13]  /*3370*/  ISETP.GE.AND P0, PT, R17, UR4, PT ;  /* 0x0000000411007c0c */ /* 0x020fda000bf06270 */
[----:B------:R-:W-:Y:S05]  /*3380*/  @P0 BRA `(.L_x_594) ;  /* 0x00000030008c0947 */ /* 0x000fea0003800000 */
[----:B------:R-:W5:Y:S01]  /*3390*/  LDCU UR4, c[0x0][0x388] ;  /* 0x00007100ff0477ac */ /* 0x000f620008000800 */
[----:B0-----:R-:W-:Y:S02]  /*33a0*/  IMAD.MOV.U32 R0, RZ, RZ, RZ ;  /* 0x000000ffff007224 */ /* 0x001fe400078e00ff */
[----:B------:R-:W-:Y:S01]  /*33b0*/  IMAD.MOV.U32 R16, RZ, RZ, RZ ;  /* 0x000000ffff107224 */ /* 0x000fe200078e00ff */
[----:B-----5:R-:W-:-:S09]  /*33c0*/  UISETP.NE.AND UP0, UPT, UR4, URZ, UPT ;  /* 0x000000ff0400728c */ /* 0x020fd2000bf05270 */
[----:B------:R-:W-:Y:S05]  /*33d0*/  BRA.U !UP0, `(.L_x_595) ;  /* 0x0000001108a87547 */ /* 0x000fea000b800000 */
[----:B------:R-:W1:Y:S01]  /*33e0*/  LDCU.64 UR4, c[0x0][0x390] ;  /* 0x00007200ff0477ac */ /* 0x000e620008000a00 */
[----:B------:R-:W-:Y:S01]  /*33f0*/  HFMA2 R16, -RZ, RZ, 0, 0 ;  /* 0x00000000ff107431 */ /* 0x000fe200000001ff */
[----:B------:R-:W0:Y:S01]  /*3400*/  LDCU UR6, c[0x0][0x38c] ;  /* 0x00007180ff0677ac */ /* 0x000e220008000800 */
[----:B------:R-:W5:Y:S01]  /*3410*/  LDCU.64 UR8, c[0x0][0x4b8] ;  /* 0x00009700ff0877ac */ /* 0x000f620008000a00 */
[----:B------:R-:W-:Y:S02]  /*3420*/  UISETP.NE.AND UP0, UPT, UR40, URZ, UPT ;  /* 0x000000ff2800728c */ /* 0x000fe4000bf05270 */
[----:B-1234-:R-:W-:-:S05]  /*3430*/  IMAD.HI.U32 R2, R17, UR4, R16 ;  /* 0x0000000411027c27 */ /* 0x01efca000f8e0010 */
[----:B------:R-:W-:-:S05]  /*3440*/  SHF.R.U32.HI R3, RZ, UR5, R2 ;  /* 0x00000005ff037c19 */ /* 0x000fca0008011602 */
[----:B------:R-:W-:-:S04]  /*3450*/  IMAD.MOV R0, RZ, RZ, -R3 ;  /* 0x000000ffff007224 */ /* 0x000fc800078e0a03 */
[----:B0-----:R-:W-:-:S04]  /*3460*/  IMAD R0, R0, UR6, R17 ;  /* 0x0000000600007c24 */ /* 0x001fc8000f8e0211 */
[C---:B-----5:R-:W-:Y:S02]  /*3470*/  IMAD R16, R0.reuse, UR8, RZ ;  /* 0x0000000800107c24 */ /* 0x060fe4000f8e02ff */
        /* <DEDUP_REMOVED lines=283> */
[----:B------:R-:W-:-:S05]  /*4630*/  SHF.R.U32.HI R2, RZ, UR5, R2 ;  /* 0x00000005ff027c19 */ /* 0x000fca0008011602 */
[----:B------:R-:W-:-:S04]  /*4640*/  IMAD.MOV R3, RZ, RZ, -R2 ;  /* 0x000000ffff037224 */ /* 0x000fc800078e0a02 */
[----:B-1----:R-:W-:-:S04]  /*4650*/  IMAD R5, R3, UR6, R5 ;  /* 0x0000000603057c24 */ /* 0x002fc8000f8e0205 */
[C---:B--2---:R-:W-:Y:S02]  /*4660*/  IMAD R16, R5.reuse, UR8, R16 ;  /* 0x0000000805107c24 */ /* 0x044fe4000f8e0210 */
[----:B------:R-:W-:-:S07]  /*4670*/  IMAD R0, R5, UR9, R0 ;  /* 0x0000000905007c24 */ /* 0x000fce000f8e0200 */
.L_x_595:
[----:B------:R-:W1:Y:S01]  /*4680*/  LDCU.64 UR6, c[0x0][0x588] ;  /* 0x0000b100ff0677ac */ /* 0x000e620008000a00 */
[----:B------:R-:W-:-:S04]  /*4690*/  UPRMT UR4, UR41, 0x9910, URZ ;  /* 0x0000991029047896 */ /* 0x000fc800080000ff */
[----:B------:R-:W-:Y:S01]  /*46a0*/  UISETP.GT.AND UP0, UPT, UR4, 0x9, UPT ;  /* 0x000000090400788c */ /* 0x000fe2000bf04270 */
[----:B-1234-:R-:W-:-:S04]  /*46b0*/  IADD3 R2, P0, PT, R0, UR6, RZ ;  /* 0x0000000600027c10 */ /* 0x01efc8000ff1e0ff */
        /* <DEDUP_REMOVED lines=14> */
.L_x_599:
[----:B------:R-:W2:Y:S02]  /*47a0*/  LDG.E.U8 R2, desc[UR36][R2.64] ;  /* 0x0000002402027981 */ /* 0x000ea4000c1e1100 */
[----:B--2---:R-:W-:-:S04]  /*47b0*/  I2FP.F32.U32 R0, R2 ;  /* 0x0000000200007245 */ /* 0x004fc80000201000 */
[----:B------:R-:W-:Y:S01]  /*47c0*/  F2FP.BF16.F32.PACK_AB R0, RZ, R0 ;  /* 0x00000000ff00723e */ /* 0x000fe200000010ff */
[----:B------:R-:W-:Y:S06]  /*47d0*/  BRA `(.L_x_601) ;  /* 0x0000000c00a47947 */ /* 0x000fec0003800000 */
.L_x_598:
        /* <DEDUP_REMOVED lines=10> */
.L_x_603:
[----:B------:R-:W2:Y:S02]  /*4880*/  LDG.E R2, desc[UR36][R2.64] ;  /* 0x0000002402027981 */ /* 0x000ea4000c1e1900 */
[----:B--2---:R-:W-:-:S04]  /*4890*/  I2FP.F32.S32 R0, R2 ;  /* 0x0000000200007245 */ /* 0x004fc80000201400 */
[----:B------:R-:W-:Y:S01]  /*48a0*/  F2FP.BF16.F32.PACK_AB R0, RZ, R0 ;  /* 0x00000000ff00723e */ /* 0x000fe200000010ff */
[----:B------:R-:W-:Y:S06]  /*48b0*/  BRA `(.L_x_601) ;  /* 0x0000000c006c7947 */ /* 0x000fec0003800000 */
.L_x_602:
[----:B------:R-:W2:Y:S02]  /*48c0*/  LDG.E.U16 R2, desc[UR36][R2.64] ;  /* 0x0000002402027981 */ /* 0x000ea4000c1e1500 */
[----:B--2---:R-:W0:Y:S02]  /*48d0*/  I2F.S16 R0, R2 ;  /* 0x0000000200007306 */ /* 0x004e240000101400 */
[----:B0-----:R-:W-:Y:S01]  /*48e0*/  F2FP.BF16.F32.PACK_AB R0, RZ, R0 ;  /* 0x00000000ff00723e */ /* 0x001fe200000010ff */
[----:B------:R-:W-:Y:S06]  /*48f0*/  BRA `(.L_x_601) ;  /* 0x0000000c005c7947 */ /* 0x000fec0003800000 */
.L_x_597:
        /* <DEDUP_REMOVED lines=9> */
.L_x_605:
[----:B------:R-:W2:Y:S02]  /*4990*/  LDG.E.U16 R0, desc[UR36][R2.64] ;  /* 0x0000002402007981 */ /* 0x000ea4000c1e1500 */
[----:B--2---:R-:W-:-:S05]  /*49a0*/  HADD2.F32 R0, -RZ, R0.H0_H0 ;  /* 0x20000000ff007230 */ /* 0x004fca0000004100 */
[----:B------:R-:W-:Y:S01]  /*49b0*/  F2FP.BF16.F32.PACK_AB R0, RZ, R0 ;  /* 0x00000000ff00723e */ /* 0x000fe200000010ff */
[----:B------:R-:W-:Y:S06]  /*49c0*/  BRA `(.L_x_601) ;  /* 0x0000000c00287947 */ /* 0x000fec0003800000 */
.L_x_604:
        /* <DEDUP_REMOVED lines=9> */
.L_x_607:
[----:B------:R-:W2:Y:S02]  /*4a60*/  LDG.E.U16 R2, desc[UR36][R2.64] ;  /* 0x0000002402027981 */ /* 0x000ea4000c1e1500 */
[----:B--2---:R-:W-:-:S05]  /*4a70*/  HADD2.F32 R0, -RZ, R2.H0_H0 ;  /* 0x20000002ff007230 */ /* 0x004fca0000004100 */
[----:B------:R-:W-:Y:S01]  /*4a80*/  F2FP.BF16.F32.PACK_AB R0, RZ, R0 ;  /* 0x00000000ff00723e */ /* 0x000fe200000010ff */
[----:B------:R-:W-:Y:S06]  /*4a90*/  BRA `(.L_x_601) ;  /* 0x0000000800f47947 */ /* 0x000fec0003800000 */
.L_x_606:
        /* <DEDUP_REMOVED lines=12> */
.L_x_596:
        /* <DEDUP_REMOVED lines=13> */
.L_x_610:
        /* <DEDUP_REMOVED lines=12> */
.L_x_609:
        /* <DEDUP_REMOVED lines=16> */
[C---:B------:R-:W-:Y:S02]  /*4df0*/  SHF.L.U32 R6, R4.reuse, R5, RZ ;  /* 0x0000000504067219 */ /* 0x040fe400000006ff */
[----:B------:R-:W-:Y:S02]  /*4e00*/  IADD3 R5, PT, PT, R4, 0x1000000, RZ ;  /* 0x0100000004057810 */ /* 0x000fe40007ffe0ff */
[----:B------:R-:W-:Y:S02]  /*4e10*/  LEA.HI R6, R6, -R7, RZ, 0x1c ;  /* 0x8000000706067211 */ /* 0x000fe400078fe0ff */
[----:B------:R-:W-:-:S03]  /*4e20*/  SHF.R.S32.HI R5, RZ, 0x8, R5 ;  /* 0x00000008ff057819 */ /* 0x000fc60000011405 */
[----:B------:R-:W-:-:S05]  /*4e30*/  VIADD R6, R6, 0x3c000000 ;  /* 0x3c00000006067836 */ /* 0x000fca0000000000 */
[----:B------:R-:W-:-:S04]  /*4e40*/  LOP3.LUT R5, R6, 0x7f800000, R5, 0xf8, !PT ;  /* 0x7f80000006057812 */ /* 0x000fc800078ef805 */
[----:B------:R-:W-:-:S04]  /*4e50*/  SEL R5, R5, RZ, P0 ;  /* 0x000000ff05057207 */ /* 0x000fc80000000000 */
[----:B------:R-:W-:-:S04]  /*4e60*/  LOP3.LUT R5, R5, 0x80000000, R0, 0xf8, !PT ;  /* 0x8000000005057812 */ /* 0x000fc800078ef800 */
[----:B------:R-:W-:-:S04]  /*4e70*/  F2FP.BF16.F32.PACK_AB R5, RZ, R5 ;  /* 0x00000005ff05723e */ /* 0x000fc800000010ff */
[----:B------:R-:W-:Y:S01]  /*4e80*/  PRMT R0, R5, 0x7610, R0 ;  /* 0x0000761005007816 */ /* 0x000fe20000000000 */
[----:B------:R-:W-:Y:S06]  /*4e90*/  BRA `(.L_x_601) ;  /* 0x0000000400f47947 */ /* 0x000fec0003800000 */
.L_x_612:
[----:B------:R-:W2:Y:S02]  /*4ea0*/  LDG.E.U8 R2, desc[UR36][R2.64] ;  /* 0x0000002402027981 */ /* 0x000ea4000c1e1100 */
[C---:B--2---:R-:W-:Y:S01]  /*4eb0*/  IMAD.SHL.U32 R0, R2.reuse, 0x2000000, RZ ;  /* 0x0200000002007824 */ /* 0x044fe200078e00ff */
[----:B------:R-:W-:-:S04]  /*4ec0*/  SHF.L.U32 R5, R2, 0x8, RZ ;  /* 0x0000000802057819 */ /* 0x000fc800000006ff */
[----:B------:R-:W-:-:S13]  /*4ed0*/  ISETP.GE.U32.AND P0, PT, R0, 0x8000000, PT ;  /* 0x080000000000780c */ /* 0x000fda0003f06070 */
[C---:B------:R-:W-:Y:S02]  /*4ee0*/  @!P0 LOP3.LUT R4, R5.reuse, 0x7f00, RZ, 0xc0, !PT ;  /* 0x00007f0005048812 */ /* 0x040fe400078ec0ff */
[----:B------:R-:W-:Y:S02]  /*4ef0*/  @P0 LEA.HI R0, R0, 0x70000000, RZ, 0x1c ;  /* 0x7000000000000811 */ /* 0x000fe400078fe0ff */
[----:B------:R-:W-:Y:S02]  /*4f00*/  @!P0 LOP3.LUT R4, R4, 0x3f000000, RZ, 0xfc, !PT ;  /* 0x3f00000004048812 */ /* 0x000fe400078efcff */
[----:B------:R-:W-:Y:S01]  /*4f10*/  PRMT R5, R5, 0x9910, RZ ;  /* 0x0000991005057816 */ /* 0x000fe200000000ff */
[----:B------:R-:W-:Y:S02]  /*4f20*/  @P0 FMUL.FTZ R0, R0, 1.9259299443872358531e-34 ;  /* 0x0780000000000820 */ /* 0x000fe40000410000 */
[----:B------:R-:W-:-:S05]  /*4f30*/  @!P0 FADD.FTZ R0, R4, -0.5 ;  /* 0xbf00000004008421 */ /* 0x000fca0000010000 */
[----:B------:R-:W-:-:S04]  /*4f40*/  LOP3.LUT R0, R0, 0x80000000, R5, 0xf8, !PT ;  /* 0x8000000000007812 */ /* 0x000fc800078ef805 */
[----:B------:R-:W-:Y:S01]  /*4f50*/  F2FP.BF16.F32.PACK_AB R0, RZ, R0 ;  /* 0x00000000ff00723e */ /* 0x000fe200000010ff */
[----:B------:R-:W-:Y:S06]  /*4f60*/  BRA `(.L_x_601) ;  /* 0x0000000400c07947 */ /* 0x000fec0003800000 */
.L_x_611:
[----:B------:R0:W5:Y:S01]  /*4f70*/  LDG.E.U16 R0, desc[UR36][R2.64] ;  /* 0x0000002402007981 */ /* 0x000162000c1e1500 */
[----:B------:R-:W-:Y:S05]  /*4f80*/  BRA `(.L_x_601) ;  /* 0x0000000400b87947 */ /* 0x000fea0003800000 */
.L_x_608:
        /* <DEDUP_REMOVED lines=12> */
.L_x_615:
[----:B------:R-:W2:Y:S01]  /*5050*/  LDG.E.U8 R3, desc[UR36][R2.64] ;  /* 0x0000002402037981 */ /* 0x000ea2000c1e1100 */
[----:B------:R-:W-:Y:S01]  /*5060*/  BSSY.RECONVERGENT B0, `(.L_x_616) ;  /* 0x0000018000007945 */ /* 0x000fe20003800200 */
[----:B------:R-:W-:Y:S01]  /*5070*/  IMAD.MOV.U32 R0, RZ, RZ, RZ ;  /* 0x000000ffff007224 */ /* 0x000fe200078e00ff */
        /* <DEDUP_REMOVED lines=8> */
[----:B------:R-:W-:-:S04]  /*5100*/  SHF.R.U32.HI R0, RZ, 0x7, R3 ;  /* 0x00000007ff007819 */ /* 0x000fc80000011603 */
[----:B------:R-:W-:Y:S02]  /*5110*/  SHF.L.U32 R7, R0, 0x1f, RZ ;  /* 0x0000001f00077819 */ /* 0x000fe400000006ff */
        /* <DEDUP_REMOVED lines=8> */
.L_x_619:
[----:B------:R-:W-:Y:S05]  /*51a0*/  BSYNC.RECONVERGENT B1 ;  /* 0x0000000000017941 */ /* 0x000fea0003800200 */
.L_x_618:
[----:B------:R-:W-:Y:S01]  /*51b0*/  IMAD.SHL.U32 R0, R0, 0x100000, RZ ;  /* 0x0010000000007824 */ /* 0x000fe200078e00ff */
[----:B------:R-:W-:-:S04]  /*51c0*/  LEA R2, R2, 0x3b800000, 0x17 ;  /* 0x3b80000002027811 */ /* 0x000fc800078eb8ff */
[----:B------:R-:W-:-:S07]  /*51d0*/  LOP3.LUT R0, R2, R0, R7, 0xfe, !PT ;  /* 0x0000000002007212 */ /* 0x000fce00078efe07 */
.L_x_617:
[----:B------:R-:W-:Y:S05]  /*51e0*/  BSYNC.RECONVERGENT B0 ;  /* 0x0000000000007941 */ /* 0x000fea0003800200 */
.L_x_616:
[----:B------:R-:W-:Y:S01]  /*51f0*/  F2FP.BF16.F32.PACK_AB R0, RZ, R0 ;  /* 0x00000000ff00723e */ /* 0x000fe200000010ff */
[----:B------:R-:W-:Y:S06]  /*5200*/  BRA `(.L_x_601) ;  /* 0x0000000400187947 */ /* 0x000fec0003800000 */
.L_x_614:
[----:B------:R-:W2:Y:S01]  /*5210*/  LDG.E.U8 R3, desc[UR36][R2.64] ;  /* 0x0000002402037981 */ /* 0x000ea2000c1e1100 */
[----:B------:R-:W-:Y:S01]  /*5220*/  BSSY.RECONVERGENT B0, `(.L_x_620) ;  /* 0x0000018000007945 */ /* 0x000fe20003800200 */
[----:B------:R-:W-:Y:S02]  /*5230*/  MOV R0, RZ ;  /* 0x000000ff00007202 */ /* 0x000fe40000000f00 */
        /* <DEDUP_REMOVED lines=14> */
[----:B------:R-:W-:Y:S02]  /*5320*/  IADD3 R5, PT, PT, R3, -0x1d, RZ ;  /* 0xffffffe303057810 */ /* 0x000fe40007ffe0ff */
[----:B------:R-:W-:Y:S02]  /*5330*/  IADD3 R2, PT, PT, R2, 0x1e, -R3 ;  /* 0x0000001e02027810 */ /* 0x000fe40007ffe803 */
[----:B------:R-:W-:-:S04]  /*5340*/  SHF.L.U32 R5, R0, R5, RZ ;  /* 0x0000000500057219 */ /* 0x000fc800000006ff */
[----:B------:R-:W-:-:S07]  /*5350*/  LOP3.LUT R0, R5, 0x3, RZ, 0xc0, !PT ;  /* 0x0000000305007812 */ /* 0x000fce00078ec0ff */
.L_x_623:
[----:B------:R-:W-:Y:S05]  /*5360*/  BSYNC.RECONVERGENT B1 ;  /* 0x0000000000017941 */ /* 0x000fea0003800200 */
.L_x_622:
[----:B------:R-:W-:Y:S01]  /*5370*/  IMAD.SHL.U32 R0, R0, 0x200000, RZ ;  /* 0x0020000000007824 */ /* 0x000fe200078e00ff */
[----:B------:R-:W-:-:S04]  /*5380*/  LEA R2, R2, 0x37800000, 0x17 ;  /* 0x3780000002027811 */ /* 0x000fc800078eb8ff */
[----:B------:R-:W-:-:S07]  /*5390*/  LOP3.LUT R0, R2, R0, R7, 0xfe, !PT ;  /* 0x0000000002007212 */ /* 0x000fce00078efe07 */
.L_x_621:
[----:B------:R-:W-:Y:S05]  /*53a0*/  BSYNC.RECONVERGENT B0 ;  /* 0x0000000000007941 */ /* 0x000fea0003800200 */
.L_x_620:
[----:B------:R-:W-:Y:S01]  /*53b0*/  F2FP.BF16.F32.PACK_AB R0, RZ, R0 ;  /* 0x00000000ff00723e */ /* 0x000fe200000010ff */
[----:B------:R-:W-:Y:S06]  /*53c0*/  BRA `(.L_x_601) ;  /* 0x0000000000a87947 */ /* 0x000fec0003800000 */
.L_x_613:
[----:B------:R-:W-:-:S09]  /*53d0*/  UISETP.NE.AND UP0, UPT, UR4, 0x1c, UPT ;  /* 0x0000001c0400788c */ /* 0x000fd2000bf05270 */
[----:B------:R-:W-:Y:S05]  /*53e0*/  BRA.U !UP0, `(.L_x_624) ;  /* 0x0000000108947547 */ /* 0x000fea000b800000 */
[----:B------:R-:W-:-:S09]  /*53f0*/  UISETP.NE.AND UP0, UPT, UR4, 0x1d, UPT ;  /* 0x0000001d0400788c */ /* 0x000fd2000bf05270 */
[----:B------:R-:W-:Y:S05]  /*5400*/  BRA.U !UP0, `(.L_x_625) ;  /* 0x00000001087c7547 */ /* 0x000fea000b800000 */
[----:B------:R-:W-:-:S09]  /*5410*/  UISETP.NE.AND UP0, UPT, UR4, 0x2c, UPT ;  /* 0x0000002c0400788c */ /* 0x000fd2000bf05270 */
[----:B------:R-:W-:Y:S05]  /*5420*/  BRA.U UP0, `(.L_x_600) ;  /* 0x00000001002c7547 */ /* 0x000fea000b800000 */
[----:B------:R-:W2:Y:S01]  /*5430*/  LDG.E.U8 R2, desc[UR36][R2.64] ;  /* 0x0000002402027981 */ /* 0x000ea2000c1e1100 */
[----:B------:R-:W-:Y:S01]  /*5440*/  BSSY.RECONVERGENT B0, `(.L_x_626) ;  /* 0x0000007000007945 */ /* 0x000fe20003800200 */
[----:B------:R-:W-:Y:S01]  /*5450*/  IMAD.MOV.U32 R0, RZ, RZ, 0x400000 ;  /* 0x00400000ff007424 */ /* 0x000fe200078e00ff */
[----:B--2---:R-:W-:-:S13]  /*5460*/  ISETP.NE.AND P0, PT, R2, RZ, PT ;  /* 0x000000ff0200720c */ /* 0x004fda0003f05270 */
[----:B------:R-:W-:Y:S05]  /*5470*/  @!P0 BRA `(.L_x_627) ;  /* 0x00000000000c8947 */ /* 0x000fea0003800000 */
[----:B------:R-:W-:-:S13]  /*5480*/  ISETP.NE.AND P0, PT, R2, 0xff, PT ;  /* 0x000000ff0200780c */ /* 0x000fda0003f05270 */
[----:B------:R-:W-:Y:S01]  /*5490*/  @!P0 MOV R0, 0x7f800001 ;  /* 0x7f80000100008802 */ /* 0x000fe20000000f00 */
[----:B------:R-:W-:-:S07]  /*54a0*/  @P0 IMAD.SHL.U32 R0, R2, 0x800000, RZ ;  /* 0x0080000002000824 */ /* 0x000fce00078e00ff */
.L_x_627:
[----:B------:R-:W-:Y:S05]  /*54b0*/  BSYNC.RECONVERGENT B0 ;  /* 0x0000000000007941 */ /* 0x000fea0003800200 */
.L_x_626:
[----:B------:R-:W-:Y:S01]  /*54c0*/  F2FP.BF16.F32.PACK_AB R0, RZ, R0 ;  /* 0x00000000ff00723e */ /* 0x000fe200000010ff */
[----:B------:R-:W-:Y:S06]  /*54d0*/  BRA `(.L_x_601) ;  /* 0x0000000000647947 */ /* 0x000fec0003800000 */
.L_x_600:
        /* <DEDUP_REMOVED lines=10> */
[----:B-1----:R-:W-:-:S02]  /*5580*/  IMAD.U32 R6, RZ, RZ, UR6 ;  /* 0x00000006ff067e24 */ /* 0x002fc4000f8e00ff */
[----:B------:R-:W-:Y:S01]  /*5590*/  IMAD.U32 R7, RZ, RZ, UR7 ;  /* 0x00000007ff077e24 */ /* 0x000fe2000f8e00ff */
[----:B---3--:R-:W-:Y:S01]  /*55a0*/  MOV R10, UR8 ;  /* 0x00000008000a7c02 */ /* 0x008fe20008000f00 */
[----:B------:R-:W-:-:S07]  /*55b0*/  IMAD.U32 R11, RZ, RZ, UR9 ;  /* 0x00000009ff0b7e24 */ /* 0x000fce000f8e00ff */
[----:B------:R-:W-:-:S07]  /*55c0*/  LEPC R20, `(.L_x_628) ;  /* 0x000000001014794e */ /* 0x000fce0000000000 */
[----:B--2---:R-:W-:Y:S05]  /*55d0*/  CALL.ABS.NOINC R2 ;  /* 0x0000000002007343 */ /* 0x004fea0003c00000 */
.L_x_628:
[----:B------:R-:W-:Y:S01]  /*55e0*/  PRMT R0, RZ, 0x7610, R0 ;  /* 0x00007610ff007816 */ /* 0x000fe20000000000 */
[----:B------:R-:W-:Y:S06]  /*55f0*/  BRA `(.L_x_601) ;  /* 0x00000000001c7947 */ /* 0x000fec0003800000 */
.L_x_625:
[----:B------:R-:W2:Y:S02]  /*5600*/  LDG.E.64 R2, desc[UR36][R2.64] ;  /* 0x0000002402027981 */ /* 0x000ea4000c1e1b00 */
[----:B--2---:R-:W0:Y:S02]  /*5610*/  I2F.U64 R0, R2 ;  /* 0x0000000200007312 */ /* 0x004e240000301000 */
[----:B0-----:R-:W-:Y:S01]  /*5620*/  F2FP.BF16.F32.PACK_AB R0, RZ, R0 ;  /* 0x00000000ff00723e */ /* 0x001fe200000010ff */
[----:B------:R-:W-:Y:S06]  /*5630*/  BRA `(.L_x_601) ;  /* 0x00000000000c7947 */ /* 0x000fec0003800000 */
.L_x_624:
[----:B------:R-:W2:Y:S02]  /*5640*/  LDG.E R2, desc[UR36][R2.64] ;  /* 0x0000002402027981 */ /* 0x000ea4000c1e1900 */
[----:B--2---:R-:W-:-:S04]  /*5650*/  I2FP.F32.U32 R0, R2 ;  /* 0x0000000200007245 */ /* 0x004fc80000201000 */
[----:B------:R-:W-:-:S07]  /*5660*/  F2FP.BF16.F32.PACK_AB R0, RZ, R0 ;  /* 0x00000000ff00723e */ /* 0x000fce00000010ff */
.L_x_601:
[----:B------:R-:W0:Y:S01]  /*5670*/  LDCU.64 UR6, c[0x0][0x580] ;  /* 0x0000b000ff0677ac */ /* 0x000e220008000a00 */
[----:B-----5:R-:W-:Y:S01]  /*5680*/  IMAD.U32 R0, R0, 0x10000, RZ ;  /* 0x0001000000007824 */ /* 0x020fe200078e00ff */
[----:B------:R-:W-:-:S03]  /*5690*/  UPRMT UR4, UR42, 0x9910, URZ ;  /* 0x000099102a047896 */ /* 0x000fc600080000ff */
[----:B------:R-:W-:Y:S01]  /*56a0*/  FADD.FTZ R0, |R0|, -RZ ;  /* 0x800000ff00007221 */ /* 0x000fe20000010200 */
[----:B------:R-:W-:-:S03]  /*56b0*/  UISETP.GT.AND UP0, UPT, UR4, 0x9, UPT ;  /* 0x000000090400788c */ /* 0x000fc6000bf04270 */
[----:B------:R1:W2:Y:S01]  /*56c0*/  F2F.BF16.F32 R5, R0 ;  /* 0x0000000000057304 */ /* 0x0002a20000202000 */
[----:B0-----:R-:W-:-:S04]  /*56d0*/  IADD3 R2, P0, PT, R16, UR6, RZ ;  /* 0x0000000610027c10 */ /* 0x001fc8000ff1e0ff */
[----:B------:R-:W-:Y:S01]  /*56e0*/  IADD3.X R3, PT, PT, RZ, UR7, RZ, P0, !PT ;  /* 0x00000007ff037c10 */ /* 0x000fe200087fe4ff */
[----:B-1----:R-:W-:Y:S08]  /*56f0*/  BRA.U UP0, `(.L_x_629) ;  /* 0x00000005000c7547 */ /* 0x002ff0000b800000 */
        /* <DEDUP_REMOVED lines=8> */
[----:B--2---:R-:W-:-:S04]  /*5780*/  IMAD.U32 R0, R5, 0x10000, RZ ;  /* 0x0001000005007824 */ /* 0x004fc800078e00ff */
[----:B------:R-:W0:Y:S02]  /*5790*/  F2I.FTZ.TRUNC.NTZ R5, R0 ;  /* 0x0000000000057305 */ /* 0x000e24000021f100 */
[----:B0-----:R0:W-:Y:S01]  /*57a0*/  STG.E.U8 desc[UR36][R2.64], R5 ;  /* 0x0000000502007986 */ /* 0x0011e2000c101124 */
[----:B------:R-:W-:Y:S05]  /*57b0*/  BRA `(.L_x_634) ;  /* 0x0000000c007c7947 */ /* 0x000fea0003800000 */
.L_x_632:
[----:B--2---:R-:W-:-:S06]  /*57c0*/  IMAD.U32 R5, R5, 0x10000, RZ ;  /* 0x0001000005057824 */ /* 0x004fcc00078e00ff */
[----:B------:R-:W0:Y:S02]  /*57d0*/  F2I.S64.TRUNC R4, R5 ;  /* 0x0000000500047311 */ /* 0x000e24000020d900 */
[----:B0-----:R0:W-:Y:S01]  /*57e0*/  STG.E.U8 desc[UR36][R2.64], R4 ;  /* 0x0000000402007986 */ /* 0x0011e2000c101124 */
[----:B------:R-:W-:Y:S05]  /*57f0*/  BRA `(.L_x_634) ;  /* 0x0000000c006c7947 */ /* 0x000fea0003800000 */
.L_x_631:
[----:B------:R-:W-:-:S09]  /*5800*/  UISETP.NE.AND UP0, UPT, UR4, 0x2, UPT ;  /* 0x000000020400788c */ /* 0x000fd2000bf05270 */
[----:B------:R-:W-:Y:S05]  /*5810*/  BRA.U !UP0, `(.L_x_635) ;  /* 0x0000000108307547 */ /* 0x000fea000b800000 */
[----:B------:R-:W-:-:S09]  /*5820*/  UISETP.NE.AND UP0, UPT, UR4, 0x3, UPT ;  /* 0x000000030400788c */ /* 0x000fd2000bf05270 */
[----:B------:R-:W-:Y:S05]  /*5830*/  BRA.U !UP0, `(.L_x_636) ;  /* 0x0000000108187547 */ /* 0x000fea000b800000 */
[----:B------:R-:W-:-:S09]  /*5840*/  UISETP.NE.AND UP0, UPT, UR4, 0x4, UPT ;  /* 0x000000040400788c */ /* 0x000fd2000bf05270 */
[----:B------:R-:W-:Y:S05]  /*5850*/  BRA.U UP0, `(.L_x_633) ;  /* 0x0000000900787547 */ /* 0x000fea000b800000 */
[----:B--2---:R-:W-:-:S06]  /*5860*/  SHF.L.U32 R5, R5, 0x10, RZ ;  /* 0x0000001005057819 */ /* 0x004fcc00000006ff */
[----:B------:R-:W0:Y:S02]  /*5870*/  F2I.S64.TRUNC R4, R5 ;  /* 0x0000000500047311 */ /* 0x000e24000020d900 */
[----:B0-----:R0:W-:Y:S01]  /*5880*/  STG.E.64 desc[UR36][R2.64], R4 ;  /* 0x0000000402007986 */ /* 0x0011e2000c101b24 */
[----:B------:R-:W-:Y:S05]  /*5890*/  BRA `(.L_x_634) ;  /* 0x0000000c00447947 */ /* 0x000fea0003800000 */
.L_x_636:
[----:B--2---:R-:W-:-:S06]  /*58a0*/  IMAD.U32 R5, R5, 0x10000, RZ ;  /* 0x0001000005057824 */ /* 0x004fcc00078e00ff */
[----:B------:R-:W0:Y:S02]  /*58b0*/  F2I.FTZ.TRUNC.NTZ R5, R5 ;  /* 0x0000000500057305 */ /* 0x000e24000021f100 */
[----:B0-----:R0:W-:Y:S01]  /*58c0*/  STG.E desc[UR36][R2.64], R5 ;  /* 0x0000000502007986 */ /* 0x0011e2000c101924 */
[----:B------:R-:W-:Y:S05]  /*58d0*/  BRA `(.L_x_634) ;  /* 0x0000000c00347947 */ /* 0x000fea0003800000 */
.L_x_635:
[----:B--2---:R-:W-:-:S06]  /*58e0*/  IMAD.U32 R5, R5, 0x10000, RZ ;  /* 0x0001000005057824 */ /* 0x004fcc00078e00ff */
[----:B------:R-:W0:Y:S02]  /*58f0*/  F2I.FTZ.TRUNC.NTZ R5, R5 ;  /* 0x0000000500057305 */ /* 0x000e24000021f100 */
[----:B0-----:R0:W-:Y:S01]  /*5900*/  STG.E.U16 desc[UR36][R2.64], R5 ;  /* 0x0000000502007986 */ /* 0x0011e2000c101524 */
[----:B------:R-:W-:Y:S05]  /*5910*/  BRA `(.L_x_634) ;  /* 0x0000000c00247947 */ /* 0x000fea0003800000 */
.L_x_630:
[----:B------:R-:W-:-:S09]  /*5920*/  UISETP.GT.AND UP0, UPT, UR4, 0x6, UPT ;  /* 0x000000060400788c */ /* 0x000fd2000bf04270 */
[----:B------:R-:W-:Y:S05]  /*5930*/  BRA.U UP0, `(.L_x_637) ;  /* 0x00000001002c7547 */ /* 0x000fea000b800000 */
[----:B------:R-:W-:-:S09]  /*5940*/  UISETP.NE.AND UP0, UPT, UR4, 0x5, UPT ;  /* 0x000000050400788c */ /* 0x000fd2000bf05270 */
[----:B------:R-:W-:Y:S05]  /*5950*/  BRA.U !UP0, `(.L_x_638) ;  /* 0x0000000108147547 */ /* 0x000fea000b800000 */
[----:B------:R-:W-:-:S09]  /*5960*/  UISETP.NE.AND UP0, UPT, UR4, 0x6, UPT ;  /* 0x000000060400788c */ /* 0x000fd2000bf05270 */
[----:B------:R-:W-:Y:S05]  /*5970*/  BRA.U UP0, `(.L_x_633) ;  /* 0x0000000900307547 */ /* 0x000fea000b800000 */
[----:B--2---:R-:W-:-:S05]  /*5980*/  SHF.L.U32 R5, R5, 0x10, RZ ;  /* 0x0000001005057819 */ /* 0x004fca00000006ff */
[----:B------:R0:W-:Y:S01]  /*5990*/  STG.E desc[UR36][R2.64], R5 ;  /* 0x0000000502007986 */ /* 0x0001e2000c101924 */
[----:B------:R-:W-:Y:S05]  /*59a0*/  BRA `(.L_x_634) ;  /* 0x0000000c00007947 */ /* 0x000fea0003800000 */
.L_x_638:
[----:B--2---:R-:W-:-:S05]  /*59b0*/  IMAD.U32 R0, R5, 0x10000, RZ ;  /* 0x0001000005007824 */ /* 0x004fca00078e00ff */
[----:B------:R-:W-:-:S05]  /*59c0*/  F2FP.F16.F32.PACK_AB R0, RZ, R0 ;  /* 0x00000000ff00723e */ /* 0x000fca00000000ff */
[----:B------:R0:W-:Y:S01]  /*59d0*/  STG.E.U16 desc[UR36][R2.64], R0 ;  /* 0x0000000002007986 */ /* 0x0001e2000c101524 */
[----:B------:R-:W-:Y:S05]  /*59e0*/  BRA `(.L_x_634) ;  /* 0x0000000800f07947 */ /* 0x000fea0003800000 */
.L_x_637:
[----:B------:R-:W-:-:S09]  /*59f0*/  UISETP.NE.AND UP0, UPT, UR4, 0x7, UPT ;  /* 0x000000070400788c */ /* 0x000fd2000bf05270 */
[----:B------:R-:W-:Y:S05]  /*5a00*/  BRA.U !UP0, `(.L_x_639) ;  /* 0x0000000108347547 */ /* 0x000fea000b800000 */
[----:B------:R-:W-:-:S09]  /*5a10*/  UISETP.NE.AND UP0, UPT, UR4, 0x8, UPT ;  /* 0x000000080400788c */ /* 0x000fd2000bf05270 */
[----:B------:R-:W-:Y:S05]  /*5a20*/  BRA.U !UP0, `(.L_x_640) ;  /* 0x0000000108187547 */ /* 0x000fea000b800000 */
[----:B------:R-:W-:-:S09]  /*5a30*/  UISETP.NE.AND UP0, UPT, UR4, 0x9, UPT ;  /* 0x000000090400788c */ /* 0x000fd2000bf05270 */
[----:B------:R-:W-:Y:S05]  /*5a40*/  BRA.U UP0, `(.L_x_633) ;  /* 0x0000000500fc7547 */ /* 0x000fea000b800000 */
[----:B--2---:R-:W-:Y:S01]  /*5a50*/  IMAD.U32 R4, R5, 0x10000, RZ ;  /* 0x0001000005047824 */ /* 0x004fe200078e00ff */
[----:B------:R-:W-:-:S05]  /*5a60*/  MOV R5, RZ ;  /* 0x000000ff00057202 */ /* 0x000fca0000000f00 */
[----:B------:R0:W-:Y:S01]  /*5a70*/  STG.E.64 desc[UR36][R2.64], R4 ;  /* 0x0000000402007986 */ /* 0x0001e2000c101b24 */
[----:B------:R-:W-:Y:S05]  /*5a80*/  BRA `(.L_x_634) ;  /* 0x0000000800c87947 */ /* 0x000fea0003800000 */
.L_x_640:
[----:B--2---:R-:W-:-:S05]  /*5a90*/  IMAD.U32 R5, R5, 0x10000, RZ ;  /* 0x0001000005057824 */ /* 0x004fca00078e00ff */
[----:B------:R-:W-:-:S04]  /*5aa0*/  F2FP.F16.F32.PACK_AB R5, RZ, R5 ;  /* 0x00000005ff05723e */ /* 0x000fc800000000ff */
[----:B------:R-:W-:-:S05]  /*5ab0*/  PRMT R5, R5, 0x5410, RZ ;  /* 0x0000541005057816 */ /* 0x000fca00000000ff */
[----:B------:R0:W-:Y:S01]  /*5ac0*/  STG.E desc[UR36][R2.64], R5 ;  /* 0x0000000502007986 */ /* 0x0001e2000c101924 */
[----:B------:R-:W-:Y:S05]  /*5ad0*/  BRA `(.L_x_634) ;  /* 0x0000000800b47947 */ /* 0x000fea0003800000 */
.L_x_639:
[----:B--2---:R-:W-:-:S04]  /*5ae0*/  IMAD.U32 R4, R5, 0x10000, RZ ;  /* 0x0001000005047824 */ /* 0x004fc800078e00ff */
[----:B------:R-:W-:-:S06]  /*5af0*/  FMUL.FTZ R4, R4, 1 ;  /* 0x3f80000004047820 */ /* 0x000fcc0000410000 */
[----:B------:R-:W0:Y:S02]  /*5b00*/  F2F.F64.F32 R4, R4 ;  /* 0x0000000400047310 */ /* 0x000e240000201800 */
[----:B0-----:R0:W-:Y:S01]  /*5b10*/  STG.E.64 desc[UR36][R2.64], R4 ;  /* 0x0000000402007986 */ /* 0x0011e2000c101b24 */
[----:B------:R-:W-:Y:S05]  /*5b20*/  BRA `(.L_x_634) ;  /* 0x0000000800a07947 */ /* 0x000fea0003800000 */
.L_x_629:
        /* <DEDUP_REMOVED lines=10> */
[----:B--2---:R-:W-:-:S06]  /*5bd0*/  SHF.L.U32 R5, R5, 0x10, RZ ;  /* 0x0000001005057819 */ /* 0x004fcc00000006ff */
[----:B------:R-:W0:Y:S02]  /*5be0*/  F2I.FTZ.U32.TRUNC.NTZ R5, R5 ;  /* 0x0000000500057305 */ /* 0x000e24000021f000 */
[----:B0-----:R0:W-:Y:S01]  /*5bf0*/  STG.E.U16 desc[UR36][R2.64], R5 ;  /* 0x0000000502007986 */ /* 0x0011e2000c101524 */
[----:B------:R-:W-:Y:S05]  /*5c00*/  BRA `(.L_x_634) ;  /* 0x0000000800687947 */ /* 0x000fea0003800000 */
.L_x_644:
[----:B--2---:R-:W-:Y:S01]  /*5c10*/  IMAD.U32 R5, R5, 0x10000, RZ ;  /* 0x0001000005057824 */ /* 0x004fe200078e00ff */
[----:B------:R-:W-:Y:S01]  /*5c20*/  BSSY.RECONVERGENT B0, `(.L_x_645) ;  /* 0x0000013000007945 */ /* 0x000fe20003800200 */
[----:B------:R-:W-:-:S03]  /*5c30*/  IMAD.MOV.U32 R0, RZ, RZ, 0x80 ;  /* 0x00000080ff007424 */ /* 0x000fc600078e00ff */
[----:B------:R-:W-:-:S04]  /*5c40*/  LOP3.LUT R4, R5, 0x7fffffff, RZ, 0xc0, !PT ;  /* 0x7fffffff05047812 */ /* 0x000fc800078ec0ff */
        /* <DEDUP_REMOVED lines=14> */
.L_x_647:
[----:B------:R-:W-:-:S04]  /*5d30*/  SHF.R.U32.HI R5, RZ, 0x18, R5 ;  /* 0x00000018ff057819 */ /* 0x000fc80000011605 */
[----:B------:R-:W-:-:S07]  /*5d40*/  LOP3.LUT R0, R0, 0x80, R5, 0xf8, !PT ;  /* 0x0000008000007812 */ /* 0x000fce00078ef805 */
.L_x_646:
[----:B------:R-:W-:Y:S05]  /*5d50*/  BSYNC.RECONVERGENT B0 ;  /* 0x0000000000007941 */ /* 0x000fea0003800200 */
.L_x_645:
[----:B------:R0:W-:Y:S01]  /*5d60*/  STG.E.U8 desc[UR36][R2.64], R0 ;  /* 0x0000000002007986 */ /* 0x0001e2000c101124 */
[----:B------:R-:W-:Y:S05]  /*5d70*/  BRA `(.L_x_634) ;  /* 0x00000008000c7947 */ /* 0x000fea0003800000 */
.L_x_643:
        /* <DEDUP_REMOVED lines=18> */
.L_x_650:
[----:B------:R-:W-:-:S04]  /*5ea0*/  SHF.R.U32.HI R5, RZ, 0x18, R5 ;  /* 0x00000018ff057819 */ /* 0x000fc80000011605 */
[----:B------:R-:W-:-:S07]  /*5eb0*/  LOP3.LUT R0, R0, 0x80, R5, 0xf8, !PT ;  /* 0x0000008000007812 */ /* 0x000fce00078ef805 */
.L_x_649:
[----:B------:R-:W-:Y:S05]  /*5ec0*/  BSYNC.RECONVERGENT B0 ;  /* 0x0000000000007941 */ /* 0x000fea0003800200 */
.L_x_648:
[----:B------:R0:W-:Y:S01]  /*5ed0*/  STG.E.U8 desc[UR36][R2.64], R0 ;  /* 0x0000000002007986 */ /* 0x0001e2000c101124 */
[----:B------:R-:W-:Y:S05]  /*5ee0*/  BRA `(.L_x_634) ;  /* 0x0000000400b07947 */ /* 0x000fea0003800000 */
.L_x_642:
[----:B------:R-:W-:-:S09]  /*5ef0*/  UISETP.NE.AND UP0, UPT, UR4, 0x1c, UPT ;  /* 0x0000001c0400788c */ /* 0x000fd2000bf05270 */
[----:B------:R-:W-:Y:S05]  /*5f00*/  BRA.U !UP0, `(.L_x_651) ;  /* 0x0000000108607547 */ /* 0x000fea000b800000 */
[----:B------:R-:W-:-:S09]  /*5f10*/  UISETP.NE.AND UP0, UPT, UR4, 0x1d, UPT ;  /* 0x0000001d0400788c */ /* 0x000fd2000bf05270 */
[----:B------:R-:W-:Y:S05]  /*5f20*/  BRA.U !UP0, `(.L_x_652) ;  /* 0x0000000108487547 */ /* 0x000fea000b800000 */
[----:B------:R-:W-:-:S09]  /*5f30*/  UISETP.NE.AND UP0, UPT, UR4, 0x2c, UPT ;  /* 0x0000002c0400788c */ /* 0x000fd2000bf05270 */
[----:B------:R-:W-:Y:S05]  /*5f40*/  BRA.U UP0, `(.L_x_633) ;  /* 0x0000000100bc7547 */ /* 0x000fea000b800000 */
[----:B--2---:R-:W-:-:S05]  /*5f50*/  IMAD.U32 R5, R5, 0x10000, RZ ;  /* 0x0001000005057824 */ /* 0x004fca00078e00ff */
        /* <DEDUP_REMOVED lines=15> */
.L_x_652:
[----:B--2---:R-:W-:-:S06]  /*6050*/  SHF.L.U32 R5, R5, 0x10, RZ ;  /* 0x0000001005057819 */ /* 0x004fcc00000006ff */
[----:B------:R-:W0:Y:S02]  /*6060*/  F2I.U64.TRUNC R4, R5 ;  /* 0x0000000500047311 */ /* 0x000e24000020d800 */
[----:B0-----:R0:W-:Y:S01]  /*6070*/  STG.E.64 desc[UR36][R2.64], R4 ;  /* 0x0000000402007986 */ /* 0x0011e2000c101b24 */
[----:B------:R-:W-:Y:S05]  /*6080*/  BRA `(.L_x_634) ;  /* 0x0000000400487947 */ /* 0x000fea0003800000 */
.L_x_651:
[----:B--2---:R-:W-:-:S06]  /*6090*/  IMAD.U32 R5, R5, 0x10000, RZ ;  /* 0x0001000005057824 */ /* 0x004fcc00078e00ff */
[----:B------:R-:W0:Y:S02]  /*60a0*/  F2I.FTZ.U32.TRUNC.NTZ R5, R5 ;  /* 0x0000000500057305 */ /* 0x000e24000021f000 */
[----:B0-----:R0:W-:Y:S01]  /*60b0*/  STG.E desc[UR36][R2.64], R5 ;  /* 0x0000000502007986 */ /* 0x0011e2000c101924 */
[----:B------:R-:W-:Y:S05]  /*60c0*/  BRA `(.L_x_634) ;  /* 0x0000000400387947 */ /* 0x000fea0003800000 */
.L_x_641:
[----:B------:R-:W-:-:S09]  /*60d0*/  UISETP.GT.AND UP0, UPT, UR4, 0xe, UPT ;  /* 0x0000000e0400788c */ /* 0x000fd2000bf04270 */
[----:B------:R-:W-:Y:S05]  /*60e0*/  BRA.U UP0, `(.L_x_653) ;  /* 0x00000001003c7547 */ /* 0x000fea000b800000 */
[----:B------:R-:W-:-:S09]  /*60f0*/  UISETP.NE.AND UP0, UPT, UR4, 0xa, UPT ;  /* 0x0000000a0400788c */ /* 0x000fd2000bf05270 */
[----:B------:R-:W-:Y:S05]  /*6100*/  BRA.U !UP0, `(.L_x_654) ;  /* 0x00000001081c7547 */ /* 0x000fea000b800000 */
[----:B------:R-:W-:-:S09]  /*6110*/  UISETP.NE.AND UP0, UPT, UR4, 0xb, UPT ;  /* 0x0000000b0400788c */ /* 0x000fd2000bf05270 */
[----:B------:R-:W-:Y:S05]  /*6120*/  BRA.U UP0, `(.L_x_633) ;  /* 0x0000000100447547 */ /* 0x000fea000b800000 */
[----:B--2---:R-:W-:-:S05]  /*6130*/  IMAD.U32 R5, R5, 0x10000, RZ ;  /* 0x0001000005057824 */ /* 0x004fca00078e00ff */
[----:B------:R-:W-:-:S04]  /*6140*/  FSETP.NEU.FTZ.AND P0, PT, R5, RZ, PT ;  /* 0x000000ff0500720b */ /* 0x000fc80003f1d000 */
[----:B------:R-:W-:-:S05]  /*6150*/  SEL R5, RZ, 0x1, !P0 ;  /* 0x00000001ff057807 */ /* 0x000fca0004000000 */
[----:B------:R3:W-:Y:S01]  /*6160*/  STG.E.U8 desc[UR36][R2.64], R5 ;  /* 0x0000000502007986 */ /* 0x0007e2000c101124 */
[----:B------:R-:W-:Y:S05]  /*6170*/  BRA `(.L_x_634) ;  /* 0x00000004000c7947 */ /* 0x000fea0003800000 */
.L_x_654:
[----:B--2---:R-:W-:Y:S02]  /*6180*/  SHF.L.U32 R5, R5, 0x10, RZ ;  /* 0x0000001005057819 */ /* 0x004fe400000006ff */
[----:B------:R-:W-:-:S03]  /*6190*/  CS2R R6, SRZ ;  /* 0x0000000000067805 */ /* 0x000fc6000001ff00 */
[----:B------:R-:W-:-:S06]  /*61a0*/  FMUL.FTZ R5, R5, 1 ;  /* 0x3f80000005057820 */ /* 0x000fcc0000410000 */
[----:B------:R-:W0:Y:S02]  /*61b0*/  F2F.F64.F32 R4, R5 ;  /* 0x0000000500047310 */ /* 0x000e240000201800 */
[----:B0-----:R4:W-:Y:S01]  /*61c0*/  STG.E.128 desc[UR36][R2.64], R4 ;  /* 0x0000000402007986 */ /* 0x0019e2000c101d24 */
[----:B------:R-:W-:Y:S05]  /*61d0*/  BRA `(.L_x_634) ;  /* 0x0000000000f47947 */ /* 0x000fea0003800000 */
.L_x_653:
[----:B------:R-:W-:-:S09]  /*61e0*/  UISETP.NE.AND UP0, UPT, UR4, 0xf, UPT ;  /* 0x0000000f0400788c */ /* 0x000fd2000bf05270 */
[----:B------:R-:W-:Y:S05]  /*61f0*/  BRA.U !UP0, `(.L_x_655) ;  /* 0x0000000108e87547 */ /* 0x000fea000b800000 */
[----:B------:R-:W-:-:S09]  /*6200*/  UISETP.NE.AND UP0, UPT, UR4, 0x17, UPT ;  /* 0x000000170400788c */ /* 0x000fd2000bf05270 */
[----:B------:R-:W-:Y:S05]  /*6210*/  BRA.U !UP0, `(.L_x_656) ;  /* 0x0000000108907547 */ /* 0x000fea000b800000 */
[----:B------:R-:W-:-:S09]  /*6220*/  UISETP.NE.AND UP0, UPT, UR4, 0x18, UPT ;  /* 0x000000180400788c */ /* 0x000fd2000bf05270 */
[----:B------:R-:W-:Y:S05]  /*6230*/  BRA.U !UP0, `(.L_x_657) ;  /* 0x0000000108447547 */ /* 0x000fea000b800000 */
.L_x_633:
[----:B------:R-:W-:Y:S01]  /*6240*/  MOV R0, 0x0 ;  /* 0x0000000000007802 */ /* 0x000fe20000000f00 */
[----:B------:R-:W0:Y:S01]  /*6250*/  LDCU.64 UR4, c[0x4][0x188] ;  /* 0x01003100ff0477ac */ /* 0x000e220008000a00 */
[----:B------:R-:W-:Y:S02]  /*6260*/  HFMA2 R13, -RZ, RZ, 0, 0 ;  /* 0x00000000ff0d7431 */ /* 0x000fe400000001ff */
[----:B------:R-:W-:Y:S01]  /*6270*/  IMAD.MOV.U32 R8, RZ, RZ, 0x65 ;  /* 0x00000065ff087424 */ /* 0x000fe200078e00ff */
[----:B------:R1:W3:Y:S01]  /*6280*/  LDC.64 R2, c[0x4][R0] ;  /* 0x0100000000027b82 */ /* 0x0002e20000000a00 */
[----:B------:R-:W4:Y:S01]  /*6290*/  LDCU.64 UR6, c[0x4][0x190] ;  /* 0x01003200ff0677ac */ /* 0x000f220008000a00 */
[----:B------:R-:W-:Y:S01]  /*62a0*/  IMAD.MOV.U32 R12, RZ, RZ, 0x1 ;  /* 0x00000001ff0c7424 */ /* 0x000fe200078e00ff */
[----:B------:R-:W5:Y:S01]  /*62b0*/  LDCU.64 UR8, c[0x4][0x90] ;  /* 0x01001200ff0877ac */ /* 0x000f620008000a00 */
[----:B0-----:R-:W-:Y:S02]  /*62c0*/  IMAD.U32 R4, RZ, RZ, UR4 ;  /* 0x00000004ff047e24 */ /* 0x001fe4000f8e00ff */
[----:B--2---:R-:W-:Y:S01]  /*62d0*/  IMAD.U32 R5, RZ, RZ, UR5 ;  /* 0x00000005ff057e24 */ /* 0x004fe2000f8e00ff */
[----:B----4-:R-:W-:Y:S01]  /*62e0*/  MOV R6, UR6 ;  /* 0x0000000600067c02 */ /* 0x010fe20008000f00 */
[----:B------:R-:W-:-:S02]  /*62f0*/  IMAD.U32 R7, RZ, RZ, UR7 ;  /* 0x00000007ff077e24 */ /* 0x000fc4000f8e00ff */
[----:B-----5:R-:W-:Y:S01]  /*6300*/  IMAD.U32 R10, RZ, RZ, UR8 ;  /* 0x00000008ff0a7e24 */ /* 0x020fe2000f8e00ff */
[----:B-1----:R-:W-:-:S07]  /*6310*/  MOV R11, UR9 ;  /* 0x00000009000b7c02 */ /* 0x002fce0008000f00 */
[----:B------:R-:W-:-:S07]  /*6320*/  LEPC R20, `(.L_x_658) ;  /* 0x000000001014794e */ /* 0x000fce0000000000 */
[----:B---3--:R-:W-:Y:S05]  /*6330*/  CALL.ABS.NOINC R2 ;  /* 0x0000000002007343 */ /* 0x008fea0003c00000 */
.L_x_658:
[----:B------:R-:W-:Y:S05]  /*6340*/  BRA `(.L_x_634) ;  /* 0x0000000000987947 */ /* 0x000fea0003800000 */
.L_x_657:
[----:B--2---:R-:W-:Y:S01]  /*6350*/  IMAD.U32 R7, R5, 0x10000, RZ ;  /* 0x0001000005077824 */ /* 0x004fe200078e00ff */
[----:B------:R-:W-:Y:S01]  /*6360*/  BSSY.RECONVERGENT B0, `(.L_x_659) ;  /* 0x000000c000007945 */ /* 0x000fe20003800200 */
[----:B------:R-:W-:-:S03]  /*6370*/  IMAD.MOV.U32 R0, RZ, RZ, 0x7f ;  /* 0x0000007fff007424 */ /* 0x000fc600078e00ff */
[----:B------:R-:W-:Y:S02]  /*6380*/  LOP3.LUT R4, R7, 0x7fffffff, RZ, 0xc0, !PT ;  /* 0x7fffffff07047812 */ /* 0x000fe400078ec0ff */
[----:B------:R-:W-:Y:S02]  /*6390*/  SHF.R.U32.HI R5, RZ, 0x18, R7 ;  /* 0x00000018ff057819 */ /* 0x000fe40000011607 */
        /* <DEDUP_REMOVED lines=8> */
.L_x_660:
[----:B------:R-:W-:Y:S05]  /*6420*/  BSYNC.RECONVERGENT B0 ;  /* 0x0000000000007941 */ /* 0x000fea0003800200 */
.L_x_659:
[----:B------:R-:W-:-:S05]  /*6430*/  LOP3.LUT R5, R0, 0x80, R5, 0xf8, !PT ;  /* 0x0000008000057812 */ /* 0x000fca00078ef805 */
[----:B------:R2:W-:Y:S01]  /*6440*/  STG.E.U8 desc[UR36][R2.64], R5 ;  /* 0x0000000502007986 */ /* 0x0005e2000c101124 */
[----:B------:R-:W-:Y:S05]  /*6450*/  BRA `(.L_x_634) ;  /* 0x0000000000547947 */ /* 0x000fea0003800000 */
.L_x_656:
[----:B--2---:R-:W-:Y:S01]  /*6460*/  SHF.L.U32 R5, R5, 0x10, RZ ;  /* 0x0000001005057819 */ /* 0x004fe200000006ff */
[----:B------:R-:W-:Y:S03]  /*6470*/  BSSY.RECONVERGENT B0, `(.L_x_661) ;  /* 0x000000e000007945 */ /* 0x000fe60003800200 */
[----:B------:R-:W-:-:S04]  /*6480*/  LOP3.LUT R4, R5, 0x7fffffff, RZ, 0xc0, !PT ;  /* 0x7fffffff05047812 */ /* 0x000fc800078ec0ff */
[----:B------:R-:W-:-:S13]  /*6490*/  ISETP.GT.U32.AND P0, PT, R4, 0x477fffff, PT ;  /* 0x477fffff0400780c */ /* 0x000fda0003f04070 */
[----:B------:R-:W-:Y:S05]  /*64a0*/  @P0 BRA `(.L_x_662) ;  /* 0x00000000001c0947 */ /* 0x000fea0003800000 */
[----:B------:R-:W-:-:S13]  /*64b0*/  ISETP.GE.U32.AND P0, PT, R4, 0x38800000, PT ;  /* 0x388000000400780c */ /* 0x000fda0003f06070 */
[----:B------:R-:W-:-:S04]  /*64c0*/  @P0 SHF.R.U32.HI R0, RZ, 0x15, R5 ;  /* 0x00000015ff000819 */ /* 0x000fc80000011605 */
[----:B------:R-:W-:-:S04]  /*64d0*/  @P0 LOP3.LUT R0, R0, 0x1, RZ, 0xc0, !PT ;  /* 0x0000000100000812 */ /* 0x000fc800078ec0ff */
[----:B------:R-:W-:-:S04]  /*64e0*/  @P0 IADD3 R0, PT, PT, R5, 0x80fffff, R0 ;  /* 0x080fffff05000810 */ /* 0x000fc80007ffe000 */
[----:B------:R-:W-:Y:S01]  /*64f0*/  @P0 SHF.R.U32.HI R0, RZ, 0x15, R0 ;  /* 0x00000015ff000819 */ /* 0x000fe20000011600 */
[----:B------:R-:W-:Y:S01]  /*6500*/  @!P0 FADD.FTZ R0, R4, 128 ;  /* 0x4300000004008421 */ /* 0x000fe20000010000 */
[----:B------:R-:W-:Y:S06]  /*6510*/  BRA `(.L_x_663) ;  /* 0x00000000000c7947 */ /* 0x000fec0003800000 */
.L_x_662:
[----:B------:R-:W-:Y:S01]  /*6520*/  IMAD.MOV.U32 R0, RZ, RZ, 0x7f ;  /* 0x0000007fff007424 */ /* 0x000fe200078e00ff */
[----:B------:R-:W-:-:S04]  /*6530*/  ISETP.GT.U32.AND P0, PT, R4, 0x7f800000, PT ;  /* 0x7f8000000400780c */ /* 0x000fc80003f04070 */
[----:B------:R-:W-:-:S09]  /*6540*/  SEL R0, R0, 0x7c, P0 ;  /* 0x0000007c00007807 */ /* 0x000fd20000000000 */
.L_x_663:
[----:B------:R-:W-:Y:S05]  /*6550*/  BSYNC.RECONVERGENT B0 ;  /* 0x0000000000007941 */ /* 0x000fea0003800200 */
.L_x_661:
[----:B------:R-:W-:-:S04]  /*6560*/  SHF.R.U32.HI R5, RZ, 0x18, R5 ;  /* 0x00000018ff057819 */ /* 0x000fc80000011605 */
[----:B------:R-:W-:-:S05]  /*6570*/  LOP3.LUT R5, R0, 0x80, R5, 0xf8, !PT ;  /* 0x0000008000057812 */ /* 0x000fca00078ef805 */
[----:B------:R1:W-:Y:S01]  /*6580*/  STG.E.U8 desc[UR36][R2.64], R5 ;  /* 0x0000000502007986 */ /* 0x0003e2000c101124 */
[----:B------:R-:W-:Y:S05]  /*6590*/  BRA `(.L_x_634) ;  /* 0x0000000000047947 */ /* 0x000fea0003800000 */
.L_x_655:
[----:B--2---:R0:W-:Y:S02]  /*65a0*/  STG.E.U16 desc[UR36][R2.64], R5 ;  /* 0x0000000502007986 */ /* 0x0041e4000c101524 */
.L_x_634:
[----:B------:R-:W-:-:S07]  /*65b0*/  VIADD R17, R17, 0x80 ;  /* 0x0000008011117836 */ /* 0x000fce0000000000 */
.L_x_594:
[----:B------:R-:W-:Y:S05]  /*65c0*/  BSYNC.RECONVERGENT B6 ;  /* 0x0000000000067941 */ /* 0x000fea0003800200 */
.L_x_593:
[----:B------:R-:W5:Y:S01]  /*65d0*/  LDCU UR4, c[0x0][0x380] ;  /* 0x00007000ff0477ac */ /* 0x000f620008000800 */
[----:B------:R-:W-:Y:S01]  /*65e0*/  BSSY.RECONVERGENT B6, `(.L_x_664) ;  /* 0x0000326000067945 */ /* 0x000fe20003800200 */
[----:B-----5:R-:W-:-:S13]  /*65f0*/  ISETP.GE.AND P0, PT, R17, UR4, PT ;  /* 0x0000000411007c0c */ /* 0x020fda000bf06270 */
[----:B------:R-:W-:Y:S05]  /*6600*/  @P0 BRA `(.L_x_665) ;  /* 0x00000030008c0947 */ /* 0x000fea0003800000 */
[----:B------:R-:W5:Y:S01]  /*6610*/  LDCU UR4, c[0x0][0x388] ;  /* 0x00007100ff0477ac */ /* 0x000f620008000800 */
[----:B0-----:R-:W-:Y:S01]  /*6620*/  MOV R0, RZ ;  /* 0x000000ff00007202 */ /* 0x001fe20000000f00 */
[----:B------:R-:W-:Y:S01]  /*6630*/  IMAD.MOV.U32 R16, RZ, RZ, RZ ;  /* 0x000000ffff107224 */ /* 0x000fe200078e00ff */
[----:B-----5:R-:W-:-:S09]  /*6640*/  UISETP.NE.AND UP0, UPT, UR4, URZ, UPT ;  /* 0x000000ff0400728c */ /* 0x020fd2000bf05270 */
[----:B------:R-:W-:Y:S05]  /*6650*/  BRA.U !UP0, `(.L_x_666) ;  /* 0x0000001108a87547 */ /* 0x000fea000b800000 */
[----:B------:R-:W1:Y:S01]  /*6660*/  LDCU.64 UR4, c[0x0][0x390] ;  /* 0x00007200ff0477ac */ /* 0x000e620008000a00 */
[----:B------:R-:W-:Y:S01]  /*6670*/  IMAD.MOV.U32 R16, RZ, RZ, RZ ;  /* 0x000000ffff107224 */ /* 0x000fe200078e00ff */
[----:B------:R-:W0:Y:S01]  /*6680*/  LDCU UR6, c[0x0][0x38c] ;  /* 0x00007180ff0677ac */ /* 0x000e220008000800 */
[----:B------:R-:W5:Y:S01]  /*6690*/  LDCU.64 UR8, c[0x0][0x4b8] ;  /* 0x00009700ff0877ac */ /* 0x000f620008000a00 */
[----:B------:R-:W-:Y:S01]  /*66a0*/  UISETP.NE.AND UP0, UPT, UR40, URZ, UPT ;  /* 0x000000ff2800728c */ /* 0x000fe2000bf05270 */
[----:B-1234-:R-:W-:-:S05]  /*66b0*/  IMAD.HI.U32 R2, R17, UR4, R16 ;  /* 0x0000000411027c27 */ /* 0x01efca000f8e0010 */
[----:B------:R-:W-:-:S04]  /*66c0*/  SHF.R.U32.HI R3, RZ, UR5, R2 ;  /* 0x00000005ff037c19 */ /* 0x000fc80008011602 */
[----:B------:R-:W-:-:S05]  /*66d0*/  IADD3 R0, PT, PT, -R3, RZ, RZ ;  /* 0x000000ff03007210 */ /* 0x000fca0007ffe1ff */
        /* <DEDUP_REMOVED lines=290> */
.L_x_666:
[----:B------:R-:W1:Y:S01]  /*7900*/  LDCU.64 UR6, c[0x0][0x588] ;  /* 0x0000b100ff0677ac */ /* 0x000e620008000a00 */
[----:B------:R-:W-:-:S04]  /*7910*/  UPRMT UR4, UR41, 0x9910, URZ ;  /* 0x0000991029047896 */ /* 0x000fc800080000ff */
[----:B------:R-:W-:Y:S01]  /*7920*/  UISETP.GT.AND UP0, UPT, UR4, 0x9, UPT ;  /* 0x000000090400788c */ /* 0x000fe2000bf04270 */
[----:B-1234-:R-:W-:-:S05]  /*7930*/  IADD3 R2, P0, PT, R0, UR6, RZ ;  /* 0x0000000600027c10 */ /* 0x01efca000ff1e0ff */
        /* <DEDUP_REMOVED lines=14> */
.L_x_670:
[----:B------:R-:W2:Y:S02]  /*7a20*/  LDG.E.U8 R2, desc[UR36][R2.64] ;  /* 0x0000002402027981 */ /* 0x000ea4000c1e1100 */
[----:B--2---:R-:W-:-:S04]  /*7a30*/  I2FP.F32.U32 R0, R2 ;  /* 0x0000000200007245 */ /* 0x004fc80000201000 */
[----:B------:R-:W-:Y:S01]  /*7a40*/  F2FP.BF16.F32.PACK_AB R0, RZ, R0 ;  /* 0x00000000ff00723e */ /* 0x000fe200000010ff */
[----:B------:R-:W-:Y:S06]  /*7a50*/  BRA `(.L_x_672) ;  /* 0x0000000c00a47947 */ /* 0x000fec0003800000 */
.L_x_669:
        /* <DEDUP_REMOVED lines=10> */
.L_x_674:
[----:B------:R-:W2:Y:S02]  /*7b00*/  LDG.E R2, desc[UR36][R2.64] ;  /* 0x0000002402027981 */ /* 0x000ea4000c1e1900 */
[----:B--2---:R-:W-:-:S04]  /*7b10*/  I2FP.F32.S32 R0, R2 ;  /* 0x0000000200007245 */ /* 0x004fc80000201400 */
[----:B------:R-:W-:Y:S01]  /*7b20*/  F2FP.BF16.F32.PACK_AB R0, RZ, R0 ;  /* 0x00000000ff00723e */ /* 0x000fe200000010ff */
[----:B------:R-:W-:Y:S06]  /*7b30*/  BRA `(.L_x_672) ;  /* 0x0000000c006c7947 */ /* 0x000fec0003800000 */
.L_x_673:
[----:B------:R-:W2:Y:S02]  /*7b40*/  LDG.E.U16 R2, desc[UR36][R2.64] ;  /* 0x0000002402027981 */ /* 0x000ea4000c1e1500 */
[----:B--2---:R-:W0:Y:S02]  /*7b50*/  I2F.S16 R0, R2 ;  /* 0x0000000200007306 */ /* 0x004e240000101400 */
[----:B0-----:R-:W-:Y:S01]  /*7b60*/  F2FP.BF16.F32.PACK_AB R0, RZ, R0 ;  /* 0x00000000ff00723e */ /* 0x001fe200000010ff */
[----:B------:R-:W-:Y:S06]  /*7b70*/  BRA `(.L_x_672) ;  /* 0x0000000c005c7947 */ /* 0x000fec0003800000 */
.L_x_668:
        /* <DEDUP_REMOVED lines=9> */
.L_x_676:
[----:B------:R-:W2:Y:S02]  /*7c10*/  LDG.E.U16 R0, desc[UR36][R2.64] ;  /* 0x0000002402007981 */ /* 0x000ea4000c1e1500 */
[----:B--2---:R-:W-:-:S05]  /*7c20*/  HADD2.F32 R0, -RZ, R0.H0_H0 ;  /* 0x20000000ff007230 */ /* 0x004fca0000004100 */
[----:B------:R-:W-:Y:S01]  /*7c30*/  F2FP.BF16.F32.PACK_AB R0, RZ, R0 ;  /* 0x00000000ff00723e */ /* 0x000fe200000010ff */
[----:B------:R-:W-:Y:S06]  /*7c40*/  BRA `(.L_x_672) ;  /* 0x0000000c00287947 */ /* 0x000fec0003800000 */
.L_x_675:
        /* <DEDUP_REMOVED lines=9> */
.L_x_678:
[----:B------:R-:W2:Y:S02]  /*7ce0*/  LDG.E.U16 R2, desc[UR36][R2.64] ;  /* 0x0000002402027981 */ /* 0x000ea4000c1e1500 */
[----:B--2---:R-:W-:-:S05]  /*7cf0*/  HADD2.F32 R0, -RZ, R2.H0_H0 ;  /* 0x20000002ff007230 */ /* 0x004fca0000004100 */
[----:B------:R-:W-:Y:S01]  /*7d00*/  F2FP.BF16.F32.PACK_AB R0, RZ, R0 ;  /* 0x00000000ff00723e */ /* 0x000fe200000010ff */
[----:B------:R-:W-:Y:S06]  /*7d10*/  BRA `(.L_x_672) ;  /* 0x0000000800f47947 */ /* 0x000fec0003800000 */
.L_x_677:
        /* <DEDUP_REMOVED lines=12> */
.L_x_667:
        /* <DEDUP_REMOVED lines=13> */
.L_x_681:
        /* <DEDUP_REMOVED lines=12> */
.L_x_680:
[----:B------:R-:W-:-:S09]  /*7f70*/  UISETP.NE.AND UP0, UPT, UR4, 0xf, UPT ;  /* 0x0000000f0400788c */ /* 0x000fd2000bf05270 */
[----:B------:R-:W-:Y:S05]  /*7f80*/  BRA.U !UP0, `(.L_x_682) ;  /* 0x0000000108987547 */ /* 0x000fea000b800000 */
[----:B------:R-:W-:-:S09]  /*7f90*/  UISETP.NE.AND UP0, UPT, UR4, 0x17, UPT ;  /* 0x000000170400788c */ /* 0x000fd2000bf05270 */
[----:B------:R-:W-:Y:S05]  /*7fa0*/  BRA.U !UP0, `(.L_x_683) ;  /* 0x00000001085c7547 */ /* 0x000fea000b800000 */
[----:B------:R-:W-:-:S09]  /*7fb0*/  UISETP.NE.AND UP0, UPT, UR4, 0x18, UPT ;  /* 0x000000180400788c */ /* 0x000fd2000bf05270 */
[----:B------:R-:W-:Y:S05]  /*7fc0*/  BRA.U UP0, `(.L_x_671) ;  /* 0x0000000500e47547 */ /* 0x000fea000b800000 */
[----:B------:R-:W2:Y:S01]  /*7fd0*/  LDG.E.U8 R0, desc[UR36][R2.64] ;  /* 0x0000002402007981 */ /* 0x000ea2000c1e1100 */
[----:B------:R-:W-:Y:S01]  /*7fe0*/  MOV R6, 0x1f ;  /* 0x0000001f00067802 */ /* 0x000fe20000000f00 */
[----:B--2---:R-:W-:-:S05]  /*7ff0*/  IMAD.SHL.U32 R0, R0, 0x1000000, RZ ;  /* 0x0100000000007824 */ /* 0x004fca00078e00ff */
[C---:B------:R-:W-:Y:S02]  /*8000*/  LOP3.LUT R4, R0.reuse, 0x7f000000, RZ, 0xc0, !PT ;  /* 0x7f00000000047812 */ /* 0x040fe400078ec0ff */
[----:B------:R-:W-:Y:S02]  /*8010*/  LOP3.LUT P0, RZ, R0, 0x7f000000, RZ, 0xc0, !PT ;  /* 0x7f00000000ff7812 */ /* 0x000fe4000780c0ff */
[----:B------:R-:W0:Y:S02]  /*8020*/  FLO.U32 R5, R4 ;  /* 0x0000000400057300 */ /* 0x000e2400000e0000 */
[----:B0-----:R-:W-:-:S05]  /*8030*/  IMAD.MOV R5, RZ, RZ, -R5 ;  /* 0x000000ffff057224 */ /* 0x001fca00078e0a05 */
[----:B------:R-:W-:-:S05]  /*8040*/  VIADDMNMX.U32 R5, R5, R6, 0x4, !PT ;  /* 0x0000000405057446 */ /* 0x000fca0007800006 */
[----:B------:R-:W-:-:S05]  /*8050*/  VIADD R5, R5, 0xfffffffc ;  /* 0xfffffffc05057836 */ /* 0x000fca0000000000 */
[C---:B------:R-:W-:Y:S02]  /*8060*/  SHF.L.U32 R6, R4.reuse, R5, RZ ;  /* 0x0000000504067219 */ /* 0x040fe400000006ff */
[----:B------:R-:W-:Y:S01]  /*8070*/  SHF.L.U32 R7, R5, 0x17, RZ ;  /* 0x0000001705077819 */ /* 0x000fe200000006ff */
[----:B------:R-:W-:-:S03]  /*8080*/  VIADD R5, R4, 0x1000000 ;  /* 0x0100000004057836 */ /* 0x000fc60000000000 */
        /* <DEDUP_REMOVED lines=9> */
.L_x_683:
[----:B------:R-:W2:Y:S02]  /*8120*/  LDG.E.U8 R2, desc[UR36][R2.64] ;  /* 0x0000002402027981 */ /* 0x000ea4000c1e1100 */
[C---:B--2---:R-:W-:Y:S01]  /*8130*/  SHF.L.U32 R0, R2.reuse, 0x19, RZ ;  /* 0x0000001902007819 */ /* 0x044fe200000006ff */
[----:B------:R-:W-:-:S03]  /*8140*/  IMAD.SHL.U32 R5, R2, 0x100, RZ ;  /* 0x0000010002057824 */ /* 0x000fc600078e00ff */
        /* <DEDUP_REMOVED lines=10> */
.L_x_682:
[----:B------:R0:W5:Y:S01]  /*81f0*/  LDG.E.U16 R0, desc[UR36][R2.64] ;  /* 0x0000002402007981 */ /* 0x000162000c1e1500 */
[----:B------:R-:W-:Y:S05]  /*8200*/  BRA `(.L_x_672) ;  /* 0x0000000400b87947 */ /* 0x000fea0003800000 */
.L_x_679:
        /* <DEDUP_REMOVED lines=12> */
.L_x_686:
        /* <DEDUP_REMOVED lines=21> */
.L_x_690:
[----:B------:R-:W-:Y:S05]  /*8420*/  BSYNC.RECONVERGENT B1 ;  /* 0x0000000000017941 */ /* 0x000fea0003800200 */
.L_x_689:
[----:B------:R-:W-:Y:S02]  /*8430*/  SHF.L.U32 R0, R0, 0x14, RZ ;  /* 0x0000001400007819 */ /* 0x000fe400000006ff */
[----:B------:R-:W-:-:S04]  /*8440*/  LEA R2, R2, 0x3b800000, 0x17 ;  /* 0x3b80000002027811 */ /* 0x000fc800078eb8ff */
[----:B------:R-:W-:-:S07]  /*8450*/  LOP3.LUT R0, R2, R0, R7, 0xfe, !PT ;  /* 0x0000000002007212 */ /* 0x000fce00078efe07 */
.L_x_688:
[----:B------:R-:W-:Y:S05]  /*8460*/  BSYNC.RECONVERGENT B0 ;  /* 0x0000000000007941 */ /* 0x000fea0003800200 */
.L_x_687:
[----:B------:R-:W-:Y:S01]  /*8470*/  F2FP.BF16.F32.PACK_AB R0, RZ, R0 ;  /* 0x00000000ff00723e */ /* 0x000fe200000010ff */
[----:B------:R-:W-:Y:S06]  /*8480*/  BRA `(.L_x_672) ;  /* 0x0000000400187947 */ /* 0x000fec0003800000 */
.L_x_685:
        /* <DEDUP_REMOVED lines=21> */
.L_x_694:
[----:B------:R-:W-:Y:S05]  /*85e0*/  BSYNC.RECONVERGENT B1 ;  /* 0x0000000000017941 */ /* 0x000fea0003800200 */
.L_x_693:
[----:B------:R-:W-:Y:S01]  /*85f0*/  IMAD.SHL.U32 R0, R0, 0x200000, RZ ;  /* 0x0020000000007824 */ /* 0x000fe200078e00ff */
[----:B------:R-:W-:-:S04]  /*8600*/  LEA R2, R2, 0x37800000, 0x17 ;  /* 0x3780000002027811 */ /* 0x000fc800078eb8ff */
[----:B------:R-:W-:-:S07]  /*8610*/  LOP3.LUT R0, R2, R0, R7, 0xfe, !PT ;  /* 0x0000000002007212 */ /* 0x000fce00078efe07 */
.L_x_692:
[----:B------:R-:W-:Y:S05]  /*8620*/  BSYNC.RECONVERGENT B0 ;  /* 0x0000000000007941 */ /* 0x000fea0003800200 */
.L_x_691:
[----:B------:R-:W-:Y:S01]  /*8630*/  F2FP.BF16.F32.PACK_AB R0, RZ, R0 ;  /* 0x00000000ff00723e */ /* 0x000fe200000010ff */
[----:B------:R-:W-:Y:S06]  /*8640*/  BRA `(.L_x_672) ;  /* 0x0000000000a87947 */ /* 0x000fec0003800000 */
.L_x_684:
        /* <DEDUP_REMOVED lines=8> */
[----:B------:R-:W-:Y:S01]  /*86d0*/  HFMA2 R0, -RZ, RZ, 3.814697265625e-06, 0 ;  /* 0x00400000ff007431 */ /* 0x000fe200000001ff */
[----:B--2---:R-:W-:-:S13]  /*86e0*/  ISETP.NE.AND P0, PT, R2, RZ, PT ;  /* 0x000000ff0200720c */ /* 0x004fda0003f05270 */
[----:B------:R-:W-:Y:S05]  /*86f0*/  @!P0 BRA `(.L_x_698) ;  /* 0x00000000000c8947 */ /* 0x000fea0003800000 */
[----:B------:R-:W-:-:S13]  /*8700*/  ISETP.NE.AND P0, PT, R2, 0xff, PT ;  /* 0x000000ff0200780c */ /* 0x000fda0003f05270 */
[----:B------:R-:W-:Y:S02]  /*8710*/  @!P0 IMAD.MOV.U32 R0, RZ, RZ, 0x7f800001 ;  /* 0x7f800001ff008424 */ /* 0x000fe400078e00ff */
[----:B------:R-:W-:-:S07]  /*8720*/  @P0 IMAD.SHL.U32 R0, R2, 0x800000, RZ ;  /* 0x0080000002000824 */ /* 0x000fce00078e00ff */
.L_x_698:
[----:B------:R-:W-:Y:S05]  /*8730*/  BSYNC.RECONVERGENT B0 ;  /* 0x0000000000007941 */ /* 0x000fea0003800200 */
.L_x_697:
[----:B------:R-:W-:Y:S01]  /*8740*/  F2FP.BF16.F32.PACK_AB R0, RZ, R0 ;  /* 0x00000000ff00723e */ /* 0x000fe200000010ff */
[----:B------:R-:W-:Y:S06]  /*8750*/  BRA `(.L_x_672) ;  /* 0x0000000000647947 */ /* 0x000fec0003800000 */
.L_x_671:
        /* <DEDUP_REMOVED lines=16> */
.L_x_699:
[----:B------:R-:W-:Y:S01]  /*8860*/  PRMT R0, RZ, 0x7610, R0 ;  /* 0x00007610ff007816 */ /* 0x000fe20000000000 */
[----:B------:R-:W-:Y:S06]  /*8870*/  BRA `(.L_x_672) ;  /* 0x00000000001c7947 */ /* 0x000fec0003800000 */
.L_x_696:
[----:B------:R-:W2:Y:S02]  /*8880*/  LDG.E.64 R2, desc[UR36][R2.64] ;  /* 0x0000002402027981 */ /* 0x000ea4000c1e1b00 */
[----:B--2---:R-:W0:Y:S02]  /*8890*/  I2F.U64 R0, R2 ;  /* 0x0000000200007312 */ /* 0x004e240000301000 */
[----:B0-----:R-:W-:Y:S01]  /*88a0*/  F2FP.BF16.F32.PACK_AB R0, RZ, R0 ;  /* 0x00000000ff00723e */ /* 0x001fe200000010ff */
[----:B------:R-:W-:Y:S06]  /*88b0*/  BRA `(.L_x_672) ;  /* 0x00000000000c7947 */ /* 0x000fec0003800000 */
.L_x_695:
[----:B------:R-:W2:Y:S02]  /*88c0*/  LDG.E R2, desc[UR36][R2.64] ;  /* 0x0000002402027981 */ /* 0x000ea4000c1e1900 */
[----:B--2---:R-:W-:-:S04]  /*88d0*/  I2FP.F32.U32 R0, R2 ;  /* 0x0000000200007245 */ /* 0x004fc80000201000 */
[----:B------:R-:W-:-:S07]  /*88e0*/  F2FP.BF16.F32.PACK_AB R0, RZ, R0 ;  /* 0x00000000ff00723e */ /* 0x000fce00000010ff */
.L_x_672:
[----:B------:R-:W0:Y:S01]  /*88f0*/  LDCU.64 UR6, c[0x0][0x580] ;  /* 0x0000b000ff0677ac */ /* 0x000e220008000a00 */
[----:B-----5:R-:W-:Y:S01]  /*8900*/  SHF.L.U32 R0, R0, 0x10, RZ ;  /* 0x0000001000007819 */ /* 0x020fe200000006ff */
[----:B------:R-:W-:-:S04]  /*8910*/  UPRMT UR4, UR42, 0x9910, URZ ;  /* 0x000099102a047896 */ /* 0x000fc800080000ff */
[----:B------:R-:W-:Y:S01]  /*8920*/  FADD.FTZ R0, |R0|, -RZ ;  /* 0x800000ff00007221 */ /* 0x000fe20000010200 */
[----:B------:R-:W-:-:S03]  /*8930*/  UISETP.GT.AND UP0, UPT, UR4, 0x9, UPT ;  /* 0x000000090400788c */ /* 0x000fc6000bf04270 */
[----:B------:R1:W2:Y:S01]  /*8940*/  F2F.BF16.F32 R5, R0 ;  /* 0x0000000000057304 */ /* 0x0002a20000202000 */
[----:B0-----:R-:W-:-:S05]  /*8950*/  IADD3 R2, P0, PT, R16, UR6, RZ ;  /* 0x0000000610027c10 */ /* 0x001fca000ff1e0ff */
[----:B------:R-:W-:Y:S01]  /*8960*/  IMAD.X R3, RZ, RZ, UR7, P0 ;  /* 0x00000007ff037e24 */ /* 0x000fe200080e06ff */
[----:B-1----:R-:W-:Y:S07]  /*8970*/  BRA.U UP0, `(.L_x_700) ;  /* 0x00000005000c7547 */ /* 0x002fee000b800000 */
        /* <DEDUP_REMOVED lines=12> */
.L_x_703:
[----:B--2---:R-:W-:-:S06]  /*8a40*/  SHF.L.U32 R5, R5, 0x10, RZ ;  /* 0x0000001005057819 */ /* 0x004fcc00000006ff */
[----:B------:R-:W0:Y:S02]  /*8a50*/  F2I.S64.TRUNC R4, R5 ;  /* 0x0000000500047311 */ /* 0x000e24000020d900 */
[----:B0-----:R4:W-:Y:S01]  /*8a60*/  STG.E.U8 desc[UR36][R2.64], R4 ;  /* 0x0000000402007986 */ /* 0x0019e2000c101124 */
[----:B------:R-:W-:Y:S05]  /*8a70*/  BRA `(.L_x_705) ;  /* 0x0000000c006c7947 */ /* 0x000fea0003800000 */
.L_x_702:
[----:B------:R-:W-:-:S09]  /*8a80*/  UISETP.NE.AND UP0, UPT, UR4, 0x2, UPT ;  /* 0x000000020400788c */ /* 0x000fd2000bf05270 */
[----:B------:R-:W-:Y:S05]  /*8a90*/  BRA.U !UP0, `(.L_x_706) ;  /* 0x0000000108307547 */ /* 0x000fea000b800000 */
[----:B------:R-:W-:-:S09]  /*8aa0*/  UISETP.NE.AND UP0, UPT, UR4, 0x3, UPT ;  /* 0x000000030400788c */ /* 0x000fd2000bf05270 */
[----:B------:R-:W-:Y:S05]  /*8ab0*/  BRA.U !UP0, `(.L_x_707) ;  /* 0x0000000108187547 */ /* 0x000fea000b800000 */
[----:B------:R-:W-:-:S09]  /*8ac0*/  UISETP.NE.AND UP0, UPT, UR4, 0x4, UPT ;  /* 0x000000040400788c */ /* 0x000fd2000bf05270 */
[----:B------:R-:W-:Y:S05]  /*8ad0*/  BRA.U UP0, `(.L_x_704) ;  /* 0x0000000900787547 */ /* 0x000fea000b800000 */
[----:B--2---:R-:W-:-:S06]  /*8ae0*/  IMAD.U32 R5, R5, 0x10000, RZ ;  /* 0x0001000005057824 */ /* 0x004fcc00078e00ff */
[----:B------:R-:W0:Y:S02]  /*8af0*/  F2I.S64.TRUNC R4, R5 ;  /* 0x0000000500047311 */ /* 0x000e24000020d900 */
[----:B0-----:R1:W-:Y:S01]  /*8b00*/  STG.E.64 desc[UR36][R2.64], R4 ;  /* 0x0000000402007986 */ /* 0x0013e2000c101b24 */
[----:B------:R-:W-:Y:S05]  /*8b10*/  BRA `(.L_x_705) ;  /* 0x0000000c00447947 */ /* 0x000fea0003800000 */
.L_x_707:
[----:B--2---:R-:W-:-:S06]  /*8b20*/  IMAD.U32 R5, R5, 0x10000, RZ ;  /* 0x0001000005057824 */ /* 0x004fcc00078e00ff */
[----:B------:R-:W0:Y:S02]  /*8b30*/  F2I.FTZ.TRUNC.NTZ R5, R5 ;  /* 0x0000000500057305 */ /* 0x000e24000021f100 */
[----:B0-----:R2:W-:Y:S01]  /*8b40*/  STG.E desc[UR36][R2.64], R5 ;  /* 0x0000000502007986 */ /* 0x0015e2000c101924 */
[----:B------:R-:W-:Y:S05]  /*8b50*/  BRA `(.L_x_705) ;  /* 0x0000000c00347947 */ /* 0x000fea0003800000 */
.L_x_706:
[----:B--2---:R-:W-:-:S06]  /*8b60*/  SHF.L.U32 R5, R5, 0x10, RZ ;  /* 0x0000001005057819 */ /* 0x004fcc00000006ff */
[----:B------:R-:W0:Y:S02]  /*8b70*/  F2I.FTZ.TRUNC.NTZ R5, R5 ;  /* 0x0000000500057305 */ /* 0x000e24000021f100 */
[----:B0-----:R0:W-:Y:S01]  /*8b80*/  STG.E.U16 desc[UR36][R2.64], R5 ;  /* 0x0000000502007986 */ /* 0x0011e2000c101524 */
[----:B------:R-:W-:Y:S05]  /*8b90*/  BRA `(.L_x_705) ;  /* 0x0000000c00247947 */ /* 0x000fea0003800000 */
.L_x_701:
[----:B------:R-:W-:-:S09]  /*8ba0*/  UISETP.GT.AND UP0, UPT, UR4, 0x6, UPT ;  /* 0x000000060400788c */ /* 0x000fd2000bf04270 */
[----:B------:R-:W-:Y:S05]  /*8bb0*/  BRA.U UP0, `(.L_x_708) ;  /* 0x00000001002c7547 */ /* 0x000fea000b800000 */
[----:B------:R-:W-:-:S09]  /*8bc0*/  UISETP.NE.AND UP0, UPT, UR4, 0x5, UPT ;  /* 0x000000050400788c */ /* 0x000fd2000bf05270 */
[----:B------:R-:W-:Y:S05]  /*8bd0*/  BRA.U !UP0, `(.L_x_709) ;  /* 0x0000000108147547 */ /* 0x000fea000b800000 */
[----:B------:R-:W-:-:S09]  /*8be0*/  UISETP.NE.AND UP0, UPT, UR4, 0x6, UPT ;  /* 0x000000060400788c */ /* 0x000fd2000bf05270 */
[----:B------:R-:W-:Y:S05]  /*8bf0*/  BRA.U UP0, `(.L_x_704) ;  /* 0x0000000900307547 */ /* 0x000fea000b800000 */
[----:B--2---:R-:W-:-:S05]  /*8c00*/  IMAD.U32 R5, R5, 0x10000, RZ ;  /* 0x0001000005057824 */ /* 0x004fca00078e00ff */
[----:B------:R0:W-:Y:S01]  /*8c10*/  STG.E desc[UR36][R2.64], R5 ;  /* 0x0000000502007986 */ /* 0x0001e2000c101924 */
[----:B------:R-:W-:Y:S05]  /*8c20*/  BRA `(.L_x_705) ;  /* 0x0000000c00007947 */ /* 0x000fea0003800000 */
.L_x_709:
[----:B--2---:R-:W-:-:S05]  /*8c30*/  IMAD.U32 R0, R5, 0x10000, RZ ;  /* 0x0001000005007824 */ /* 0x004fca00078e00ff */
[----:B------:R-:W-:-:S05]  /*8c40*/  F2FP.F16.F32.PACK_AB R0, RZ, R0 ;  /* 0x00000000ff00723e */ /* 0x000fca00000000ff */
[----:B------:R0:W-:Y:S01]  /*8c50*/  STG.E.U16 desc[UR36][R2.64], R0 ;  /* 0x0000000002007986 */ /* 0x0001e2000c101524 */
[----:B------:R-:W-:Y:S05]  /*8c60*/  BRA `(.L_x_705) ;  /* 0x0000000800f07947 */ /* 0x000fea0003800000 */
.L_x_708:
[----:B------:R-:W-:-:S09]  /*8c70*/  UISETP.NE.AND UP0, UPT, UR4, 0x7, UPT ;  /* 0x000000070400788c */ /* 0x000fd2000bf05270 */
[----:B------:R-:W-:Y:S05]  /*8c80*/  BRA.U !UP0, `(.L_x_710) ;  /* 0x0000000108347547 */ /* 0x000fea000b800000 */
[----:B------:R-:W-:-:S09]  /*8c90*/  UISETP.NE.AND UP0, UPT, UR4, 0x8, UPT ;  /* 0x000000080400788c */ /* 0x000fd2000bf05270 */
[----:B------:R-:W-:Y:S05]  /*8ca0*/  BRA.U !UP0, `(.L_x_711) ;  /* 0x0000000108187547 */ /* 0x000fea000b800000 */
[----:B------:R-:W-:-:S09]  /*8cb0*/  UISETP.NE.AND UP0, UPT, UR4, 0x9, UPT ;  /* 0x000000090400788c */ /* 0x000fd2000bf05270 */
[----:B------:R-:W-:Y:S05]  /*8cc0*/  BRA.U UP0, `(.L_x_704) ;  /* 0x0000000500fc7547 */ /* 0x000fea000b800000 */
[----:B--2---:R-:W-:Y:S01]  /*8cd0*/  SHF.L.U32 R4, R5, 0x10, RZ ;  /* 0x0000001005047819 */ /* 0x004fe200000006ff */
[----:B------:R-:W-:-:S05]  /*8ce0*/  IMAD.MOV.U32 R5, RZ, RZ, RZ ;  /* 0x000000ffff057224 */ /* 0x000fca00078e00ff */
[----:B------:R0:W-:Y:S01]  /*8cf0*/  STG.E.64 desc[UR36][R2.64], R4 ;  /* 0x0000000402007986 */ /* 0x0001e2000c101b24 */
[----:B------:R-:W-:Y:S05]  /*8d00*/  BRA `(.L_x_705) ;  /* 0x0000000800c87947 */ /* 0x000fea0003800000 */
.L_x_711:
[----:B--2---:R-:W-:-:S05]  /*8d10*/  IMAD.U32 R5, R5, 0x10000, RZ ;  /* 0x0001000005057824 */ /* 0x004fca00078e00ff */
[----:B------:R-:W-:-:S04]  /*8d20*/  F2FP.F16.F32.PACK_AB R5, RZ, R5 ;  /* 0x00000005ff05723e */ /* 0x000fc800000000ff */
[----:B------:R-:W-:-:S05]  /*8d30*/  PRMT R5, R5, 0x5410, RZ ;  /* 0x0000541005057816 */ /* 0x000fca00000000ff */
[----:B------:R0:W-:Y:S01]  /*8d40*/  STG.E desc[UR36][R2.64], R5 ;  /* 0x0000000502007986 */ /* 0x0001e2000c101924 */
[----:B------:R-:W-:Y:S05]  /*8d50*/  BRA `(.L_x_705) ;  /* 0x0000000800b47947 */ /* 0x000fea0003800000 */
.L_x_710:
[----:B--2---:R-:W-:-:S05]  /*8d60*/  SHF.L.U32 R4, R5, 0x10, RZ ;  /* 0x0000001005047819 */ /* 0x004fca00000006ff */
[----:B------:R-:W-:-:S06]  /*8d70*/  FMUL.FTZ R4, R4, 1 ;  /* 0x3f80000004047820 */ /* 0x000fcc0000410000 */
[----:B------:R-:W0:Y:S02]  /*8d80*/  F2F.F64.F32 R4, R4 ;  /* 0x0000000400047310 */ /* 0x000e240000201800 */
[----:B0-----:R0:W-:Y:S01]  /*8d90*/  STG.E.64 desc[UR36][R2.64], R4 ;  /* 0x0000000402007986 */ /* 0x0011e2000c101b24 */
[----:B------:R-:W-:Y:S05]  /*8da0*/  BRA `(.L_x_705) ;  /* 0x0000000800a07947 */ /* 0x000fea0003800000 */
.L_x_700:
        /* <DEDUP_REMOVED lines=10> */
[----:B--2---:R-:W-:-:S06]  /*8e50*/  IMAD.U32 R5, R5, 0x10000, RZ ;  /* 0x0001000005057824 */ /* 0x004fcc00078e00ff */
[----:B------:R-:W0:Y:S02]  /*8e60*/  F2I.FTZ.U32.TRUNC.NTZ R5, R5 ;  /* 0x0000000500057305 */ /* 0x000e24000021f000 */
[----:B0-----:R0:W-:Y:S01]  /*8e70*/  STG.E.U16 desc[UR36][R2.64], R5 ;  /* 0x0000000502007986 */ /* 0x0011e2000c101524 */
[----:B------:R-:W-:Y:S05]  /*8e80*/  BRA `(.L_x_705) ;  /* 0x0000000800687947 */ /* 0x000fea0003800000 */
.L_x_715:
[----:B--2---:R-:W-:Y:S01]  /*8e90*/  IMAD.U32 R5, R5, 0x10000, RZ ;  /* 0x0001000005057824 */ /* 0x004fe200078e00ff */
[----:B------:R-:W-:Y:S01]  /*8ea0*/  BSSY.RECONVERGENT B0, `(.L_x_716) ;  /* 0x0000013000007945 */ /* 0x000fe20003800200 */
[----:B------:R-:W-:-:S03]  /*8eb0*/  MOV R0, 0x80 ;  /* 0x0000008000007802 */ /* 0x000fc60000000f00 */
        /* <DEDUP_REMOVED lines=15> */
.L_x_718:
[----:B------:R-:W-:-:S04]  /*8fb0*/  SHF.R.U32.HI R5, RZ, 0x18, R5 ;  /* 0x00000018ff057819 */ /* 0x000fc80000011605 */
[----:B------:R-:W-:-:S07]  /*8fc0*/  LOP3.LUT R0, R0, 0x80, R5, 0xf8, !PT ;  /* 0x0000008000007812 */ /* 0x000fce00078ef805 */
.L_x_717:
[----:B------:R-:W-:Y:S05]  /*8fd0*/  BSYNC.RECONVERGENT B0 ;  /* 0x0000000000007941 */ /* 0x000fea0003800200 */
.L_x_716:
[----:B------:R0:W-:Y:S01]  /*8fe0*/  STG.E.U8 desc[UR36][R2.64], R0 ;  /* 0x0000000002007986 */ /* 0x0001e2000c101124 */
[----:B------:R-:W-:Y:S05]  /*8ff0*/  BRA `(.L_x_705) ;  /* 0x00000008000c7947 */ /* 0x000fea0003800000 */
.L_x_714:
[----:B--2---:R-:W-:Y:S01]  /*9000*/  IMAD.U32 R5, R5, 0x10000, RZ ;  /* 0x0001000005057824 */ /* 0x004fe200078e00ff */
[----:B------:R-:W-:Y:S01]  /*9010*/  BSSY.RECONVERGENT B0, `(.L_x_719) ;  /* 0x0000013000007945 */ /* 0x000fe20003800200 */
[----:B------:R-:W-:-:S03]  /*9020*/  HFMA2 R0, -RZ, RZ, 0, 7.62939453125e-06 ;  /* 0x00000080ff007431 */ /* 0x000fc600000001ff */
        /* <DEDUP_REMOVED lines=15> */
.L_x_721:
[----:B------:R-:W-:-:S04]  /*9120*/  SHF.R.U32.HI R5, RZ, 0x18, R5 ;  /* 0x00000018ff057819 */ /* 0x000fc80000011605 */
[----:B------:R-:W-:-:S07]  /*9130*/  LOP3.LUT R0, R0, 0x80, R5, 0xf8, !PT ;  /* 0x0000008000007812 */ /* 0x000fce00078ef805 */
.L_x_720:
[----:B------:R-:W-:Y:S05]  /*9140*/  BSYNC.RECONVERGENT B0 ;  /* 0x0000000000007941 */ /* 0x000fea0003800200 */
.L_x_719:
[----:B------:R0:W-:Y:S01]  /*9150*/  STG.E.U8 desc[UR36][R2.64], R0 ;  /* 0x0000000002007986 */ /* 0x0001e2000c101124 */
[----:B------:R-:W-:Y:S05]  /*9160*/  BRA `(.L_x_705) ;  /* 0x0000000400b07947 */ /* 0x000fea0003800000 */
.L_x_713:
        /* <DEDUP_REMOVED lines=18> */
[----:B------:R-:W-:-:S05]  /*9290*/  @!P0 IMAD.MOV R0, RZ, RZ, R6 ;  /* 0x000000ffff008224 */ /* 0x000fca00078e0206 */
[----:B------:R-:W-:-:S05]  /*92a0*/  @P1 MOV R5, R0 ;  /* 0x0000000000051202 */ /* 0x000fca0000000f00 */
[----:B------:R0:W-:Y:S01]  /*92b0*/  STG.E.U8 desc[UR36][R2.64], R5 ;  /* 0x0000000502007986 */ /* 0x0001e2000c101124 */
[----:B------:R-:W-:Y:S05]  /*92c0*/  BRA `(.L_x_705) ;  /* 0x0000000400587947 */ /* 0x000fea0003800000 */
.L_x_723:
[----:B--2---:R-:W-:-:S06]  /*92d0*/  IMAD.U32 R5, R5, 0x10000, RZ ;  /* 0x0001000005057824 */ /* 0x004fcc00078e00ff */
[----:B------:R-:W0:Y:S02]  /*92e0*/  F2I.U64.TRUNC R4, R5 ;  /* 0x0000000500047311 */ /* 0x000e24000020d800 */
[----:B0-----:R0:W-:Y:S01]  /*92f0*/  STG.E.64 desc[UR36][R2.64], R4 ;  /* 0x0000000402007986 */ /* 0x0011e2000c101b24 */
[----:B------:R-:W-:Y:S05]  /*9300*/  BRA `(.L_x_705) ;  /* 0x0000000400487947 */ /* 0x000fea0003800000 */
.L_x_722:
[----:B--2---:R-:W-:-:S06]  /*9310*/  IMAD.U32 R5, R5, 0x10000, RZ ;  /* 0x0001000005057824 */ /* 0x004fcc00078e00ff */
[----:B------:R-:W0:Y:S02]  /*9320*/  F2I.FTZ.U32.TRUNC.NTZ R5, R5 ;  /* 0x0000000500057305 */ /* 0x000e24000021f000 */
[----:B0-----:R0:W-:Y:S01]  /*9330*/  STG.E desc[UR36][R2.64], R5 ;  /* 0x0000000502007986 */ /* 0x0011e2000c101924 */
[----:B------:R-:W-:Y:S05]  /*9340*/  BRA `(.L_x_705) ;  /* 0x0000000400387947 */ /* 0x000fea0003800000 */
.L_x_712:
[----:B------:R-:W-:-:S09]  /*9350*/  UISETP.GT.AND UP0, UPT, UR4, 0xe, UPT ;  /* 0x0000000e0400788c */ /* 0x000fd2000bf04270 */
[----:B------:R-:W-:Y:S05]  /*9360*/  BRA.U UP0, `(.L_x_724) ;  /* 0x00000001003c7547 */ /* 0x000fea000b800000 */
[----:B------:R-:W-:-:S09]  /*9370*/  UISETP.NE.AND UP0, UPT, UR4, 0xa, UPT ;  /* 0x0000000a0400788c */ /* 0x000fd2000bf05270 */
[----:B------:R-:W-:Y:S05]  /*9380*/  BRA.U !UP0, `(.L_x_725) ;  /* 0x00000001081c7547 */ /* 0x000fea000b800000 */
[----:B------:R-:W-:-:S09]  /*9390*/  UISETP.NE.AND UP0, UPT, UR4, 0xb, UPT ;  /* 0x0000000b0400788c */ /* 0x000fd2000bf05270 */
[----:B------:R-:W-:Y:S05]  /*93a0*/  BRA.U UP0, `(.L_x_704) ;  /* 0x0000000100447547 */ /* 0x000fea000b800000 */
[----:B--2---:R-:W-:-:S04]  /*93b0*/  SHF.L.U32 R5, R5, 0x10, RZ ;  /* 0x0000001005057819 */ /* 0x004fc800000006ff */
[----:B------:R-:W-:-:S04]  /*93c0*/  FSETP.NEU.FTZ.AND P0, PT, R5, RZ, PT ;  /* 0x000000ff0500720b */ /* 0x000fc80003f1d000 */
[----:B------:R-:W-:-:S05]  /*93d0*/  SEL R5, RZ, 0x1, !P0 ;  /* 0x00000001ff057807 */ /* 0x000fca0004000000 */
[----:B------:R0:W-:Y:S01]  /*93e0*/  STG.E.U8 desc[UR36][R2.64], R5 ;  /* 0x0000000502007986 */ /* 0x0001e2000c101124 */
[----:B------:R-:W-:Y:S05]  /*93f0*/  BRA `(.L_x_705) ;  /* 0x00000004000c7947 */ /* 0x000fea0003800000 */
.L_x_725:
[----:B--2---:R-:W-:Y:S01]  /*9400*/  IMAD.U32 R5, R5, 0x10000, RZ ;  /* 0x0001000005057824 */ /* 0x004fe200078e00ff */
[----:B------:R-:W-:-:S03]  /*9410*/  CS2R R6, SRZ ;  /* 0x0000000000067805 */ /* 0x000fc6000001ff00 */
[----:B------:R-:W-:-:S06]  /*9420*/  FMUL.FTZ R5, R5, 1 ;  /* 0x3f80000005057820 */ /* 0x000fcc0000410000 */
[----:B------:R-:W0:Y:S02]  /*9430*/  F2F.F64.F32 R4, R5 ;  /* 0x0000000500047310 */ /* 0x000e240000201800 */
[----:B0-----:R0:W-:Y:S01]  /*9440*/  STG.E.128 desc[UR36][R2.64], R4 ;  /* 0x0000000402007986 */ /* 0x0011e2000c101d24 */
[----:B------:R-:W-:Y:S05]  /*9450*/  BRA `(.L_x_705) ;  /* 0x0000000000f47947 */ /* 0x000fea0003800000 */
.L_x_724:
[----:B------:R-:W-:-:S09]  /*9460*/  UISETP.NE.AND UP0, UPT, UR4, 0xf, UPT ;  /* 0x0000000f0400788c */ /* 0x000fd2000bf05270 */
[----:B------:R-:W-:Y:S05]  /*9470*/  BRA.U !UP0, `(.L_x_726) ;  /* 0x0000000108e87547 */ /* 0x000fea000b800000 */
[----:B------:R-:W-:-:S09]  /*9480*/  UISETP.NE.AND UP0, UPT, UR4, 0x17, UPT ;  /* 0x000000170400788c */ /* 0x000fd2000bf05270 */
[----:B------:R-:W-:Y:S05]  /*9490*/  BRA.U !UP0, `(.L_x_727) ;  /* 0x0000000108907547 */ /* 0x000fea000b800000 */
[----:B------:R-:W-:-:S09]  /*94a0*/  UISETP.NE.AND UP0, UPT, UR4, 0x18, UPT ;  /* 0x000000180400788c */ /* 0x000fd2000bf05270 */
[----:B------:R-:W-:Y:S05]  /*94b0*/  BRA.U !UP0, `(.L_x_728) ;  /* 0x0000000108447547 */ /* 0x000fea000b800000 */
.L_x_704:
[----:B------:R-:W-:Y:S01]  /*94c0*/  MOV R0, 0x0 ;  /* 0x0000000000007802 */ /* 0x000fe20000000f00 */
[----:B------:R-:W0:Y:S01]  /*94d0*/  LDCU.64 UR4, c[0x4][0x188] ;  /* 0x01003100ff0477ac */ /* 0x000e220008000a00 */
[----:B------:R-:W-:Y:S02]  /*94e0*/  HFMA2 R12, -RZ, RZ, 0, 5.9604644775390625e-08 ;  /* 0x00000001ff0c7431 */ /* 0x000fe400000001ff */
[----:B------:R-:W-:Y:S01]  /*94f0*/  IMAD.MOV.U32 R8, RZ, RZ, 0x65 ;  /* 0x00000065ff087424 */ /* 0x000fe200078e00ff */
[----:B------:R1:W3:Y:S01]  /*9500*/  LDC.64 R2, c[0x4][R0] ;  /* 0x0100000000027b82 */ /* 0x0002e20000000a00 */
[----:B------:R-:W4:Y:S01]  /*9510*/  LDCU.64 UR6, c[0x4][0x190] ;  /* 0x01003200ff0677ac */ /* 0x000f220008000a00 */
[----:B------:R-:W-:Y:S01]  /*9520*/  IMAD.MOV.U32 R13, RZ, RZ, RZ ;  /* 0x000000ffff0d7224 */ /* 0x000fe200078e00ff */
[----:B------:R-:W5:Y:S01]  /*9530*/  LDCU.64 UR8, c[0x4][0x90] ;  /* 0x01001200ff0877ac */ /* 0x000f620008000a00 */
[----:B0-----:R-:W-:Y:S01]  /*9540*/  IMAD.U32 R4, RZ, RZ, UR4 ;  /* 0x00000004ff047e24 */ /* 0x001fe2000f8e00ff */
[----:B--2---:R-:W-:Y:S01]  /*9550*/  MOV R5, UR5 ;  /* 0x0000000500057c02 */ /* 0x004fe20008000f00 */
[----:B----4-:R-:W-:-:S02]  /*9560*/  IMAD.U32 R6, RZ, RZ, UR6 ;  /* 0x00000006ff067e24 */ /* 0x010fc4000f8e00ff */
[----:B------:R-:W-:Y:S01]  /*9570*/  IMAD.U32 R7, RZ, RZ, UR7 ;  /* 0x00000007ff077e24 */ /* 0x000fe2000f8e00ff */
[----:B-----5:R-:W-:Y:S01]  /*9580*/  MOV R10, UR8 ;  /* 0x00000008000a7c02 */ /* 0x020fe20008000f00 */
[----:B-1----:R-:W-:-:S07]  /*9590*/  IMAD.U32 R11, RZ, RZ, UR9 ;  /* 0x00000009ff0b7e24 */ /* 0x002fce000f8e00ff */
[----:B------:R-:W-:-:S07]  /*95a0*/  LEPC R20, `(.L_x_729) ;  /* 0x000000001014794e */ /* 0x000fce0000000000 */
[----:B---3--:R-:W-:Y:S05]  /*95b0*/  CALL.ABS.NOINC R2 ;  /* 0x0000000002007343 */ /* 0x008fea0003c00000 */
.L_x_729:
[----:B------:R-:W-:Y:S05]  /*95c0*/  BRA `(.L_x_705) ;  /* 0x0000000000987947 */ /* 0x000fea0003800000 */
.L_x_728:
[----:B--2---:R-:W-:Y:S01]  /*95d0*/  IMAD.U32 R7, R5, 0x10000, RZ ;  /* 0x0001000005077824 */ /* 0x004fe200078e00ff */
[----:B------:R-:W-:Y:S01]  /*95e0*/  BSSY.RECONVERGENT B0, `(.L_x_730) ;  /* 0x000000c000007945 */ /* 0x000fe20003800200 */
[----:B------:R-:W-:-:S03]  /*95f0*/  MOV R0, 0x7f ;  /* 0x0000007f00007802 */ /* 0x000fc60000000f00 */
        /* <DEDUP_REMOVED lines=10> */
.L_x_731:
[----:B------:R-:W-:Y:S05]  /*96a0*/  BSYNC.RECONVERGENT B0 ;  /* 0x0000000000007941 */ /* 0x000fea0003800200 */
.L_x_730:
[----:B------:R-:W-:-:S05]  /*96b0*/  LOP3.LUT R5, R0, 0x80, R5, 0xf8, !PT ;  /* 0x0000008000057812 */ /* 0x000fca00078ef805 */
[----:B------:R0:W-:Y:S01]  /*96c0*/  STG.E.U8 desc[UR36][R2.64], R5 ;  /* 0x0000000502007986 */ /* 0x0001e2000c101124 */
[----:B------:R-:W-:Y:S05]  /*96d0*/  BRA `(.L_x_705) ;  /* 0x0000000000547947 */ /* 0x000fea0003800000 */
.L_x_727:
[----:B--2---:R-:W-:Y:S01]  /*96e0*/  IMAD.U32 R5, R5, 0x10000, RZ ;  /* 0x0001000005057824 */ /* 0x004fe200078e00ff */
[----:B------:R-:W-:Y:S04]  /*96f0*/  BSSY.RECONVERGENT B0, `(.L_x_732) ;  /* 0x000000e000007945 */ /* 0x000fe80003800200 */
        /* <DEDUP_REMOVED lines=10> */
.L_x_733:
[----:B------:R-:W-:Y:S01]  /*97a0*/  IMAD.MOV.U32 R0, RZ, RZ, 0x7f ;  /* 0x0000007fff007424 */ /* 0x000fe200078e00ff */
[----:B------:R-:W-:-:S04]  /*97b0*/  ISETP.GT.U32.AND P0, PT, R4, 0x7f800000, PT ;  /* 0x7f8000000400780c */ /* 0x000fc80003f04070 */
[----:B------:R-:W-:-:S09]  /*97c0*/  SEL R0, R0, 0x7c, P0 ;  /* 0x0000007c00007807 */ /* 0x000fd20000000000 */
.L_x_734:
[----:B------:R-:W-:Y:S05]  /*97d0*/  BSYNC.RECONVERGENT B0 ;  /* 0x0000000000007941 */ /* 0x000fea0003800200 */
.L_x_732:
[----:B------:R-:W-:-:S04]  /*97e0*/  SHF.R.U32.HI R5, RZ, 0x18, R5 ;  /* 0x00000018ff057819 */ /* 0x000fc80000011605 */
[----:B------:R-:W-:-:S05]  /*97f0*/  LOP3.LUT R5, R0, 0x80, R5, 0xf8, !PT ;  /* 0x0000008000057812 */ /* 0x000fca00078ef805 */
[----:B------:R0:W-:Y:S01]  /*9800*/  STG.E.U8 desc[UR36][R2.64], R5 ;  /* 0x0000000502007986 */ /* 0x0001e2000c101124 */
[----:B------:R-:W-:Y:S05]  /*9810*/  BRA `(.L_x_705) ;  /* 0x0000000000047947 */ /* 0x000fea0003800000 */
.L_x_726:
[----:B--2---:R0:W-:Y:S02]  /*9820*/  STG.E.U16 desc[UR36][R2.64], R5 ;  /* 0x0000000502007986 */ /* 0x0041e4000c101524 */
.L_x_705:
[----:B------:R-:W-:-:S07]  /*9830*/  IADD3 R17, PT, PT, R17, 0x80, RZ ;  /* 0x0000008011117810 */ /* 0x000fce0007ffe0ff */
.L_x_665:
[----:B------:R-:W-:Y:S05]  /*9840*/  BSYNC.RECONVERGENT B6 ;  /* 0x0000000000067941 */ /* 0x000fea0003800200 */
.L_x_664:
[----:B------:R-:W5:Y:S02]  /*9850*/  LDCU UR4, c[0x0][0x380] ;  /* 0x00007000ff0477ac */ /* 0x000f640008000800 */
[----:B-----5:R-:W-:-:S13]  /*9860*/  ISETP.GE.AND P0, PT, R17, UR4, PT ;  /* 0x0000000411007c0c */ /* 0x020fda000bf06270 */
[----:B------:R-:W-:Y:S05]  /*9870*/  @P0 EXIT ;  /* 0x000000000000094d */ /* 0x000fea0003800000 */
        /* <DEDUP_REMOVED lines=303> */
.L_x_735:
[----:B------:R-:W0:Y:S01]  /*ab70*/  LDCU.128 UR8, c[0x0][0x580] ;  /* 0x0000b000ff0877ac */ /* 0x000e220008000c00 */
[----:B------:R-:W-:-:S04]  /*ab80*/  UPRMT UR4, UR41, 0x9910, URZ ;  /* 0x0000991029047896 */ /* 0x000fc800080000ff */
[----:B------:R-:W-:Y:S01]  /*ab90*/  UISETP.GT.AND UP0, UPT, UR4, 0x9, UPT ;  /* 0x000000090400788c */ /* 0x000fe2000bf04270 */
[----:B0-----:R-:W-:Y:S02]  /*aba0*/  IADD3 R16, P0, PT, R16, UR8, RZ ;  /* 0x0000000810107c10 */ /* 0x001fe4000ff1e0ff */
[----:B-1234-:R-:W-:-:S03]  /*abb0*/  IADD3 R2, P1, PT, R0, UR10, RZ ;  /* 0x0000000a00027c10 */ /* 0x01efc6000ff3e0ff */
        /* <DEDUP_REMOVED lines=15> */
.L_x_739:
[----:B------:R-:W2:Y:S02]  /*acb0*/  LDG.E.U8 R2, desc[UR36][R2.64] ;  /* 0x0000002402027981 */ /* 0x000ea4000c1e1100 */
[----:B--2---:R-:W-:-:S04]  /*acc0*/  I2FP.F32.U32 R0, R2 ;  /* 0x0000000200007245 */ /* 0x004fc80000201000 */
[----:B------:R-:W-:Y:S01]  /*acd0*/  F2FP.BF16.F32.PACK_AB R0, RZ, R0 ;  /* 0x00000000ff00723e */ /* 0x000fe200000010ff */
[----:B------:R-:W-:Y:S06]  /*ace0*/  BRA `(.L_x_741) ;  /* 0x0000000c00a47947 */ /* 0x000fec0003800000 */
.L_x_738:
        /* <DEDUP_REMOVED lines=10> */
.L_x_743:
[----:B------:R-:W2:Y:S02]  /*ad90*/  LDG.E R2, desc[UR36][R2.64] ;  /* 0x0000002402027981 */ /* 0x000ea4000c1e1900 */
[----:B--2---:R-:W-:-:S04]  /*ada0*/  I2FP.F32.S32 R0, R2 ;  /* 0x0000000200007245 */ /* 0x004fc80000201400 */
[----:B------:R-:W-:Y:S01]  /*adb0*/  F2FP.BF16.F32.PACK_AB R0, RZ, R0 ;  /* 0x00000000ff00723e */ /* 0x000fe200000010ff */
[----:B------:R-:W-:Y:S06]  /*adc0*/  BRA `(.L_x_741) ;  /* 0x0000000c006c7947 */ /* 0x000fec0003800000 */
.L_x_742:
[----:B------:R-:W2:Y:S02]  /*add0*/  LDG.E.U16 R2, desc[UR36][R2.64] ;  /* 0x0000002402027981 */ /* 0x000ea4000c1e1500 */
[----:B--2---:R-:W0:Y:S02]  /*ade0*/  I2F.S16 R0, R2 ;  /* 0x0000000200007306 */ /* 0x004e240000101400 */
[----:B0-----:R-:W-:Y:S01]  /*adf0*/  F2FP.BF16.F32.PACK_AB R0, RZ, R0 ;  /* 0x00000000ff00723e */ /* 0x001fe200000010ff */
[----:B------:R-:W-:Y:S06]  /*ae00*/  BRA `(.L_x_741) ;  /* 0x0000000c005c7947 */ /* 0x000fec0003800000 */
.L_x_737:
        /* <DEDUP_REMOVED lines=9> */
.L_x_745:
[----:B------:R-:W2:Y:S02]  /*aea0*/  LDG.E.U16 R0, desc[UR36][R2.64] ;  /* 0x0000002402007981 */ /* 0x000ea4000c1e1500 */
[----:B--2---:R-:W-:-:S05]  /*aeb0*/  HADD2.F32 R0, -RZ, R0.H0_H0 ;  /* 0x20000000ff007230 */ /* 0x004fca0000004100 */
[----:B------:R-:W-:Y:S01]  /*aec0*/  F2FP.BF16.F32.PACK_AB R0, RZ, R0 ;  /* 0x00000000ff00723e */ /* 0x000fe200000010ff */
[----:B------:R-:W-:Y:S06]  /*aed0*/  BRA `(.L_x_741) ;  /* 0x0000000c00287947 */ /* 0x000fec0003800000 */
.L_x_744:
        /* <DEDUP_REMOVED lines=9> */
.L_x_747:
[----:B------:R-:W2:Y:S02]  /*af70*/  LDG.E.U16 R2, desc[UR36][R2.64] ;  /* 0x0000002402027981 */ /* 0x000ea4000c1e1500 */
[----:B--2---:R-:W-:-:S05]  /*af80*/  HADD2.F32 R0, -RZ, R2.H0_H0 ;  /* 0x20000002ff007230 */ /* 0x004fca0000004100 */
[----:B------:R-:W-:Y:S01]  /*af90*/  F2FP.BF16.F32.PACK_AB R0, RZ, R0 ;  /* 0x00000000ff00723e */ /* 0x000fe200000010ff */
[----:B------:R-:W-:Y:S06]  /*afa0*/  BRA `(.L_x_741) ;  /* 0x0000000800f47947 */ /* 0x000fec0003800000 */
.L_x_746:
        /* <DEDUP_REMOVED lines=12> */
.L_x_736:
        /* <DEDUP_REMOVED lines=13> */
.L_x_750:
        /* <DEDUP_REMOVED lines=12> */
.L_x_749:
        /* <DEDUP_REMOVED lines=27> */
.L_x_752:
        /* <DEDUP_REMOVED lines=13> */
.L_x_751:
[----:B------:R0:W5:Y:S01]  /*b480*/  LDG.E.U16 R0, desc[UR36][R2.64] ;  /* 0x0000002402007981 */ /* 0x000162000c1e1500 */
[----:B------:R-:W-:Y:S05]  /*b490*/  BRA `(.L_x_741) ;  /* 0x0000000400b87947 */ /* 0x000fea0003800000 */
.L_x_748:
        /* <DEDUP_REMOVED lines=12> */
.L_x_755:
        /* <DEDUP_REMOVED lines=21> */
.L_x_759:
[----:B------:R-:W-:Y:S05]  /*b6b0*/  BSYNC.RECONVERGENT B1 ;  /* 0x0000000000017941 */ /* 0x000fea0003800200 */
.L_x_758:
[----:B------:R-:W-:Y:S01]  /*b6c0*/  IMAD.SHL.U32 R0, R0, 0x100000, RZ ;  /* 0x0010000000007824 */ /* 0x000fe200078e00ff */
[----:B------:R-:W-:-:S04]  /*b6d0*/  LEA R2, R2, 0x3b800000, 0x17 ;  /* 0x3b80000002027811 */ /* 0x000fc800078eb8ff */
[----:B------:R-:W-:-:S07]  /*b6e0*/  LOP3.LUT R0, R2, R0, R7, 0xfe, !PT ;  /* 0x0000000002007212 */ /* 0x000fce00078efe07 */
.L_x_757:
[----:B------:R-:W-:Y:S05]  /*b6f0*/  BSYNC.RECONVERGENT B0 ;  /* 0x0000000000007941 */ /* 0x000fea0003800200 */
.L_x_756:
[----:B------:R-:W-:Y:S01]  /*b700*/  F2FP.BF16.F32.PACK_AB R0, RZ, R0 ;  /* 0x00000000ff00723e */ /* 0x000fe200000010ff */
[----:B------:R-:W-:Y:S06]  /*b710*/  BRA `(.L_x_741) ;  /* 0x0000000400187947 */ /* 0x000fec0003800000 */
.L_x_754:
        /* <DEDUP_REMOVED lines=21> */
.L_x_763:
[----:B------:R-:W-:Y:S05]  /*b870*/  BSYNC.RECONVERGENT B1 ;  /* 0x0000000000017941 */ /* 0x000fea0003800200 */
.L_x_762:
[----:B------:R-:W-:Y:S01]  /*b880*/  IMAD.SHL.U32 R0, R0, 0x200000, RZ ;  /* 0x0020000000007824 */ /* 0x000fe200078e00ff */
[----:B------:R-:W-:-:S04]  /*b890*/  LEA R2, R2, 0x37800000, 0x17 ;  /* 0x3780000002027811 */ /* 0x000fc800078eb8ff */
[----:B------:R-:W-:-:S07]  /*b8a0*/  LOP3.LUT R0, R2, R0, R7, 0xfe, !PT ;  /* 0x0000000002007212 */ /* 0x000fce00078efe07 */
.L_x_761:
[----:B------:R-:W-:Y:S05]  /*b8b0*/  BSYNC.RECONVERGENT B0 ;  /* 0x0000000000007941 */ /* 0x000fea0003800200 */
.L_x_760:
[----:B------:R-:W-:Y:S01]  /*b8c0*/  F2FP.BF16.F32.PACK_AB R0, RZ, R0 ;  /* 0x00000000ff00723e */ /* 0x000fe200000010ff */
[----:B------:R-:W-:Y:S06]  /*b8d0*/  BRA `(.L_x_741) ;  /* 0x0000000000a87947 */ /* 0x000fec0003800000 */
.L_x_753:
        /* <DEDUP_REMOVED lines=14> */
.L_x_767:
[----:B------:R-:W-:Y:S05]  /*b9c0*/  BSYNC.RECONVERGENT B0 ;  /* 0x0000000000007941 */ /* 0x000fea0003800200 */
.L_x_766:
[----:B------:R-:W-:Y:S01]  /*b9d0*/  F2FP.BF16.F32.PACK_AB R0, RZ, R0 ;  /* 0x00000000ff00723e */ /* 0x000fe200000010ff */
[----:B------:R-:W-:Y:S06]  /*b9e0*/  BRA `(.L_x_741) ;  /* 0x0000000000647947 */ /* 0x000fec0003800000 */
.L_x_740:
        /* <DEDUP_REMOVED lines=10> */
[----:B---3--:R-:W-:-:S02]  /*ba90*/  IMAD.U32 R6, RZ, RZ, UR6 ;  /* 0x00000006ff067e24 */ /* 0x008fc4000f8e00ff */
[----:B------:R-:W-:Y:S01]  /*baa0*/  IMAD.U32 R7, RZ, RZ, UR7 ;  /* 0x00000007ff077e24 */ /* 0x000fe2000f8e00ff */
[----:B----4-:R-:W-:Y:S01]  /*bab0*/  MOV R10, UR8 ;  /* 0x00000008000a7c02 */ /* 0x010fe20008000f00 */
[----:B-1----:R-:W-:-:S07]  /*bac0*/  IMAD.U32 R11, RZ, RZ, UR9 ;  /* 0x00000009ff0b7e24 */ /* 0x002fce000f8e00ff */
[----:B------:R-:W-:-:S07]  /*bad0*/  LEPC R20, `(.L_x_768) ;  /* 0x000000001014794e */ /* 0x000fce0000000000 */
[----:B--2---:R-:W-:Y:S05]  /*bae0*/  CALL.ABS.NOINC R2 ;  /* 0x0000000002007343 */ /* 0x004fea0003c00000 */
.L_x_768:
[----:B------:R-:W-:Y:S01]  /*baf0*/  PRMT R0, RZ, 0x7610, R0 ;  /* 0x00007610ff007816 */ /* 0x000fe20000000000 */
[----:B------:R-:W-:Y:S06]  /*bb00*/  BRA `(.L_x_741) ;  /* 0x00000000001c7947 */ /* 0x000fec0003800000 */
.L_x_765:
[----:B------:R-:W2:Y:S02]  /*bb10*/  LDG.E.64 R2, desc[UR36][R2.64] ;  /* 0x0000002402027981 */ /* 0x000ea4000c1e1b00 */
[----:B--2---:R-:W0:Y:S02]  /*bb20*/  I2F.U64 R0, R2 ;  /* 0x0000000200007312 */ /* 0x004e240000301000 */
[----:B0-----:R-:W-:Y:S01]  /*bb30*/  F2FP.BF16.F32.PACK_AB R0, RZ, R0 ;  /* 0x00000000ff00723e */ /* 0x001fe200000010ff */
[----:B------:R-:W-:Y:S06]  /*bb40*/  BRA `(.L_x_741) ;  /* 0x00000000000c7947 */ /* 0x000fec0003800000 */
.L_x_764:
[----:B------:R-:W2:Y:S02]  /*bb50*/  LDG.E R2, desc[UR36][R2.64] ;  /* 0x0000002402027981 */ /* 0x000ea4000c1e1900 */
[----:B--2---:R-:W-:-:S04]  /*bb60*/  I2FP.F32.U32 R0, R2 ;  /* 0x0000000200007245 */ /* 0x004fc80000201000 */
[----:B------:R-:W-:-:S07]  /*bb70*/  F2FP.BF16.F32.PACK_AB R0, RZ, R0 ;  /* 0x00000000ff00723e */ /* 0x000fce00000010ff */
.L_x_741:
[----:B-----5:R-:W-:Y:S01]  /*bb80*/  IMAD.U32 R0, R0, 0x10000, RZ ;  /* 0x0001000000007824 */ /* 0x020fe200078e00ff */
[----:B------:R-:W-:-:S03]  /*bb90*/  UPRMT UR4, UR42, 0x9910, URZ ;  /* 0x000099102a047896 */ /* 0x000fc600080000ff */
[----:B------:R-:W-:Y:S01]  /*bba0*/  FADD.FTZ R0, |R0|, -RZ ;  /* 0x800000ff00007221 */ /* 0x000fe20000010200 */
[----:B------:R-:W-:-:S03]  /*bbb0*/  UISETP.GT.AND UP0, UPT, UR4, 0x9, UPT ;  /* 0x000000090400788c */ /* 0x000fc6000bf04270 */
[----:B0-----:R0:W1:Y:S06]  /*bbc0*/  F2F.BF16.F32 R3, R0 ;  /* 0x0000000000037304 */ /* 0x00106c0000202000 */
        /* <DEDUP_REMOVED lines=9> */
[----:B01----:R-:W-:-:S04]  /*bc60*/  SHF.L.U32 R0, R3, 0x10, RZ ;  /* 0x0000001003007819 */ /* 0x003fc800000006ff */
[----:B------:R-:W0:Y:S02]  /*bc70*/  F2I.FTZ.TRUNC.NTZ R3, R0 ;  /* 0x0000000000037305 */ /* 0x000e24000021f100 */
[----:B0-----:R-:W-:Y:S01]  /*bc80*/  STG.E.U8 desc[UR36][R16.64], R3 ;  /* 0x0000000310007986 */ /* 0x001fe2000c101124 */
[----:B------:R-:W-:Y:S05]  /*bc90*/  EXIT ;  /* 0x000000000000794d */ /* 0x000fea0003800000 */
.L_x_772:
[----:B-1----:R-:W-:-:S06]  /*bca0*/  IMAD.U32 R3, R3, 0x10000, RZ ;  /* 0x0001000003037824 */ /* 0x002fcc00078e00ff */
[----:B------:R-:W1:Y:S02]  /*bcb0*/  F2I.S64.TRUNC R2, R3 ;  /* 0x0000000300027311 */ /* 0x000e64000020d900 */
[----:B-1----:R-:W-:Y:S01]  /*bcc0*/  STG.E.U8 desc[UR36][R16.64], R2 ;  /* 0x0000000210007986 */ /* 0x002fe2000c101124 */
[----:B------:R-:W-:Y:S05]  /*bcd0*/  EXIT ;  /* 0x000000000000794d */ /* 0x000fea0003800000 */
.L_x_771:
[----:B------:R-:W-:-:S09]  /*bce0*/  UISETP.NE.AND UP0, UPT, UR4, 0x2, UPT ;  /* 0x000000020400788c */ /* 0x000fd2000bf05270 */
[----:B------:R-:W-:Y:S05]  /*bcf0*/  BRA.U !UP0, `(.L_x_774) ;  /* 0x0000000108307547 */ /* 0x000fea000b800000 */
[----:B------:R-:W-:-:S09]  /*bd00*/  UISETP.NE.AND UP0, UPT, UR4, 0x3, UPT ;  /* 0x000000030400788c */ /* 0x000fd2000bf05270 */
[----:B------:R-:W-:Y:S05]  /*bd10*/  BRA.U !UP0, `(.L_x_775) ;  /* 0x0000000108187547 */ /* 0x000fea000b800000 */
[----:B------:R-:W-:-:S09]  /*bd20*/  UISETP.NE.AND UP0, UPT, UR4, 0x4, UPT ;  /* 0x000000040400788c */ /* 0x000fd2000bf05270 */
[----:B------:R-:W-:Y:S05]  /*bd30*/  BRA.U UP0, `(.L_x_773) ;  /* 0x0000000900787547 */ /* 0x000fea000b800000 */
[----:B-1----:R-:W-:-:S06]  /*bd40*/  IMAD.U32 R3, R3, 0x10000, RZ ;  /* 0x0001000003037824 */ /* 0x002fcc00078e00ff */
[----:B------:R-:W1:Y:S02]  /*bd50*/  F2I.S64.TRUNC R2, R3 ;  /* 0x0000000300027311 */ /* 0x000e64000020d900 */
[----:B-1----:R-:W-:Y:S01]  /*bd60*/  STG.E.64 desc[UR36][R16.64], R2 ;  /* 0x0000000210007986 */ /* 0x002fe2000c101b24 */
[----:B------:R-:W-:Y:S05]  /*bd70*/  EXIT ;  /* 0x000000000000794d */ /* 0x000fea0003800000 */
.L_x_775:
[----:B-1----:R-:W-:-:S06]  /*bd80*/  SHF.L.U32 R3, R3, 0x10, RZ ;  /* 0x0000001003037819 */ /* 0x002fcc00000006ff */
[----:B------:R-:W1:Y:S02]  /*bd90*/  F2I.FTZ.TRUNC.NTZ R3, R3 ;  /* 0x0000000300037305 */ /* 0x000e64000021f100 */
[----:B-1----:R-:W-:Y:S01]  /*bda0*/  STG.E desc[UR36][R16.64], R3 ;  /* 0x0000000310007986 */ /* 0x002fe2000c101924 */
[----:B------:R-:W-:Y:S05]  /*bdb0*/  EXIT ;  /* 0x000000000000794d */ /* 0x000fea0003800000 */
.L_x_774:
[----:B-1----:R-:W-:-:S06]  /*bdc0*/  IMAD.U32 R3, R3, 0x10000, RZ ;  /* 0x0001000003037824 */ /* 0x002fcc00078e00ff */
[----:B------:R-:W1:Y:S02]  /*bdd0*/  F2I.FTZ.TRUNC.NTZ R3, R3 ;  /* 0x0000000300037305 */ /* 0x000e64000021f100 */
[----:B-1----:R-:W-:Y:S01]  /*bde0*/  STG.E.U16 desc[UR36][R16.64], R3 ;  /* 0x0000000310007986 */ /* 0x002fe2000c101524 */
[----:B------:R-:W-:Y:S05]  /*bdf0*/  EXIT ;  /* 0x000000000000794d */ /* 0x000fea0003800000 */
.L_x_770:
[----:B------:R-:W-:-:S09]  /*be00*/  UISETP.GT.AND UP0, UPT, UR4, 0x6, UPT ;  /* 0x000000060400788c */ /* 0x000fd2000bf04270 */
[----:B------:R-:W-:Y:S05]  /*be10*/  BRA.U UP0, `(.L_x_776) ;  /* 0x00000001002c7547 */ /* 0x000fea000b800000 */
[----:B------:R-:W-:-:S09]  /*be20*/  UISETP.NE.AND UP0, UPT, UR4, 0x5, UPT ;  /* 0x000000050400788c */ /* 0x000fd2000bf05270 */
[----:B------:R-:W-:Y:S05]  /*be30*/  BRA.U !UP0, `(.L_x_777) ;  /* 0x0000000108147547 */ /* 0x000fea000b800000 */
[----:B------:R-:W-:-:S09]  /*be40*/  UISETP.NE.AND UP0, UPT, UR4, 0x6, UPT ;  /* 0x000000060400788c */ /* 0x000fd2000bf05270 */
[----:B------:R-:W-:Y:S05]  /*be50*/  BRA.U UP0, `(.L_x_773) ;  /* 0x0000000900307547 */ /* 0x000fea000b800000 */
[----:B-1----:R-:W-:-:S05]  /*be60*/  IMAD.U32 R3, R3, 0x10000, RZ ;  /* 0x0001000003037824 */ /* 0x002fca00078e00ff */
[----:B------:R-:W-:Y:S01]  /*be70*/  STG.E desc[UR36][R16.64], R3 ;  /* 0x0000000310007986 */ /* 0x000fe2000c101924 */
[----:B------:R-:W-:Y:S05]  /*be80*/  EXIT ;  /* 0x000000000000794d */ /* 0x000fea0003800000 */
.L_x_777:
[----:B01----:R-:W-:-:S04]  /*be90*/  SHF.L.U32 R0, R3, 0x10, RZ ;  /* 0x0000001003007819 */ /* 0x003fc800000006ff */
[----:B------:R-:W-:-:S05]  /*bea0*/  F2FP.F16.F32.PACK_AB R0, RZ, R0 ;  /* 0x00000000ff00723e */ /* 0x000fca00000000ff */
[----:B------:R-:W-:Y:S01]  /*beb0*/  STG.E.U16 desc[UR36][R16.64], R0 ;  /* 0x0000000010007986 */ /* 0x000fe2000c101524 */
[----:B------:R-:W-:Y:S05]  /*bec0*/  EXIT ;  /* 0x000000000000794d */ /* 0x000fea0003800000 */
.L_x_776:
[----:B------:R-:W-:-:S09]  /*bed0*/  UISETP.NE.AND UP0, UPT, UR4, 0x7, UPT ;  /* 0x000000070400788c */ /* 0x000fd2000bf05270 */
[----:B------:R-:W-:Y:S05]  /*bee0*/  BRA.U !UP0, `(.L_x_778) ;  /* 0x0000000108347547 */ /* 0x000fea000b800000 */
[----:B------:R-:W-:-:S09]  /*bef0*/  UISETP.NE.AND UP0, UPT, UR4, 0x8, UPT ;  /* 0x000000080400788c */ /* 0x000fd2000bf05270 */
[----:B------:R-:W-:Y:S05]  /*bf00*/  BRA.U !UP0, `(.L_x_779) ;  /* 0x0000000108187547 */ /* 0x000fea000b800000 */
[----:B------:R-:W-:-:S09]  /*bf10*/  UISETP.NE.AND UP0, UPT, UR4, 0x9, UPT ;  /* 0x000000090400788c */ /* 0x000fd2000bf05270 */
[----:B------:R-:W-:Y:S05]  /*bf20*/  BRA.U UP0, `(.L_x_773) ;  /* 0x0000000500fc7547 */ /* 0x000fea000b800000 */
[----:B-1----:R-:W-:Y:S02]  /*bf30*/  IMAD.U32 R2, R3, 0x10000, RZ ;  /* 0x0001000003027824 */ /* 0x002fe400078e00ff */
[----:B------:R-:W-:-:S05]  /*bf40*/  IMAD.MOV.U32 R3, RZ, RZ, RZ ;  /* 0x000000ffff037224 */ /* 0x000fca00078e00ff */
[----:B------:R-:W-:Y:S01]  /*bf50*/  STG.E.64 desc[UR36][R16.64], R2 ;  /* 0x0000000210007986 */ /* 0x000fe2000c101b24 */
[----:B------:R-:W-:Y:S05]  /*bf60*/  EXIT ;  /* 0x000000000000794d */ /* 0x000fea0003800000 */
.L_x_779:
[----:B-1----:R-:W-:-:S04]  /*bf70*/  SHF.L.U32 R3, R3, 0x10, RZ ;  /* 0x0000001003037819 */ /* 0x002fc800000006ff */
[----:B------:R-:W-:-:S04]  /*bf80*/  F2FP.F16.F32.PACK_AB R3, RZ, R3 ;  /* 0x00000003ff03723e */ /* 0x000fc800000000ff */
[----:B------:R-:W-:-:S05]  /*bf90*/  PRMT R3, R3, 0x5410, RZ ;  /* 0x0000541003037816 */ /* 0x000fca00000000ff */
[----:B------:R-:W-:Y:S01]  /*bfa0*/  STG.E desc[UR36][R16.64], R3 ;  /* 0x0000000310007986 */ /* 0x000fe2000c101924 */
[----:B------:R-:W-:Y:S05]  /*bfb0*/  EXIT ;  /* 0x000000000000794d */ /* 0x000fea0003800000 */
.L_x_778:
[----:B-1----:R-:W-:-:S04]  /*bfc0*/  IMAD.U32 R2, R3, 0x10000, RZ ;  /* 0x0001000003027824 */ /* 0x002fc800078e00ff */
[----:B------:R-:W-:-:S06]  /*bfd0*/  FMUL.FTZ R2, R2, 1 ;  /* 0x3f80000002027820 */ /* 0x000fcc0000410000 */
[----:B------:R-:W1:Y:S02]  /*bfe0*/  F2F.F64.F32 R2, R2 ;  /* 0x0000000200027310 */ /* 0x000e640000201800 */
[----:B-1----:R-:W-:Y:S01]  /*bff0*/  STG.E.64 desc[UR36][R16.64], R2 ;  /* 0x0000000210007986 */ /* 0x002fe2000c101b24 */
[----:B------:R-:W-:Y:S05]  /*c000*/  EXIT ;  /* 0x000000000000794d */ /* 0x000fea0003800000 */
.L_x_769:
        /* <DEDUP_REMOVED lines=10> */
[----:B-1----:R-:W-:-:S06]  /*c0b0*/  IMAD.U32 R3, R3, 0x10000, RZ ;  /* 0x0001000003037824 */ /* 0x002fcc00078e00ff */
[----:B------:R-:W1:Y:S02]  /*c0c0*/  F2I.FTZ.U32.TRUNC.NTZ R3, R3 ;  /* 0x0000000300037305 */ /* 0x000e64000021f000 */
[----:B-1----:R-:W-:Y:S01]  /*c0d0*/  STG.E.U16 desc[UR36][R16.64], R3 ;  /* 0x0000000310007986 */ /* 0x002fe2000c101524 */
[----:B------:R-:W-:Y:S05]  /*c0e0*/  EXIT ;  /* 0x000000000000794d */ /* 0x000fea0003800000 */
.L_x_783:
[----:B-1----:R-:W-:Y:S01]  /*c0f0*/  SHF.L.U32 R3, R3, 0x10, RZ ;  /* 0x0000001003037819 */ /* 0x002fe200000006ff */
[----:B------:R-:W-:Y:S01]  /*c100*/  BSSY.RECONVERGENT B0, `(.L_x_784) ;  /* 0x0000013000007945 */ /* 0x000fe20003800200 */
[----:B------:R-:W-:Y:S02]  /*c110*/  IMAD.MOV.U32 R8, RZ, RZ, 0x80 ;  /* 0x00000080ff087424 */ /* 0x000fe400078e00ff */
[----:B------:R-:W-:-:S04]  /*c120*/  LOP3.LUT R2, R3, 0x7fffffff, RZ, 0xc0, !PT ;  /* 0x7fffffff03027812 */ /* 0x000fc800078ec0ff */
[----:B------:R-:W-:-:S13]  /*c130*/  ISETP.GT.U32.AND P0, PT, R2, 0x437fffff, PT ;  /* 0x437fffff0200780c */ /* 0x000fda0003f04070 */
[----:B------:R-:W-:Y:S05]  /*c140*/  @P0 BRA `(.L_x_785) ;  /* 0x0000000000380947 */ /* 0x000fea0003800000 */
[----:B------:R-:W-:-:S13]  /*c150*/  ISETP.GE.U32.AND P0, PT, R2, 0x3c000000, PT ;  /* 0x3c0000000200780c */ /* 0x000fda0003f06070 */
[----:B0-----:R-:W-:-:S04]  /*c160*/  @P0 SHF.R.U32.HI R0, RZ, 0x14, R3 ;  /* 0x00000014ff000819 */ /* 0x001fc80000011603 */
        /* <DEDUP_REMOVED lines=9> */
.L_x_786:
[----:B------:R-:W-:-:S04]  /*c200*/  SHF.R.U32.HI R3, RZ, 0x18, R3 ;  /* 0x00000018ff037819 */ /* 0x000fc80000011603 */
[----:B------:R-:W-:-:S04]  /*c210*/  LOP3.LUT R0, R0, 0x80, R3, 0xf8, !PT ;  /* 0x0000008000007812 */ /* 0x000fc800078ef803 */
[----:B------:R-:W-:-:S07]  /*c220*/  PRMT R8, R0, 0x7610, R8 ;  /* 0x0000761000087816 */ /* 0x000fce0000000008 */
.L_x_785:
[----:B------:R-:W-:Y:S05]  /*c230*/  BSYNC.RECONVERGENT B0 ;  /* 0x0000000000007941 */ /* 0x000fea0003800200 */
.L_x_784:
[----:B------:R-:W-:Y:S01]  /*c240*/  STG.E.U8 desc[UR36][R16.64], R8 ;  /* 0x0000000810007986 */ /* 0x000fe2000c101124 */
[----:B------:R-:W-:Y:S05]  /*c250*/  EXIT ;  /* 0x000000000000794d */ /* 0x000fea0003800000 */
.L_x_782:
[----:B-1----:R-:W-:Y:S01]  /*c260*/  IMAD.U32 R3, R3, 0x10000, RZ ;  /* 0x0001000003037824 */ /* 0x002fe200078e00ff */
[----:B------:R-:W-:Y:S01]  /*c270*/  BSSY.RECONVERGENT B0, `(.L_x_787) ;  /* 0x0000013000007945 */ /* 0x000fe20003800200 */
[----:B------:R-:W-:-:S03]  /*c280*/  MOV R8, 0x80 ;  /* 0x0000008000087802 */ /* 0x000fc60000000f00 */
        /* <DEDUP_REMOVED lines=14> */
.L_x_789:
[----:B------:R-:W-:-:S04]  /*c370*/  SHF.R.U32.HI R3, RZ, 0x18, R3 ;  /* 0x00000018ff037819 */ /* 0x000fc80000011603 */
[----:B------:R-:W-:-:S04]  /*c380*/  LOP3.LUT R0, R0, 0x80, R3, 0xf8, !PT ;  /* 0x0000008000007812 */ /* 0x000fc800078ef803 */
[----:B------:R-:W-:-:S07]  /*c390*/  PRMT R8, R0, 0x7610, R8 ;  /* 0x0000761000087816 */ /* 0x000fce0000000008 */
.L_x_788:
[----:B------:R-:W-:Y:S05]  /*c3a0*/  BSYNC.RECONVERGENT B0 ;  /* 0x0000000000007941 */ /* 0x000fea0003800200 */
.L_x_787:
[----:B------:R-:W-:Y:S01]  /*c3b0*/  STG.E.U8 desc[UR36][R16.64], R8 ;  /* 0x0000000810007986 */ /* 0x000fe2000c101124 */
[----:B------:R-:W-:Y:S05]  /*c3c0*/  EXIT ;  /* 0x000000000000794d */ /* 0x000fea0003800000 */
.L_x_781:
[----:B------:R-:W-:-:S09]  /*c3d0*/  UISETP.NE.AND UP0, UPT, UR4, 0x1c, UPT ;  /* 0x0000001c0400788c */ /* 0x000fd2000bf05270 */
[----:B------:R-:W-:Y:S05]  /*c3e0*/  BRA.U !UP0, `(.L_x_790) ;  /* 0x0000000108607547 */ /* 0x000fea000b800000 */
[----:B------:R-:W-:-:S09]  /*c3f0*/  UISETP.NE.AND UP0, UPT, UR4, 0x1d, UPT ;  /* 0x0000001d0400788c */ /* 0x000fd2000bf05270 */
[----:B------:R-:W-:Y:S05]  /*c400*/  BRA.U !UP0, `(.L_x_791) ;  /* 0x0000000108487547 */ /* 0x000fea000b800000 */
[----:B------:R-:W-:-:S09]  /*c410*/  UISETP.NE.AND UP0, UPT, UR4, 0x2c, UPT ;  /* 0x0000002c0400788c */ /* 0x000fd2000bf05270 */
[----:B------:R-:W-:Y:S05]  /*c420*/  BRA.U UP0, `(.L_x_773) ;  /* 0x0000000100bc7547 */ /* 0x000fea000b800000 */
[----:B-1----:R-:W-:-:S05]  /*c430*/  IMAD.U32 R3, R3, 0x10000, RZ ;  /* 0x0001000003037824 */ /* 0x002fca00078e00ff */
[----:B------:R-:W-:-:S04]  /*c440*/  SHF.R.U32.HI R4, RZ, 0x17, R3 ;  /* 0x00000017ff047819 */ /* 0x000fc80000011603 */
[----:B------:R-:W-:-:S04]  /*c450*/  LOP3.LUT R2, R4, 0xff, RZ, 0xc0, !PT ;  /* 0x000000ff04027812 */ /* 0x000fc800078ec0ff */
[----:B------:R-:W-:-:S13]  /*c460*/  ISETP.NE.AND P1, PT, R2, 0xff, PT ;  /* 0x000000ff0200780c */ /* 0x000fda0003f25270 */
[--C-:B0-----:R-:W-:Y:S02]  /*c470*/  @P1 SHF.R.U32.HI R0, RZ, 0x16, R3.reuse ;  /* 0x00000016ff001819 */ /* 0x101fe40000011603 */
        /* <DEDUP_REMOVED lines=9> */
[----:B------:R-:W-:Y:S01]  /*c510*/  STG.E.U8 desc[UR36][R16.64], R3 ;  /* 0x0000000310007986 */ /* 0x000fe2000c101124 */
[----:B------:R-:W-:Y:S05]  /*c520*/  EXIT ;  /* 0x000000000000794d */ /* 0x000fea0003800000 */
.L_x_791:
[----:B-1----:R-:W-:-:S06]  /*c530*/  SHF.L.U32 R3, R3, 0x10, RZ ;  /* 0x0000001003037819 */ /* 0x002fcc00000006ff */
[----:B------:R-:W1:Y:S02]  /*c540*/  F2I.U64.TRUNC R2, R3 ;  /* 0x0000000300027311 */ /* 0x000e64000020d800 */
[----:B-1----:R-:W-:Y:S01]  /*c550*/  STG.E.64 desc[UR36][R16.64], R2 ;  /* 0x0000000210007986 */ /* 0x002fe2000c101b24 */
[----:B------:R-:W-:Y:S05]  /*c560*/  EXIT ;  /* 0x000000000000794d */ /* 0x000fea0003800000 */
.L_x_790:
[----:B-1----:R-:W-:-:S06]  /*c570*/  IMAD.U32 R3, R3, 0x10000, RZ ;  /* 0x0001000003037824 */ /* 0x002fcc00078e00ff */
[----:B------:R-:W1:Y:S02]  /*c580*/  F2I.FTZ.U32.TRUNC.NTZ R3, R3 ;  /* 0x0000000300037305 */ /* 0x000e64000021f000 */
[----:B-1----:R-:W-:Y:S01]  /*c590*/  STG.E desc[UR36][R16.64], R3 ;  /* 0x0000000310007986 */ /* 0x002fe2000c101924 */
[----:B------:R-:W-:Y:S05]  /*c5a0*/  EXIT ;  /* 0x000000000000794d */ /* 0x000fea0003800000 */
.L_x_780:
[----:B------:R-:W-:-:S09]  /*c5b0*/  UISETP.GT.AND UP0, UPT, UR4, 0xe, UPT ;  /* 0x0000000e0400788c */ /* 0x000fd2000bf04270 */
[----:B------:R-:W-:Y:S05]  /*c5c0*/  BRA.U UP0, `(.L_x_792) ;  /* 0x00000001003c7547 */ /* 0x000fea000b800000 */
[----:B------:R-:W-:-:S09]  /*c5d0*/  UISETP.NE.AND UP0, UPT, UR4, 0xa, UPT ;  /* 0x0000000a0400788c */ /* 0x000fd2000bf05270 */
[----:B------:R-:W-:Y:S05]  /*c5e0*/  BRA.U !UP0, `(.L_x_793) ;  /* 0x00000001081c7547 */ /* 0x000fea000b800000 */
[----:B------:R-:W-:-:S09]  /*c5f0*/  UISETP.NE.AND UP0, UPT, UR4, 0xb, UPT ;  /* 0x0000000b0400788c */ /* 0x000fd2000bf05270 */
[----:B------:R-:W-:Y:S05]  /*c600*/  BRA.U UP0, `(.L_x_773) ;  /* 0x0000000100447547 */ /* 0x000fea000b800000 */
[----:B-1----:R-:W-:-:S05]  /*c610*/  IMAD.U32 R3, R3, 0x10000, RZ ;  /* 0x0001000003037824 */ /* 0x002fca00078e00ff */
[----:B------:R-:W-:-:S04]  /*c620*/  FSETP.NEU.FTZ.AND P0, PT, R3, RZ, PT ;  /* 0x000000ff0300720b */ /* 0x000fc80003f1d000 */
[----:B------:R-:W-:-:S05]  /*c630*/  SEL R3, RZ, 0x1, !P0 ;  /* 0x00000001ff037807 */ /* 0x000fca0004000000 */
[----:B------:R-:W-:Y:S01]  /*c640*/  STG.E.U8 desc[UR36][R16.64], R3 ;  /* 0x0000000310007986 */ /* 0x000fe2000c101124 */
[----:B------:R-:W-:Y:S05]  /*c650*/  EXIT ;  /* 0x000000000000794d */ /* 0x000fea0003800000 */
.L_x_793:
[----:B-1----:R-:W-:Y:S02]  /*c660*/  SHF.L.U32 R3, R3, 0x10, RZ ;  /* 0x0000001003037819 */ /* 0x002fe400000006ff */
[----:B------:R-:W-:-:S03]  /*c670*/  CS2R R6, SRZ ;  /* 0x0000000000067805 */ /* 0x000fc6000001ff00 */
[----:B------:R-:W-:-:S04]  /*c680*/  FMUL.FTZ R3, R3, 1 ;  /* 0x3f80000003037820 */ /* 0x000fc80000410000 */
[----:B------:R-:W1:Y:S02]  /*c690*/  F2F.F64.F32 R4, R3 ;  /* 0x0000000300047310 */ /* 0x000e640000201800 */
[----:B-1----:R-:W-:Y:S01]  /*c6a0*/  STG.E.128 desc[UR36][R16.64], R4 ;  /* 0x0000000410007986 */ /* 0x002fe2000c101d24 */
[----:B------:R-:W-:Y:S05]  /*c6b0*/  EXIT ;  /* 0x000000000000794d */ /* 0x000fea0003800000 */
.L_x_792:
[----:B------:R-:W-:-:S09]  /*c6c0*/  UISETP.NE.AND UP0, UPT, UR4, 0xf, UPT ;  /* 0x0000000f0400788c */ /* 0x000fd2000bf05270 */
[----:B------:R-:W-:Y:S05]  /*c6d0*/  BRA.U !UP0, `(.L_x_794) ;  /* 0x0000000108e87547 */ /* 0x000fea000b800000 */
[----:B------:R-:W-:-:S09]  /*c6e0*/  UISETP.NE.AND UP0, UPT, UR4, 0x17, UPT ;  /* 0x000000170400788c */ /* 0x000fd2000bf05270 */
[----:B------:R-:W-:Y:S05]  /*c6f0*/  BRA.U !UP0, `(.L_x_795) ;  /* 0x0000000108907547 */ /* 0x000fea000b800000 */
[----:B------:R-:W-:-:S09]  /*c700*/  UISETP.NE.AND UP0, UPT, UR4, 0x18, UPT ;  /* 0x000000180400788c */ /* 0x000fd2000bf05270 */
[----:B------:R-:W-:Y:S05]  /*c710*/  BRA.U !UP0, `(.L_x_796) ;  /* 0x0000000108447547 */ /* 0x000fea000b800000 */
.L_x_773:
[----:B0-----:R-:W-:Y:S01]  /*c720*/  MOV R0, 0x0 ;  /* 0x0000000000007802 */ /* 0x001fe20000000f00 */
[----:B------:R-:W0:Y:S01]  /*c730*/  LDCU.64 UR4, c[0x4][0x188] ;  /* 0x01003100ff0477ac */ /* 0x000e220008000a00 */
[----:B------:R-:W-:Y:S02]  /*c740*/  HFMA2 R13, -RZ, RZ, 0, 0 ;  /* 0x00000000ff0d7431 */ /* 0x000fe400000001ff */
[----:B------:R-:W-:Y:S01]  /*c750*/  IMAD.MOV.U32 R8, RZ, RZ, 0x65 ;  /* 0x00000065ff087424 */ /* 0x000fe200078e00ff */
[----:B-1----:R1:W2:Y:S01]  /*c760*/  LDC.64 R2, c[0x4][R0] ;  /* 0x0100000000027b82 */ /* 0x0022a20000000a00 */
        /* <DEDUP_REMOVED lines=11> */
.L_x_797:
[----:B------:R-:W-:Y:S05]  /*c820*/  EXIT ;  /* 0x000000000000794d */ /* 0x000fea0003800000 */
.L_x_796:
[----:B-1----:R-:W-:Y:S01]  /*c830*/  IMAD.U32 R5, R3, 0x10000, RZ ;  /* 0x0001000003057824 */ /* 0x002fe200078e00ff */
[----:B------:R-:W-:Y:S01]  /*c840*/  BSSY.RECONVERGENT B0, `(.L_x_798) ;  /* 0x000000c000007945 */ /* 0x000fe20003800200 */
[----:B0-----:R-:W-:-:S03]  /*c850*/  IMAD.MOV.U32 R0, RZ, RZ, 0x7f ;  /* 0x0000007fff007424 */ /* 0x001fc600078e00ff */
        /* <DEDUP_REMOVED lines=10> */
.L_x_799:
[----:B------:R-:W-:Y:S05]  /*c900*/  BSYNC.RECONVERGENT B0 ;  /* 0x0000000000007941 */ /* 0x000fea0003800200 */
.L_x_798:
[----:B------:R-:W-:-:S05]  /*c910*/  LOP3.LUT R3, R0, 0x80, R3, 0xf8, !PT ;  /* 0x0000008000037812 */ /* 0x000fca00078ef803 */
[----:B------:R-:W-:Y:S01]  /*c920*/  STG.E.U8 desc[UR36][R16.64], R3 ;  /* 0x0000000310007986 */ /* 0x000fe2000c101124 */
[----:B------:R-:W-:Y:S05]  /*c930*/  EXIT ;  /* 0x000000000000794d */ /* 0x000fea0003800000 */
.L_x_795:
[----:B-1----:R-:W-:Y:S01]  /*c940*/  SHF.L.U32 R3, R3, 0x10, RZ ;  /* 0x0000001003037819 */ /* 0x002fe200000006ff */
[----:B------:R-:W-:Y:S03]  /*c950*/  BSSY.RECONVERGENT B0, `(.L_x_800) ;  /* 0x000000e000007945 */ /* 0x000fe60003800200 */
[----:B------:R-:W-:-:S04]  /*c960*/  LOP3.LUT R2, R3, 0x7fffffff, RZ, 0xc0, !PT ;  /* 0x7fffffff03027812 */ /* 0x000fc800078ec0ff */
[----:B------:R-:W-:-:S13]  /*c970*/  ISETP.GT.U32.AND P0, PT, R2, 0x477fffff, PT ;  /* 0x477fffff0200780c */ /* 0x000fda0003f04070 */
[----:B------:R-:W-:Y:S05]  /*c980*/  @P0 BRA `(.L_x_801) ;  /* 0x00000000001c0947 */ /* 0x000fea0003800000 */
[----:B------:R-:W-:-:S13]  /*c990*/  ISETP.GE.U32.AND P0, PT, R2, 0x38800000, PT ;  /* 0x388000000200780c */ /* 0x000fda0003f06070 */
[----:B0-----:R-:W-:-:S04]  /*c9a0*/  @P0 SHF.R.U32.HI R0, RZ, 0x15, R3 ;  /* 0x00000015ff000819 */ /* 0x001fc80000011603 */
[----:B------:R-:W-:-:S04]  /*c9b0*/  @P0 LOP3.LUT R0, R0, 0x1, RZ, 0xc0, !PT ;  /* 0x0000000100000812 */ /* 0x000fc800078ec0ff */
[----:B------:R-:W-:-:S04]  /*c9c0*/  @P0 IADD3 R0, PT, PT, R3, 0x80fffff, R0 ;  /* 0x080fffff03000810 */ /* 0x000fc80007ffe000 */
[----:B------:R-:W-:Y:S01]  /*c9d0*/  @P0 SHF.R.U32.HI R0, RZ, 0x15, R0 ;  /* 0x00000015ff000819 */ /* 0x000fe20000011600 */
[----:B------:R-:W-:Y:S01]  /*c9e0*/  @!P0 FADD.FTZ R0, R2, 128 ;  /* 0x4300000002008421 */ /* 0x000fe20000010000 */
[----:B------:R-:W-:Y:S06]  /*c9f0*/  BRA `(.L_x_802) ;  /* 0x00000000000c7947 */ /* 0x000fec0003800000 */
.L_x_801:
[----:B0-----:R-:W-:Y:S01]  /*ca00*/  IMAD.MOV.U32 R0, RZ, RZ, 0x7f ;  /* 0x0000007fff007424 */ /* 0x001fe200078e00ff */
[----:B------:R-:W-:-:S04]  /*ca10*/  ISETP.GT.U32.AND P0, PT, R2, 0x7f800000, PT ;  /* 0x7f8000000200780c */ /* 0x000fc80003f04070 */
[----:B------:R-:W-:-:S09]  /*ca20*/  SEL R0, R0, 0x7c, P0 ;  /* 0x0000007c00007807 */ /* 0x000fd20000000000 */
.L_x_802:
[----:B------:R-:W-:Y:S05]  /*ca30*/  BSYNC.RECONVERGENT B0 ;  /* 0x0000000000007941 */ /* 0x000fea0003800200 */
.L_x_800:
[----:B------:R-:W-:-:S04]  /*ca40*/  SHF.R.U32.HI R3, RZ, 0x18, R3 ;  /* 0x00000018ff037819 */ /* 0x000fc80000011603 */
[----:B------:R-:W-:-:S05]  /*ca50*/  LOP3.LUT R3, R0, 0x80, R3, 0xf8, !PT ;  /* 0x0000008000037812 */ /* 0x000fca00078ef803 */
[----:B------:R-:W-:Y:S01]  /*ca60*/  STG.E.U8 desc[UR36][R16.64], R3 ;  /* 0x0000000310007986 */ /* 0x000fe2000c101124 */
[----:B------:R-:W-:Y:S05]  /*ca70*/  EXIT ;  /* 0x000000000000794d */ /* 0x000fea0003800000 */
.L_x_794:
[----:B-1----:R-:W-:Y:S01]  /*ca80*/  STG.E.U16 desc[UR36][R16.64], R3 ;  /* 0x0000000310007986 */ /* 0x002fe2000c101524 */
[----:B------:R-:W-:Y:S05]  /*ca90*/  EXIT ;  /* 0x000000000000794d */ /* 0x000fea0003800000 */
.L_x_803:
        /* <DEDUP_REMOVED lines=14> */
.L_x_5876:


//--------------------- .text._ZN2at6native27unrolled_elementwise_kernelINS0_10AbsFunctorIN3c108BFloat16EEESt5arrayIPcLm2EELi4E23TrivialOffsetCalculatorILi1EjESA_NS0_6memory12LoadWithCastILi1EEENSB_13StoreWithCastILi1EEEEEviT_T0_T2_T3_T4_T5_ --------------------------
	.section	.text._ZN2at6native27unrolled_elementwise_kernelINS0_10AbsFunctorIN3c108BFloat16EEESt5arrayIPcLm2EELi4E23TrivialOffsetCalculatorILi1EjESA_NS0_6memory12LoadWithCastILi1EEENSB_13StoreWithCastILi1EEEEEviT_T0_T2_T3_T4_T5_,"ax",@progbits
	.align	128
        .global         _ZN2at6native27unrolled_elementwise_kernelINS0_10AbsFunctorIN3c108BFloat16EEESt5arrayIPcLm2EELi4E23TrivialOffsetCalculatorILi1EjESA_NS0_6memory12LoadWithCastILi1EEENSB_13StoreWithCastILi1EEEEEviT_T0_T2_T3_T4_T5_
        .type           _ZN2at6native27unrolled_elementwise_kernelINS0_10AbsFunctorIN3c108BFloat16EEESt5arrayIPcLm2EELi4E23TrivialOffsetCalculatorILi1EjESA_NS0_6memory12LoadWithCastILi1EEENSB_13StoreWithCastILi1EEEEEviT_T0_T2_T3_T4_T5_,@function
        .size           _ZN2at6native27unrolled_elementwise_kernelINS0_10AbsFunctorIN3c108BFloat16EEESt5arrayIPcLm2EELi4E23TrivialOffsetCalculatorILi1EjESA_NS0_6memory12LoadWithCastILi1EEENSB_13StoreWithCastILi1EEEEEviT_T0_T2_T3_T4_T5_,(.L_x_5877 - _ZN2at6native27unrolled_elementwise_kernelINS0_10AbsFunctorIN3c108BFloat16EEESt5arrayIPcLm2EELi4E23TrivialOffsetCalculatorILi1EjESA_NS0_6memory12LoadWithCastILi1EEENSB_13StoreWithCastILi1EEEEEviT_T0_T2_T3_T4_T5_)
        .other          _ZN2at6native27unrolled_elementwise_kernelINS0_10AbsFunctorIN3c108BFloat16EEESt5arrayIPcLm2EELi4E23TrivialOffsetCalculatorILi1EjESA_NS0_6memory12LoadWithCastILi1EEENSB_13StoreWithCastILi1EEEEEviT_T0_T2_T3_T4_T5_,@"STO_CUDA_ENTRY STV_DEFAULT"
_ZN2at6native27unrolled_elementwise_kernelINS0_10AbsFunctorIN3c108BFloat16EEESt5arrayIPcLm2EELi4E23TrivialOffsetCalculatorILi1EjESA_NS0_6memory12LoadWithCastILi1EEENSB_13StoreWithCastILi1EEEEEviT_T0_T2_T3_T4_T5_:
.text._ZN2at6native27unrolled_elementwise_kernelINS0_10AbsFunctorIN3c108BFloat16EEESt5arrayIPcLm2EELi4E23TrivialOffsetCalculatorILi1EjESA_NS0_6memory12LoadWithCastILi1EEENSB_13StoreWithCastILi1EEEEEviT_T0_T2_T3_T4_T5_:
[----:B------:R-:W0:Y:S01]  /*0000*/  LDC R1, c[0x0][0x37c] ;  /* 0x0000df00ff017b82 */ /* 0x000e220000000800 */
[----:B------:R-:W1:Y:S07]  /*0010*/  S2R R2, SR_CTAID.X ;  /* 0x0000000000027919 */ /* 0x000e6e0000002500 */
[----:B------:R-:W1:Y:S01]  /*0020*/  LDC R3, c[0x0][0x380] ;  /* 0x0000e000ff037b82 */ /* 0x000e620000000800 */
[----:B------:R-:W2:Y:S01]  /*0030*/  LDCU.64 UR36, c[0x0][0x358] ;  /* 0x00006b00ff2477ac */ /* 0x000ea20008000a00 */
[----:B------:R-:W-:Y:S01]  /*0040*/  BSSY.RECONVERGENT B6, `(.L_x_804) ;  /* 0x000011d000067945 */ /* 0x000fe20003800200 */
[----:B------:R-:W3:Y:S01]  /*0050*/  S2R R23, SR_TID.X ;  /* 0x0000000000177919 */ /* 0x000ee20000002100 */
[----:B------:R-:W-:Y:S01]  /*0060*/  PRMT R17, RZ, 0x7610, R17 ;  /* 0x00007610ff117816 */ /* 0x000fe20000000011 */
        /* <DEDUP_REMOVED lines=24> */
[----:B0-----:R-:W-:-:S04]  /*01f0*/  F2FP.BF16.F32.PACK_AB R0, RZ, R0 ;  /* 0x00000000ff00723e */ /* 0x001fc800000010ff */
[----:B------:R-:W-:Y:S01]  /*0200*/  PRMT R17, R0, 0x7610, R17 ;  /* 0x0000761000117816 */ /* 0x000fe20000000011 */
[----:B------:R-:W-:Y:S06]  /*0210*/  BRA `(.L_x_811) ;  /* 0x0000000c00f87947 */ /* 0x000fec0003800000 */
.L_x_809:
[----:B------:R-:W2:Y:S02]  /*0220*/  LDG.E.U8 R4, desc[UR36][R4.64] ;  /* 0x0000002404047981 */ /* 0x000ea4000c1e1100 */
[----:B--2---:R-:W-:-:S04]  /*0230*/  I2FP.F32.U32 R0, R4 ;  /* 0x0000000400007245 */ /* 0x004fc80000201000 */
[----:B------:R-:W-:-:S04]  /*0240*/  F2FP.BF16.F32.PACK_AB R0, RZ, R0 ;  /* 0x00000000ff00723e */ /* 0x000fc800000010ff */
[----:B------:R-:W-:Y:S01]  /*0250*/  PRMT R17, R0, 0x7610, R17 ;  /* 0x0000761000117816 */ /* 0x000fe20000000011 */
[----:B------:R-:W-:Y:S06]  /*0260*/  BRA `(.L_x_811) ;  /* 0x0000000c00e47947 */ /* 0x000fec0003800000 */
.L_x_808:
        /* <DEDUP_REMOVED lines=8> */
[----:B0-----:R-:W-:-:S04]  /*02f0*/  F2FP.BF16.F32.PACK_AB R0, RZ, R0 ;  /* 0x00000000ff00723e */ /* 0x001fc800000010ff */
[----:B------:R-:W-:Y:S01]  /*0300*/  PRMT R17, R0, 0x7610, R17 ;  /* 0x0000761000117816 */ /* 0x000fe20000000011 */
[----:B------:R-:W-:Y:S06]  /*0310*/  BRA `(.L_x_811) ;  /* 0x0000000c00b87947 */ /* 0x000fec0003800000 */
.L_x_813:
[----:B------:R-:W2:Y:S02]  /*0320*/  LDG.E R4, desc[UR36][R4.64] ;  /* 0x0000002404047981 */ /* 0x000ea4000c1e1900 */
[----:B--2---:R-:W-:-:S04]  /*0330*/  I2FP.F32.S32 R0, R4 ;  /* 0x0000000400007245 */ /* 0x004fc80000201400 */
[----:B------:R-:W-:-:S04]  /*0340*/  F2FP.BF16.F32.PACK_AB R0, RZ, R0 ;  /* 0x00000000ff00723e */ /* 0x000fc800000010ff */
[----:B------:R-:W-:Y:S01]  /*0350*/  PRMT R17, R0, 0x7610, R17 ;  /* 0x0000761000117816 */ /* 0x000fe20000000011 */
[----:B------:R-:W-:Y:S06]  /*0360*/  BRA `(.L_x_811) ;  /* 0x0000000c00a47947 */ /* 0x000fec0003800000 */
.L_x_812:
[----:B------:R-:W2:Y:S02]  /*0370*/  LDG.E.U16 R4, desc[UR36][R4.64] ;  /* 0x0000002404047981 */ /* 0x000ea4000c1e1500 */
[----:B--2---:R-:W0:Y:S02]  /*0380*/  I2F.S16 R0, R4 ;  /* 0x0000000400007306 */ /* 0x004e240000101400 */
[----:B0-----:R-:W-:-:S04]  /*0390*/  F2FP.BF16.F32.PACK_AB R0, RZ, R0 ;  /* 0x00000000ff00723e */ /* 0x001fc800000010ff */
[----:B------:R-:W-:Y:S01]  /*03a0*/  PRMT R17, R0, 0x7610, R17 ;  /* 0x0000761000117816 */ /* 0x000fe20000000011 */
[----:B------:R-:W-:Y:S06]  /*03b0*/  BRA `(.L_x_811) ;  /* 0x0000000c00907947 */ /* 0x000fec0003800000 */
.L_x_807:
        /* <DEDUP_REMOVED lines=9> */
.L_x_815:
[----:B------:R-:W2:Y:S02]  /*0450*/  LDG.E.U16 R0, desc[UR36][R4.64] ;  /* 0x0000002404007981 */ /* 0x000ea4000c1e1500 */
[----:B--2---:R-:W-:-:S05]  /*0460*/  HADD2.F32 R0, -RZ, R0.H0_H0 ;  /* 0x20000000ff007230 */ /* 0x004fca0000004100 */
[----:B------:R-:W-:-:S04]  /*0470*/  F2FP.BF16.F32.PACK_AB R0, RZ, R0 ;  /* 0x00000000ff00723e */ /* 0x000fc800000010ff */
[----:B------:R-:W-:Y:S01]  /*0480*/  PRMT R17, R0, 0x7610, R17 ;  /* 0x0000761000117816 */ /* 0x000fe20000000011 */
[----:B------:R-:W-:Y:S06]  /*0490*/  BRA `(.L_x_811) ;  /* 0x0000000c00587947 */ /* 0x000fec0003800000 */
.L_x_814:
        /* <DEDUP_REMOVED lines=9> */
.L_x_817:
[----:B------:R-:W2:Y:S02]  /*0530*/  LDG.E.U16 R4, desc[UR36][R4.64] ;  /* 0x0000002404047981 */ /* 0x000ea4000c1e1500 */
[----:B--2---:R-:W-:-:S05]  /*0540*/  HADD2.F32 R0, -RZ, R4.H0_H0 ;  /* 0x20000004ff007230 */ /* 0x004fca0000004100 */
[----:B------:R-:W-:-:S04]  /*0550*/  F2FP.BF16.F32.PACK_AB R0, RZ, R0 ;  /* 0x00000000ff00723e */ /* 0x000fc800000010ff */
[----:B------:R-:W-:Y:S01]  /*0560*/  PRMT R17, R0, 0x7610, R17 ;  /* 0x0000761000117816 */ /* 0x000fe20000000011 */
[----:B------:R-:W-:Y:S06]  /*0570*/  BRA `(.L_x_811) ;  /* 0x0000000c00207947 */ /* 0x000fec0003800000 */
.L_x_816:
        /* <DEDUP_REMOVED lines=10> */
[----:B------:R-:W-:-:S04]  /*0620*/  F2FP.BF16.F32.PACK_AB R0, RZ, R0 ;  /* 0x00000000ff00723e */ /* 0x000fc800000010ff */
[----:B------:R-:W-:Y:S01]  /*0630*/  PRMT R17, R0, 0x7610, R17 ;  /* 0x0000761000117816 */ /* 0x000fe20000000011 */
[----:B------:R-:W-:Y:S06]  /*0640*/  BRA `(.L_x_811) ;  /* 0x0000000800ec7947 */ /* 0x000fec0003800000 */
.L_x_806:
        /* <DEDUP_REMOVED lines=11> */
[----:B------:R-:W-:-:S04]  /*0700*/  F2FP.BF16.F32.PACK_AB R0, RZ, R0 ;  /* 0x00000000ff00723e */ /* 0x000fc800000010ff */
[----:B------:R-:W-:Y:S01]  /*0710*/  PRMT R17, R0, 0x7610, R17 ;  /* 0x0000761000117816 */ /* 0x000fe20000000011 */
[----:B------:R-:W-:Y:S06]  /*0720*/  BRA `(.L_x_811) ;  /* 0x0000000800b47947 */ /* 0x000fec0003800000 */
.L_x_820:
        /* <DEDUP_REMOVED lines=13> */
.L_x_819:
        /* <DEDUP_REMOVED lines=12> */
[----:B0-----:R-:W-:-:S05]  /*08c0*/  IMAD.MOV R6, RZ, RZ, -R6 ;  /* 0x000000ffff067224 */ /* 0x001fca00078e0a06 */
[----:B------:R-:W-:-:S05]  /*08d0*/  VIADDMNMX.U32 R6, R6, R7, 0x4, !PT ;  /* 0x0000000406067446 */ /* 0x000fca0007800007 */
[----:B------:R-:W-:-:S04]  /*08e0*/  VIADD R6, R6, 0xfffffffc ;  /* 0xfffffffc06067836 */ /* 0x000fc80000000000 */
[----:B------:R-:W-:Y:S01]  /*08f0*/  IMAD.SHL.U32 R8, R6, 0x800000, RZ ;  /* 0x0080000006087824 */ /* 0x000fe200078e00ff */
[C---:B------:R-:W-:Y:S01]  /*0900*/  SHF.L.U32 R7, R3.reuse, R6, RZ ;  /* 0x0000000603077219 */ /* 0x040fe200000006ff */
        /* <DEDUP_REMOVED lines=10> */
.L_x_822:
[----:B------:R-:W2:Y:S02]  /*09b0*/  LDG.E.U8 R4, desc[UR36][R4.64] ;  /* 0x0000002404047981 */ /* 0x000ea4000c1e1100 */
[C---:B--2---:R-:W-:Y:S02]  /*09c0*/  IMAD.SHL.U32 R3, R4.reuse, 0x2000000, RZ ;  /* 0x0200000004037824 */ /* 0x044fe400078e00ff */
[----:B------:R-:W-:-:S03]  /*09d0*/  IMAD.SHL.U32 R6, R4, 0x100, RZ ;  /* 0x0000010004067824 */ /* 0x000fc600078e00ff */
[----:B------:R-:W-:-:S13]  /*09e0*/  ISETP.GT.U32.AND P0, PT, R3, 0x7ffffff, PT ;  /* 0x07ffffff0300780c */ /* 0x000fda0003f04070 */
[----:B------:R-:W-:Y:S02]  /*09f0*/  @!P0 LOP3.LUT R0, R6, 0x7f00, RZ, 0xc0, !PT ;  /* 0x00007f0006008812 */ /* 0x000fe400078ec0ff */
[----:B------:R-:W-:Y:S02]  /*0a00*/  @P0 LEA.HI R3, R3, 0x70000000, RZ, 0x1c ;  /* 0x7000000003030811 */ /* 0x000fe400078fe0ff */
[----:B------:R-:W-:Y:S02]  /*0a10*/  @!P0 LOP3.LUT R0, R0, 0x3f000000, RZ, 0xfc, !PT ;  /* 0x3f00000000008812 */ /* 0x000fe400078efcff */
[----:B------:R-:W-:-:S03]  /*0a20*/  PRMT R6, R6, 0x9910, RZ ;  /* 0x0000991006067816 */ /* 0x000fc600000000ff */
[----:B------:R-:W-:Y:S01]  /*0a30*/  @!P0 FADD.FTZ R0, R0, -0.5 ;  /* 0xbf00000000008421 */ /* 0x000fe20000010000 */
[----:B------:R-:W-:Y:S01]  /*0a40*/  @P0 FMUL.FTZ R0, R3, 1.9259299443872358531e-34 ;  /* 0x0780000003000820 */ /* 0x000fe20000410000 */
[----:B------:R-:W-:-:S05]  /*0a50*/  IMAD.MOV.U32 R3, RZ, RZ, R6 ;  /* 0x000000ffff037224 */ /* 0x000fca00078e0006 */
[----:B------:R-:W-:-:S04]  /*0a60*/  LOP3.LUT R0, R0, 0x80000000, R3, 0xf8, !PT ;  /* 0x8000000000007812 */ /* 0x000fc800078ef803 */
[----:B------:R-:W-:-:S04]  /*0a70*/  F2FP.BF16.F32.PACK_AB R0, RZ, R0 ;  /* 0x00000000ff00723e */ /* 0x000fc800000010ff */
[----:B------:R-:W-:Y:S01]  /*0a80*/  PRMT R17, R0, 0x7610, R17 ;  /* 0x0000761000117816 */ /* 0x000fe20000000011 */
[----:B------:R-:W-:Y:S06]  /*0a90*/  BRA `(.L_x_811) ;  /* 0x0000000400d87947 */ /* 0x000fec0003800000 */
.L_x_821:
[----:B------:R0:W5:Y:S01]  /*0aa0*/  LDG.E.U16 R17, desc[UR36][R4.64] ;  /* 0x0000002404117981 */ /* 0x000162000c1e1500 */
[----:B------:R-:W-:Y:S05]  /*0ab0*/  BRA `(.L_x_811) ;  /* 0x0000000400d07947 */ /* 0x000fea0003800000 */
.L_x_818:
        /* <DEDUP_REMOVED lines=10> */
[----:B------:R-:W-:-:S04]  /*0b60*/  F2FP.BF16.F32.PACK_AB R0, RZ, R0 ;  /* 0x00000000ff00723e */ /* 0x000fc800000010ff */
[----:B------:R-:W-:Y:S01]  /*0b70*/  PRMT R17, R0, 0x7610, R17 ;  /* 0x0000761000117816 */ /* 0x000fe20000000011 */
[----:B------:R-:W-:Y:S06]  /*0b80*/  BRA `(.L_x_811) ;  /* 0x00000004009c7947 */ /* 0x000fec0003800000 */
.L_x_825:
        /* <DEDUP_REMOVED lines=21> */
.L_x_829:
[----:B------:R-:W-:Y:S05]  /*0ce0*/  BSYNC.RECONVERGENT B1 ;  /* 0x0000000000017941 */ /* 0x000fea0003800200 */
.L_x_828:
[----:B------:R-:W-:Y:S01]  /*0cf0*/  IMAD.SHL.U32 R0, R0, 0x100000, RZ ;  /* 0x0010000000007824 */ /* 0x000fe200078e00ff */
[----:B------:R-:W-:-:S04]  /*0d00*/  LEA R3, R3, 0x3b800000, 0x17 ;  /* 0x3b80000003037811 */ /* 0x000fc800078eb8ff */
[----:B------:R-:W-:-:S07]  /*0d10*/  LOP3.LUT R0, R3, R0, R7, 0xfe, !PT ;  /* 0x0000000003007212 */ /* 0x000fce00078efe07 */
.L_x_827:
[----:B------:R-:W-:Y:S05]  /*0d20*/  BSYNC.RECONVERGENT B0 ;  /* 0x0000000000007941 */ /* 0x000fea0003800200 */
.L_x_826:
[----:B------:R-:W-:-:S04]  /*0d30*/  F2FP.BF16.F32.PACK_AB R0, RZ, R0 ;  /* 0x00000000ff00723e */ /* 0x000fc800000010ff */
[----:B------:R-:W-:Y:S01]  /*0d40*/  PRMT R17, R0, 0x7610, R17 ;  /* 0x0000761000117816 */ /* 0x000fe20000000011 */
[----:B------:R-:W-:Y:S06]  /*0d50*/  BRA `(.L_x_811) ;  /* 0x0000000400287947 */ /* 0x000fec0003800000 */
.L_x_824:
        /* <DEDUP_REMOVED lines=21> */
.L_x_833:
[----:B------:R-:W-:Y:S05]  /*0eb0*/  BSYNC.RECONVERGENT B1 ;  /* 0x0000000000017941 */ /* 0x000fea0003800200 */
.L_x_832:
[----:B------:R-:W-:Y:S01]  /*0ec0*/  IMAD.SHL.U32 R0, R0, 0x200000, RZ ;  /* 0x0020000000007824 */ /* 0x000fe200078e00ff */
[----:B------:R-:W-:-:S04]  /*0ed0*/  LEA R3, R3, 0x37800000, 0x17 ;  /* 0x3780000003037811 */ /* 0x000fc800078eb8ff */
[----:B------:R-:W-:-:S07]  /*0ee0*/  LOP3.LUT R0, R3, R0, R7, 0xfe, !PT ;  /* 0x0000000003007212 */ /* 0x000fce00078efe07 */
.L_x_831:
[----:B------:R-:W-:Y:S05]  /*0ef0*/  BSYNC.RECONVERGENT B0 ;  /* 0x0000000000007941 */ /* 0x000fea0003800200 */
.L_x_830:
[----:B------:R-:W-:-:S04]  /*0f00*/  F2FP.BF16.F32.PACK_AB R0, RZ, R0 ;  /* 0x00000000ff00723e */ /* 0x000fc800000010ff */
[----:B------:R-:W-:Y:S01]  /*0f10*/  PRMT R17, R0, 0x7610, R17 ;  /* 0x0000761000117816 */ /* 0x000fe20000000011 */
[----:B------:R-:W-:Y:S06]  /*0f20*/  BRA `(.L_x_811) ;  /* 0x0000000000b47947 */ /* 0x000fec0003800000 */
.L_x_823:
[----:B------:R-:W-:-:S09]  /*0f30*/  UISETP.NE.AND UP0, UPT, UR4, 0x1c, UPT ;  /* 0x0000001c0400788c */ /* 0x000fd2000bf05270 */
[----:B------:R-:W-:Y:S05]  /*0f40*/  BRA.U !UP0, `(.L_x_834) ;  /* 0x00000001089c7547 */ /* 0x000fea000b800000 */
[----:B------:R-:W-:-:S09]  /*0f50*/  UISETP.NE.AND UP0, UPT, UR4, 0x1d, UPT ;  /* 0x0000001d0400788c */ /* 0x000fd2000bf05270 */
[----:B------:R-:W-:Y:S05]  /*0f60*/  BRA.U !UP0, `(.L_x_835) ;  /* 0x0000000108807547 */ /* 0x000fea000b800000 */
[----:B------:R-:W-:-:S09]  /*0f70*/  UISETP.NE.AND UP0, UPT, UR4, 0x2c, UPT ;  /* 0x0000002c0400788c */ /* 0x000fd2000bf05270 */
[----:B------:R-:W-:Y:S05]  /*0f80*/  BRA.U !UP0, `(.L_x_836) ;  /* 0x0000000108487547 */ /* 0x000fea000b800000 */
.L_x_810:
        /* <DEDUP_REMOVED lines=16> */
.L_x_837:
[----:B------:R-:W-:Y:S01]  /*1090*/  PRMT R17, RZ, 0x7610, R17 ;  /* 0x00007610ff117816 */ /* 0x000fe20000000011 */
[----:B------:R-:W-:Y:S06]  /*10a0*/  BRA `(.L_x_811) ;  /* 0x0000000000547947 */ /* 0x000fec0003800000 */
.L_x_836:
[----:B------:R-:W2:Y:S01]  /*10b0*/  LDG.E.U8 R4, desc[UR36][R4.64] ;  /* 0x0000002404047981 */ /* 0x000ea2000c1e1100 */
[----:B------:R-:W-:Y:S01]  /*10c0*/  BSSY.RECONVERGENT B0, `(.L_x_838) ;  /* 0x0000007000007945 */ /* 0x000fe20003800200 */
[----:B------:R-:W-:Y:S01]  /*10d0*/  IMAD.MOV.U32 R0, RZ, RZ, 0x400000 ;  /* 0x00400000ff007424 */ /* 0x000fe200078e00ff */
[----:B--2---:R-:W-:-:S13]  /*10e0*/  ISETP.NE.AND P0, PT, R4, RZ, PT ;  /* 0x000000ff0400720c */ /* 0x004fda0003f05270 */
[----:B------:R-:W-:Y:S05]  /*10f0*/  @!P0 BRA `(.L_x_839) ;  /* 0x00000000000c8947 */ /* 0x000fea0003800000 */
[----:B------:R-:W-:-:S13]  /*1100*/  ISETP.NE.AND P0, PT, R4, 0xff, PT ;  /* 0x000000ff0400780c */ /* 0x000fda0003f05270 */
[----:B------:R-:W-:Y:S02]  /*1110*/  @!P0 IMAD.MOV.U32 R0, RZ, RZ, 0x7f800001 ;  /* 0x7f800001ff008424 */ /* 0x000fe400078e00ff */
[----:B------:R-:W-:-:S07]  /*1120*/  @P0 IMAD.SHL.U32 R0, R4, 0x800000, RZ ;  /* 0x0080000004000824 */ /* 0x000fce00078e00ff */
.L_x_839:
[----:B------:R-:W-:Y:S05]  /*1130*/  BSYNC.RECONVERGENT B0 ;  /* 0x0000000000007941 */ /* 0x000fea0003800200 */
.L_x_838:
[----:B------:R-:W-:-:S04]  /*1140*/  F2FP.BF16.F32.PACK_AB R0, RZ, R0 ;  /* 0x00000000ff00723e */ /* 0x000fc800000010ff */
[----:B------:R-:W-:Y:S01]  /*1150*/  PRMT R17, R0, 0x7610, R17 ;  /* 0x0000761000117816 */ /* 0x000fe20000000011 */
[----:B------:R-:W-:Y:S06]  /*1160*/  BRA `(.L_x_811) ;  /* 0x0000000000247947 */ /* 0x000fec0003800000 */
.L_x_835:
[----:B------:R-:W2:Y:S02]  /*1170*/  LDG.E.64 R4, desc[UR36][R4.64] ;  /* 0x0000002404047981 */ /* 0x000ea4000c1e1b00 */
[----:B--2---:R-:W0:Y:S02]  /*1180*/  I2F.U64 R0, R4 ;  /* 0x0000000400007312 */ /* 0x004e240000301000 */
[----:B0-----:R-:W-:-:S04]  /*1190*/  F2FP.BF16.F32.PACK_AB R0, RZ, R0 ;  /* 0x00000000ff00723e */ /* 0x001fc800000010ff */
[----:B------:R-:W-:Y:S01]  /*11a0*/  PRMT R17, R0, 0x7610, R17 ;  /* 0x0000761000117816 */ /* 0x000fe20000000011 */
[----:B------:R-:W-:Y:S06]  /*11b0*/  BRA `(.L_x_811) ;  /* 0x0000000000107947 */ /* 0x000fec0003800000 */
.L_x_834:
[----:B------:R-:W2:Y:S02]  /*11c0*/  LDG.E R4, desc[UR36][R4.64] ;  /* 0x0000002404047981 */ /* 0x000ea4000c1e1900 */
[----:B--2---:R-:W-:-:S04]  /*11d0*/  I2FP.F32.U32 R0, R4 ;  /* 0x0000000400007245 */ /* 0x004fc80000201000 */
[----:B------:R-:W-:-:S04]  /*11e0*/  F2FP.BF16.F32.PACK_AB R0, RZ, R0 ;  /* 0x00000000ff00723e */ /* 0x000fc800000010ff */
[----:B------:R-:W-:-:S07]  /*11f0*/  PRMT R17, R0, 0x7610, R17 ;  /* 0x0000761000117816 */ /* 0x000fce0000000011 */
.L_x_811:
[----:B------:R-:W-:-:S07]  /*1200*/  VIADD R23, R25, 0x80 ;  /* 0x0000008019177836 */ /* 0x000fce0000000000 */
.L_x_805:
[----:B------:R-:W-:Y:S05]  /*1210*/  BSYNC.RECONVERGENT B6 ;  /* 0x0000000000067941 */ /* 0x000fea0003800200 */
.L_x_804:
[----:B------:R-:W-:Y:S01]  /*1220*/  ISETP.GE.AND P0, PT, R23, R16, PT ;  /* 0x000000101700720c */ /* 0x000fe20003f06270 */
[----:B------:R-:W-:Y:S01]  /*1230*/  BSSY.RECONVERGENT B6, `(.L_x_840) ;  /* 0x0000118000067945 */ /* 0x000fe20003800200 */
[----:B------:R-:W-:-:S11]  /*1240*/  PRMT R19, RZ, 0x7610, R19 ;  /* 0x00007610ff137816 */ /* 0x000fd60000000013 */
[----:B------:R-:W-:Y:S05]  /*1250*/  @P0 BRA `(.L_x_841) ;  /* 0x0000001000540947 */ /* 0x000fea0003800000 */
[----:B0-----:R-:W0:Y:S01]  /*1260*/  LDC.64 R4, c[0x0][0x390] ;  /* 0x0000e400ff047b82 */ /* 0x001e220000000a00 */
        /* <DEDUP_REMOVED lines=21> */
.L_x_845:
[----:B------:R-:W2:Y:S02]  /*13c0*/  LDG.E.U8 R4, desc[UR36][R4.64] ;  /* 0x0000002404047981 */ /* 0x000ea4000c1e1100 */
[----:B--2---:R-:W-:-:S04]  /*13d0*/  I2FP.F32.U32 R0, R4 ;  /* 0x0000000400007245 */ /* 0x004fc80000201000 */
[----:B------:R-:W-:-:S04]  /*13e0*/  F2FP.BF16.F32.PACK_AB R0, RZ, R0 ;  /* 0x00000000ff00723e */ /* 0x000fc800000010ff */
[----:B------:R-:W-:Y:S01]  /*13f0*/  PRMT R19, R0, 0x7610, R19 ;  /* 0x0000761000137816 */ /* 0x000fe20000000013 */
[----:B------:R-:W-:Y:S06]  /*1400*/  BRA `(.L_x_847) ;  /* 0x0000000c00e47947 */ /* 0x000fec0003800000 */
.L_x_844:
        /* <DEDUP_REMOVED lines=11> */
.L_x_849:
[----:B------:R-:W2:Y:S02]  /*14c0*/  LDG.E R4, desc[UR36][R4.64] ;  /* 0x0000002404047981 */ /* 0x000ea4000c1e1900 */
[----:B--2---:R-:W-:-:S04]  /*14d0*/  I2FP.F32.S32 R0, R4 ;  /* 0x0000000400007245 */ /* 0x004fc80000201400 */
[----:B------:R-:W-:-:S04]  /*14e0*/  F2FP.BF16.F32.PACK_AB R0, RZ, R0 ;  /* 0x00000000ff00723e */ /* 0x000fc800000010ff */
[----:B------:R-:W-:Y:S01]  /*14f0*/  PRMT R19, R0, 0x7610, R19 ;  /* 0x0000761000137816 */ /* 0x000fe20000000013 */
[----:B------:R-:W-:Y:S06]  /*1500*/  BRA `(.L_x_847) ;  /* 0x0000000c00a47947 */ /* 0x000fec0003800000 */
.L_x_848:
[----:B------:R-:W2:Y:S02]  /*1510*/  LDG.E.U16 R4, desc[UR36][R4.64] ;  /* 0x0000002404047981 */ /* 0x000ea4000c1e1500 */
[----:B--2---:R-:W0:Y:S02]  /*1520*/  I2F.S16 R0, R4 ;  /* 0x0000000400007306 */ /* 0x004e240000101400 */
[----:B0-----:R-:W-:-:S04]  /*1530*/  F2FP.BF16.F32.PACK_AB R0, RZ, R0 ;  /* 0x00000000ff00723e */ /* 0x001fc800000010ff */
[----:B------:R-:W-:Y:S01]  /*1540*/  PRMT R19, R0, 0x7610, R19 ;  /* 0x0000761000137816 */ /* 0x000fe20000000013 */
[----:B------:R-:W-:Y:S06]  /*1550*/  BRA `(.L_x_847) ;  /* 0x0000000c00907947 */ /* 0x000fec0003800000 */
.L_x_843:
        /* <DEDUP_REMOVED lines=9> */
.L_x_851:
[----:B------:R-:W2:Y:S02]  /*15f0*/  LDG.E.U16 R0, desc[UR36][R4.64] ;  /* 0x0000002404007981 */ /* 0x000ea4000c1e1500 */
[----:B--2---:R-:W-:-:S05]  /*1600*/  HADD2.F32 R0, -RZ, R0.H0_H0 ;  /* 0x20000000ff007230 */ /* 0x004fca0000004100 */
[----:B------:R-:W-:-:S04]  /*1610*/  F2FP.BF16.F32.PACK_AB R0, RZ, R0 ;  /* 0x00000000ff00723e */ /* 0x000fc800000010ff */
[----:B------:R-:W-:Y:S01]  /*1620*/  PRMT R19, R0, 0x7610, R19 ;  /* 0x0000761000137816 */ /* 0x000fe20000000013 */
[----:B------:R-:W-:Y:S06]  /*1630*/  BRA `(.L_x_847) ;  /* 0x0000000c00587947 */ /* 0x000fec0003800000 */
.L_x_850:
        /* <DEDUP_REMOVED lines=9> */
.L_x_853:
[----:B------:R-:W2:Y:S02]  /*16d0*/  LDG.E.U16 R4, desc[UR36][R4.64] ;  /* 0x0000002404047981 */ /* 0x000ea4000c1e1500 */
[----:B--2---:R-:W-:-:S05]  /*16e0*/  HADD2.F32 R0, -RZ, R4.H0_H0 ;  /* 0x20000004ff007230 */ /* 0x004fca0000004100 */
[----:B------:R-:W-:-:S04]  /*16f0*/  F2FP.BF16.F32.PACK_AB R0, RZ, R0 ;  /* 0x00000000ff00723e */ /* 0x000fc800000010ff */
[----:B------:R-:W-:Y:S01]  /*1700*/  PRMT R19, R0, 0x7610, R19 ;  /* 0x0000761000137816 */ /* 0x000fe20000000013 */
[----:B------:R-:W-:Y:S06]  /*1710*/  BRA `(.L_x_847) ;  /* 0x0000000c00207947 */ /* 0x000fec0003800000 */
.L_x_852:
        /* <DEDUP_REMOVED lines=13> */
.L_x_842:
        /* <DEDUP_REMOVED lines=14> */
.L_x_856:
        /* <DEDUP_REMOVED lines=13> */
.L_x_855:
        /* <DEDUP_REMOVED lines=27> */
.L_x_858:
[----:B------:R-:W2:Y:S02]  /*1b50*/  LDG.E.U8 R4, desc[UR36][R4.64] ;  /* 0x0000002404047981 */ /* 0x000ea4000c1e1100 */
[C---:B--2---:R-:W-:Y:S02]  /*1b60*/  IMAD.SHL.U32 R0, R4.reuse, 0x2000000, RZ ;  /* 0x0200000004007824 */ /* 0x044fe400078e00ff */
[----:B------:R-:W-:-:S03]  /*1b70*/  IMAD.SHL.U32 R6, R4, 0x100, RZ ;  /* 0x0000010004067824 */ /* 0x000fc600078e00ff */
[----:B------:R-:W-:-:S13]  /*1b80*/  ISETP.GE.U32.AND P0, PT, R0, 0x8000000, PT ;  /* 0x080000000000780c */ /* 0x000fda0003f06070 */
[----:B------:R-:W-:Y:S02]  /*1b90*/  @!P0 LOP3.LUT R3, R6, 0x7f00, RZ, 0xc0, !PT ;  /* 0x00007f0006038812 */ /* 0x000fe400078ec0ff */
[----:B------:R-:W-:Y:S02]  /*1ba0*/  @P0 LEA.HI R0, R0, 0x70000000, RZ, 0x1c ;  /* 0x7000000000000811 */ /* 0x000fe400078fe0ff */
[----:B------:R-:W-:Y:S02]  /*1bb0*/  @!P0 LOP3.LUT R3, R3, 0x3f000000, RZ, 0xfc, !PT ;  /* 0x3f00000003038812 */ /* 0x000fe400078efcff */
[----:B------:R-:W-:Y:S01]  /*1bc0*/  PRMT R6, R6, 0x9910, RZ ;  /* 0x0000991006067816 */ /* 0x000fe200000000ff */
[----:B------:R-:W-:Y:S02]  /*1bd0*/  @P0 FMUL.FTZ R0, R0, 1.9259299443872358531e-34 ;  /* 0x0780000000000820 */ /* 0x000fe40000410000 */
[----:B------:R-:W-:Y:S02]  /*1be0*/  @!P0 FADD.FTZ R0, R3, -0.5 ;  /* 0xbf00000003008421 */ /* 0x000fe40000010000 */
[----:B------:R-:W-:-:S05]  /*1bf0*/  IMAD.MOV.U32 R3, RZ, RZ, R6 ;  /* 0x000000ffff037224 */ /* 0x000fca00078e0006 */
[----:B------:R-:W-:-:S04]  /*1c00*/  LOP3.LUT R0, R0, 0x80000000, R3, 0xf8, !PT ;  /* 0x8000000000007812 */ /* 0x000fc800078ef803 */
[----:B------:R-:W-:-:S04]  /*1c10*/  F2FP.BF16.F32.PACK_AB R0, RZ, R0 ;  /* 0x00000000ff00723e */ /* 0x000fc800000010ff */
[----:B------:R-:W-:Y:S01]  /*1c20*/  PRMT R19, R0, 0x7610, R19 ;  /* 0x0000761000137816 */ /* 0x000fe20000000013 */
[----:B------:R-:W-:Y:S06]  /*1c30*/  BRA `(.L_x_847) ;  /* 0x0000000400d87947 */ /* 0x000fec0003800000 */
.L_x_857:
[----:B------:R0:W5:Y:S01]  /*1c40*/  LDG.E.U16 R19, desc[UR36][R4.64] ;  /* 0x0000002404137981 */ /* 0x000162000c1e1500 */
[----:B------:R-:W-:Y:S05]  /*1c50*/  BRA `(.L_x_847) ;  /* 0x0000000400d07947 */ /* 0x000fea0003800000 */
.L_x_854:
        /* <DEDUP_REMOVED lines=13> */
.L_x_861:
        /* <DEDUP_REMOVED lines=21> */
.L_x_865:
[----:B------:R-:W-:Y:S05]  /*1e80*/  BSYNC.RECONVERGENT B1 ;  /* 0x0000000000017941 */ /* 0x000fea0003800200 */
.L_x_864:
[----:B------:R-:W-:Y:S01]  /*1e90*/  IMAD.SHL.U32 R0, R0, 0x100000, RZ ;  /* 0x0010000000007824 */ /* 0x000fe200078e00ff */
[----:B------:R-:W-:-:S04]  /*1ea0*/  LEA R3, R3, 0x3b800000, 0x17 ;  /* 0x3b80000003037811 */ /* 0x000fc800078eb8ff */
[----:B------:R-:W-:-:S07]  /*1eb0*/  LOP3.LUT R0, R3, R0, R7, 0xfe, !PT ;  /* 0x0000000003007212 */ /* 0x000fce00078efe07 */
.L_x_863:
[----:B------:R-:W-:Y:S05]  /*1ec0*/  BSYNC.RECONVERGENT B0 ;  /* 0x0000000000007941 */ /* 0x000fea0003800200 */
.L_x_862:
[----:B------:R-:W-:-:S04]  /*1ed0*/  F2FP.BF16.F32.PACK_AB R0, RZ, R0 ;  /* 0x00000000ff00723e */ /* 0x000fc800000010ff */
[----:B------:R-:W-:Y:S01]  /*1ee0*/  PRMT R19, R0, 0x7610, R19 ;  /* 0x0000761000137816 */ /* 0x000fe20000000013 */
[----:B------:R-:W-:Y:S06]  /*1ef0*/  BRA `(.L_x_847) ;  /* 0x0000000400287947 */ /* 0x000fec0003800000 */
.L_x_860:
        /* <DEDUP_REMOVED lines=21> */
.L_x_869:
[----:B------:R-:W-:Y:S05]  /*2050*/  BSYNC.RECONVERGENT B1 ;  /* 0x0000000000017941 */ /* 0x000fea0003800200 */
.L_x_868:
[----:B------:R-:W-:Y:S01]  /*2060*/  IMAD.SHL.U32 R0, R0, 0x200000, RZ ;  /* 0x0020000000007824 */ /* 0x000fe200078e00ff */
[----:B------:R-:W-:-:S04]  /*2070*/  LEA R3, R3, 0x37800000, 0x17 ;  /* 0x3780000003037811 */ /* 0x000fc800078eb8ff */
[----:B------:R-:W-:-:S07]  /*2080*/  LOP3.LUT R0, R3, R0, R7, 0xfe, !PT ;  /* 0x0000000003007212 */ /* 0x000fce00078efe07 */
.L_x_867:
[----:B------:R-:W-:Y:S05]  /*2090*/  BSYNC.RECONVERGENT B0 ;  /* 0x0000000000007941 */ /* 0x000fea0003800200 */
.L_x_866:
[----:B------:R-:W-:-:S04]  /*20a0*/  F2FP.BF16.F32.PACK_AB R0, RZ, R0 ;  /* 0x00000000ff00723e */ /* 0x000fc800000010ff */
[----:B------:R-:W-:Y:S01]  /*20b0*/  PRMT R19, R0, 0x7610, R19 ;  /* 0x0000761000137816 */ /* 0x000fe20000000013 */
[----:B------:R-:W-:Y:S06]  /*20c0*/  BRA `(.L_x_847) ;  /* 0x0000000000b47947 */ /* 0x000fec0003800000 */
.L_x_859:
        /* <DEDUP_REMOVED lines=14> */
.L_x_873:
[----:B------:R-:W-:Y:S05]  /*21b0*/  BSYNC.RECONVERGENT B0 ;  /* 0x0000000000007941 */ /* 0x000fea0003800200 */
.L_x_872:
[----:B------:R-:W-:-:S04]  /*21c0*/  F2FP.BF16.F32.PACK_AB R0, RZ, R0 ;  /* 0x00000000ff00723e */ /* 0x000fc800000010ff */
[----:B------:R-:W-:Y:S01]  /*21d0*/  PRMT R19, R0, 0x7610, R19 ;  /* 0x0000761000137816 */ /* 0x000fe20000000013 */
[----:B------:R-:W-:Y:S06]  /*21e0*/  BRA `(.L_x_847) ;  /* 0x00000000006c7947 */ /* 0x000fec0003800000 */
.L_x_846:
        /* <DEDUP_REMOVED lines=15> */
[----:B--2--5:R-:W-:Y:S05]  /*22e0*/  CALL.ABS.NOINC R14 ;  /* 0x000000000e007343 */ /* 0x024fea0003c00000 */
.L_x_874:
[----:B------:R-:W-:Y:S01]  /*22f0*/  PRMT R19, RZ, 0x7610, R19 ;  /* 0x00007610ff137816 */ /* 0x000fe20000000013 */
[----:B------:R-:W-:Y:S06]  /*2300*/  BRA `(.L_x_847) ;  /* 0x0000000000247947 */ /* 0x000fec0003800000 */
.L_x_871:
[----:B------:R-:W2:Y:S02]  /*2310*/  LDG.E.64 R4, desc[UR36][R4.64] ;  /* 0x0000002404047981 */ /* 0x000ea4000c1e1b00 */
[----:B--2---:R-:W0:Y:S02]  /*2320*/  I2F.U64 R0, R4 ;  /* 0x0000000400007312 */ /* 0x004e240000301000 */
[----:B0-----:R-:W-:-:S04]  /*2330*/  F2FP.BF16.F32.PACK_AB R0, RZ, R0 ;  /* 0x00000000ff00723e */ /* 0x001fc800000010ff */
[----:B------:R-:W-:Y:S01]  /*2340*/  PRMT R19, R0, 0x7610, R19 ;  /* 0x0000761000137816 */ /* 0x000fe20000000013 */
[----:B------:R-:W-:Y:S06]  /*2350*/  BRA `(.L_x_847) ;  /* 0x0000000000107947 */ /* 0x000fec0003800000 */
.L_x_870:
[----:B------:R-:W2:Y:S02]  /*2360*/  LDG.E R4, desc[UR36][R4.64] ;  /* 0x0000002404047981 */ /* 0x000ea4000c1e1900 */
[----:B--2---:R-:W-:-:S04]  /*2370*/  I2FP.F32.U32 R0, R4 ;  /* 0x0000000400007245 */ /* 0x004fc80000201000 */
[----:B------:R-:W-:-:S04]  /*2380*/  F2FP.BF16.F32.PACK_AB R0, RZ, R0 ;  /* 0x00000000ff00723e */ /* 0x000fc800000010ff */
[----:B------:R-:W-:-:S07]  /*2390*/  PRMT R19, R0, 0x7610, R19 ;  /* 0x0000761000137816 */ /* 0x000fce0000000013 */
.L_x_847:
[----:B------:R-:W-:-:S07]  /*23a0*/  VIADD R23, R23, 0x80 ;  /* 0x0000008017177836 */ /* 0x000fce0000000000 */
.L_x_841:
[----:B------:R-:W-:Y:S05]  /*23b0*/  BSYNC.RECONVERGENT B6 ;  /* 0x0000000000067941 */ /* 0x000fea0003800200 */
.L_x_840:
        /* <DEDUP_REMOVED lines=26> */
.L_x_880:
[----:B------:R-:W2:Y:S02]  /*2560*/  LDG.E.U8 R4, desc[UR36][R4.64] ;  /* 0x0000002404047981 */ /* 0x000ea4000c1e1100 */
[----:B--2---:R-:W-:-:S04]  /*2570*/  I2FP.F32.U32 R0, R4 ;  /* 0x0000000400007245 */ /* 0x004fc80000201000 */
[----:B------:R-:W-:-:S04]  /*2580*/  F2FP.BF16.F32.PACK_AB R0, RZ, R0 ;  /* 0x00000000ff00723e */ /* 0x000fc800000010ff */
[----:B------:R-:W-:Y:S01]  /*2590*/  PRMT R18, R0, 0x7610, R18 ;  /* 0x0000761000127816 */ /* 0x000fe20000000012 */
[----:B------:R-:W-:Y:S06]  /*25a0*/  BRA `(.L_x_882) ;  /* 0x0000000c00e47947 */ /* 0x000fec0003800000 */
.L_x_879:
        /* <DEDUP_REMOVED lines=11> */
.L_x_884:
[----:B------:R-:W2:Y:S02]  /*2660*/  LDG.E R4, desc[UR36][R4.64] ;  /* 0x0000002404047981 */ /* 0x000ea4000c1e1900 */
[----:B--2---:R-:W-:-:S04]  /*2670*/  I2FP.F32.S32 R0, R4 ;  /* 0x0000000400007245 */ /* 0x004fc80000201400 */
[----:B------:R-:W-:-:S04]  /*2680*/  F2FP.BF16.F32.PACK_AB R0, RZ, R0 ;  /* 0x00000000ff00723e */ /* 0x000fc800000010ff */
[----:B------:R-:W-:Y:S01]  /*2690*/  PRMT R18, R0, 0x7610, R18 ;  /* 0x0000761000127816 */ /* 0x000fe20000000012 */
[----:B------:R-:W-:Y:S06]  /*26a0*/  BRA `(.L_x_882) ;  /* 0x0000000c00a47947 */ /* 0x000fec0003800000 */
.L_x_883:
[----:B------:R-:W2:Y:S02]  /*26b0*/  LDG.E.U16 R4, desc[UR36][R4.64] ;  /* 0x0000002404047981 */ /* 0x000ea4000c1e1500 */
[----:B--2---:R-:W0:Y:S02]  /*26c0*/  I2F.S16 R0, R4 ;  /* 0x0000000400007306 */ /* 0x004e240000101400 */
[----:B0-----:R-:W-:-:S04]  /*26d0*/  F2FP.BF16.F32.PACK_AB R0, RZ, R0 ;  /* 0x00000000ff00723e */ /* 0x001fc800000010ff */
[----:B------:R-:W-:Y:S01]  /*26e0*/  PRMT R18, R0, 0x7610, R18 ;  /* 0x0000761000127816 */ /* 0x000fe20000000012 */
[----:B------:R-:W-:Y:S06]  /*26f0*/  BRA `(.L_x_882) ;  /* 0x0000000c00907947 */ /* 0x000fec0003800000 */
.L_x_878:
        /* <DEDUP_REMOVED lines=9> */
.L_x_886:
[----:B------:R-:W2:Y:S02]  /*2790*/  LDG.E.U16 R0, desc[UR36][R4.64] ;  /* 0x0000002404007981 */ /* 0x000ea4000c1e1500 */
[----:B--2---:R-:W-:-:S05]  /*27a0*/  HADD2.F32 R0, -RZ, R0.H0_H0 ;  /* 0x20000000ff007230 */ /* 0x004fca0000004100 */
[----:B------:R-:W-:-:S04]  /*27b0*/  F2FP.BF16.F32.PACK_AB R0, RZ, R0 ;  /* 0x00000000ff00723e */ /* 0x000fc800000010ff */
[----:B------:R-:W-:Y:S01]  /*27c0*/  PRMT R18, R0, 0x7610, R18 ;  /* 0x0000761000127816 */ /* 0x000fe20000000012 */
[----:B------:R-:W-:Y:S06]  /*27d0*/  BRA `(.L_x_882) ;  /* 0x0000000c00587947 */ /* 0x000fec0003800000 */
.L_x_885:
        /* <DEDUP_REMOVED lines=9> */
.L_x_888:
[----:B------:R-:W2:Y:S02]  /*2870*/  LDG.E.U16 R4, desc[UR36][R4.64] ;  /* 0x0000002404047981 */ /* 0x000ea4000c1e1500 */
[----:B--2---:R-:W-:-:S05]  /*2880*/  HADD2.F32 R0, -RZ, R4.H0_H0 ;  /* 0x20000004ff007230 */ /* 0x004fca0000004100 */
[----:B------:R-:W-:-:S04]  /*2890*/  F2FP.BF16.F32.PACK_AB R0, RZ, R0 ;  /* 0x00000000ff00723e */ /* 0x000fc800000010ff */
[----:B------:R-:W-:Y:S01]  /*28a0*/  PRMT R18, R0, 0x7610, R18 ;  /* 0x0000761000127816 */ /* 0x000fe20000000012 */
[----:B------:R-:W-:Y:S06]  /*28b0*/  BRA `(.L_x_882) ;  /* 0x0000000c00207947 */ /* 0x000fec0003800000 */
.L_x_887:
        /* <DEDUP_REMOVED lines=13> */
.L_x_877:
        /* <DEDUP_REMOVED lines=14> */
.L_x_891:
        /* <DEDUP_REMOVED lines=13> */
.L_x_890:
        /* <DEDUP_REMOVED lines=27> */
.L_x_893:
        /* <DEDUP_REMOVED lines=15> */
.L_x_892:
[----:B------:R0:W5:Y:S01]  /*2de0*/  LDG.E.U16 R18, desc[UR36][R4.64] ;  /* 0x0000002404127981 */ /* 0x000162000c1e1500 */
[----:B------:R-:W-:Y:S05]  /*2df0*/  BRA `(.L_x_882) ;  /* 0x0000000400d07947 */ /* 0x000fea0003800000 */
.L_x_889:
        /* <DEDUP_REMOVED lines=13> */
.L_x_896:
        /* <DEDUP_REMOVED lines=21> */
.L_x_900:
[----:B------:R-:W-:Y:S05]  /*3020*/  BSYNC.RECONVERGENT B1 ;  /* 0x0000000000017941 */ /* 0x000fea0003800200 */
.L_x_899:
[----:B------:R-:W-:Y:S01]  /*3030*/  IMAD.SHL.U32 R0, R0, 0x100000, RZ ;  /* 0x0010000000007824 */ /* 0x000fe200078e00ff */
[----:B------:R-:W-:-:S04]  /*3040*/  LEA R3, R3, 0x3b800000, 0x17 ;  /* 0x3b80000003037811 */ /* 0x000fc800078eb8ff */
[----:B------:R-:W-:-:S07]  /*3050*/  LOP3.LUT R0, R3, R0, R7, 0xfe, !PT ;  /* 0x0000000003007212 */ /* 0x000fce00078efe07 */
.L_x_898:
[----:B------:R-:W-:Y:S05]  /*3060*/  BSYNC.RECONVERGENT B0 ;  /* 0x0000000000007941 */ /* 0x000fea0003800200 */
.L_x_897:
[----:B------:R-:W-:-:S04]  /*3070*/  F2FP.BF16.F32.PACK_AB R0, RZ, R0 ;  /* 0x00000000ff00723e */ /* 0x000fc800000010ff */
[----:B------:R-:W-:Y:S01]  /*3080*/  PRMT R18, R0, 0x7610, R18 ;  /* 0x0000761000127816 */ /* 0x000fe20000000012 */
[----:B------:R-:W-:Y:S06]  /*3090*/  BRA `(.L_x_882) ;  /* 0x0000000400287947 */ /* 0x000fec0003800000 */
.L_x_895:
        /* <DEDUP_REMOVED lines=21> */
.L_x_904:
[----:B------:R-:W-:Y:S05]  /*31f0*/  BSYNC.RECONVERGENT B1 ;  /* 0x0000000000017941 */ /* 0x000fea0003800200 */
.L_x_903:
[----:B------:R-:W-:Y:S01]  /*3200*/  IMAD.SHL.U32 R0, R0, 0x200000, RZ ;  /* 0x0020000000007824 */ /* 0x000fe200078e00ff */
[----:B------:R-:W-:-:S04]  /*3210*/  LEA R3, R3, 0x37800000, 0x17 ;  /* 0x3780000003037811 */ /* 0x000fc800078eb8ff */
[----:B------:R-:W-:-:S07]  /*3220*/  LOP3.LUT R0, R3, R0, R7, 0xfe, !PT ;  /* 0x0000000003007212 */ /* 0x000fce00078efe07 */
.L_x_902:
[----:B------:R-:W-:Y:S05]  /*3230*/  BSYNC.RECONVERGENT B0 ;  /* 0x0000000000007941 */ /* 0x000fea0003800200 */
.L_x_901:
[----:B------:R-:W-:-:S04]  /*3240*/  F2FP.BF16.F32.PACK_AB R0, RZ, R0 ;  /* 0x00000000ff00723e */ /* 0x000fc800000010ff */
[----:B------:R-:W-:Y:S01]  /*3250*/  PRMT R18, R0, 0x7610, R18 ;  /* 0x0000761000127816 */ /* 0x000fe20000000012 */
[----:B------:R-:W-:Y:S06]  /*3260*/  BRA `(.L_x_882) ;  /* 0x0000000000b47947 */ /* 0x000fec0003800000 */
.L_x_894:
        /* <DEDUP_REMOVED lines=14> */
.L_x_908:
[----:B------:R-:W-:Y:S05]  /*3350*/  BSYNC.RECONVERGENT B0 ;  /* 0x0000000000007941 */ /* 0x000fea0003800200 */
.L_x_907:
[----:B------:R-:W-:-:S04]  /*3360*/  F2FP.BF16.F32.PACK_AB R0, RZ, R0 ;  /* 0x00000000ff00723e */ /* 0x000fc800000010ff */
[----:B------:R-:W-:Y:S01]  /*3370*/  PRMT R18, R0, 0x7610, R18 ;  /* 0x0000761000127816 */ /* 0x000fe20000000012 */
[----:B------:R-:W-:Y:S06]  /*3380*/  BRA `(.L_x_882) ;  /* 0x00000000006c7947 */ /* 0x000fec0003800000 */
.L_x_881:
        /* <DEDUP_REMOVED lines=16> */
.L_x_909:
[----:B------:R-:W-:Y:S01]  /*3490*/  PRMT R18, RZ, 0x7610, R18 ;  /* 0x00007610ff127816 */ /* 0x000fe20000000012 */
[----:B------:R-:W-:Y:S06]  /*34a0*/  BRA `(.L_x_882) ;  /* 0x0000000000247947 */ /* 0x000fec0003800000 */
.L_x_906:
[----:B------:R-:W2:Y:S02]  /*34b0*/  LDG.E.64 R4, desc[UR36][R4.64] ;  /* 0x0000002404047981 */ /* 0x000ea4000c1e1b00 */
[----:B--2---:R-:W0:Y:S02]  /*34c0*/  I2F.U64 R0, R4 ;  /* 0x0000000400007312 */ /* 0x004e240000301000 */
[----:B0-----:R-:W-:-:S04]  /*34d0*/  F2FP.BF16.F32.PACK_AB R0, RZ, R0 ;  /* 0x00000000ff00723e */ /* 0x001fc800000010ff */
[----:B------:R-:W-:Y:S01]  /*34e0*/  PRMT R18, R0, 0x7610, R18 ;  /* 0x0000761000127816 */ /* 0x000fe20000000012 */
[----:B------:R-:W-:Y:S06]  /*34f0*/  BRA `(.L_x_882) ;  /* 0x0000000000107947 */ /* 0x000fec0003800000 */
.L_x_905:
[----:B------:R-:W2:Y:S02]  /*3500*/  LDG.E R4, desc[UR36][R4.64] ;  /* 0x0000002404047981 */ /* 0x000ea4000c1e1900 */
[----:B--2---:R-:W-:-:S04]  /*3510*/  I2FP.F32.U32 R0, R4 ;  /* 0x0000000400007245 */ /* 0x004fc80000201000 */
[----:B------:R-:W-:-:S04]  /*3520*/  F2FP.BF16.F32.PACK_AB R0, RZ, R0 ;  /* 0x00000000ff00723e */ /* 0x000fc800000010ff */
[----:B------:R-:W-:-:S07]  /*3530*/  PRMT R18, R0, 0x7610, R18 ;  /* 0x0000761000127816 */ /* 0x000fce0000000012 */
.L_x_882:
[----:B------:R-:W-:-:S07]  /*3540*/  VIADD R23, R23, 0x80 ;  /* 0x0000008017177836 */ /* 0x000fce0000000000 */
.L_x_876:
[----:B------:R-:W-:Y:S05]  /*3550*/  BSYNC.RECONVERGENT B6 ;  /* 0x0000000000067941 */ /* 0x000fea0003800200 */
.L_x_875:
        /* <DEDUP_REMOVED lines=25> */
.L_x_915:
[----:B------:R-:W2:Y:S02]  /*36f0*/  LDG.E.U8 R4, desc[UR36][R4.64] ;  /* 0x0000002404047981 */ /* 0x000ea4000c1e1100 */
[----:B--2---:R-:W-:-:S04]  /*3700*/  I2FP.F32.U32 R0, R4 ;  /* 0x0000000400007245 */ /* 0x004fc80000201000 */
[----:B------:R-:W-:Y:S01]  /*3710*/  F2FP.BF16.F32.PACK_AB R0, RZ, R0 ;  /* 0x00000000ff00723e */ /* 0x000fe200000010ff */
[----:B------:R-:W-:Y:S06]  /*3720*/  BRA `(.L_x_911) ;  /* 0x0000000c00a87947 */ /* 0x000fec0003800000 */
.L_x_914:
        /* <DEDUP_REMOVED lines=10> */
.L_x_918:
[----:B------:R-:W2:Y:S02]  /*37d0*/  LDG.E R4, desc[UR36][R4.64] ;  /* 0x0000002404047981 */ /* 0x000ea4000c1e1900 */
[----:B--2---:R-:W-:-:S04]  /*37e0*/  I2FP.F32.S32 R0, R4 ;  /* 0x0000000400007245 */ /* 0x004fc80000201400 */
[----:B------:R-:W-:Y:S01]  /*37f0*/  F2FP.BF16.F32.PACK_AB R0, RZ, R0 ;  /* 0x00000000ff00723e */ /* 0x000fe200000010ff */
[----:B------:R-:W-:Y:S06]  /*3800*/  BRA `(.L_x_911) ;  /* 0x0000000c00707947 */ /* 0x000fec0003800000 */
.L_x_917:
[----:B------:R-:W2:Y:S02]  /*3810*/  LDG.E.U16 R4, desc[UR36][R4.64] ;  /* 0x0000002404047981 */ /* 0x000ea4000c1e1500 */
[----:B--2---:R-:W0:Y:S02]  /*3820*/  I2F.S16 R0, R4 ;  /* 0x0000000400007306 */ /* 0x004e240000101400 */
[----:B0-----:R-:W-:Y:S01]  /*3830*/  F2FP.BF16.F32.PACK_AB R0, RZ, R0 ;  /* 0x00000000ff00723e */ /* 0x001fe200000010ff */
[----:B------:R-:W-:Y:S06]  /*3840*/  BRA `(.L_x_911) ;  /* 0x0000000c00607947 */ /* 0x000fec0003800000 */
.L_x_913:
        /* <DEDUP_REMOVED lines=9> */
.L_x_920:
[----:B------:R-:W2:Y:S02]  /*38e0*/  LDG.E.U16 R0, desc[UR36][R4.64] ;  /* 0x0000002404007981 */ /* 0x000ea4000c1e1500 */
[----:B--2---:R-:W-:-:S05]  /*38f0*/  HADD2.F32 R0, -RZ, R0.H0_H0 ;  /* 0x20000000ff007230 */ /* 0x004fca0000004100 */
[----:B------:R-:W-:Y:S01]  /*3900*/  F2FP.BF16.F32.PACK_AB R0, RZ, R0 ;  /* 0x00000000ff00723e */ /* 0x000fe200000010ff */
[----:B------:R-:W-:Y:S06]  /*3910*/  BRA `(.L_x_911) ;  /* 0x0000000c002c7947 */ /* 0x000fec0003800000 */
.L_x_919:
        /* <DEDUP_REMOVED lines=9> */
.L_x_922:
[----:B------:R-:W2:Y:S02]  /*39b0*/  LDG.E.U16 R4, desc[UR36][R4.64] ;  /* 0x0000002404047981 */ /* 0x000ea4000c1e1500 */
[----:B--2---:R-:W-:-:S05]  /*39c0*/  HADD2.F32 R0, -RZ, R4.H0_H0 ;  /* 0x20000004ff007230 */ /* 0x004fca0000004100 */
[----:B------:R-:W-:Y:S01]  /*39d0*/  F2FP.BF16.F32.PACK_AB R0, RZ, R0 ;  /* 0x00000000ff00723e */ /* 0x000fe200000010ff */
[----:B------:R-:W-:Y:S06]  /*39e0*/  BRA `(.L_x_911) ;  /* 0x0000000800f87947 */ /* 0x000fec0003800000 */
.L_x_921:
        /* <DEDUP_REMOVED lines=12> */
.L_x_912:
        /* <DEDUP_REMOVED lines=13> */
.L_x_925:
        /* <DEDUP_REMOVED lines=12> */
.L_x_924:
        /* <DEDUP_REMOVED lines=27> */
.L_x_927:
        /* <DEDUP_REMOVED lines=12> */
[----:B------:R-:W-:Y:S01]  /*3eb0*/  F2FP.BF16.F32.PACK_AB R0, RZ, R0 ;  /* 0x00000000ff00723e */ /* 0x000fe200000010ff */
[----:B------:R-:W-:Y:S06]  /*3ec0*/  BRA `(.L_x_911) ;  /* 0x0000000400c07947 */ /* 0x000fec0003800000 */
.L_x_926:
[----:B------:R1:W5:Y:S01]  /*3ed0*/  LDG.E.U16 R0, desc[UR36][R4.64] ;  /* 0x0000002404007981 */ /* 0x000362000c1e1500 */
[----:B------:R-:W-:Y:S05]  /*3ee0*/  BRA `(.L_x_911) ;  /* 0x0000000400b87947 */ /* 0x000fea0003800000 */
.L_x_923:
        /* <DEDUP_REMOVED lines=12> */
.L_x_930:
        /* <DEDUP_REMOVED lines=21> */
.L_x_934:
[----:B------:R-:W-:Y:S05]  /*4100*/  BSYNC.RECONVERGENT B1 ;  /* 0x0000000000017941 */ /* 0x000fea0003800200 */
.L_x_933:
[----:B------:R-:W-:Y:S01]  /*4110*/  IMAD.SHL.U32 R0, R0, 0x100000, RZ ;  /* 0x0010000000007824 */ /* 0x000fe200078e00ff */
[----:B------:R-:W-:-:S04]  /*4120*/  LEA R3, R3, 0x3b800000, 0x17 ;  /* 0x3b80000003037811 */ /* 0x000fc800078eb8ff */
[----:B------:R-:W-:-:S07]  /*4130*/  LOP3.LUT R0, R3, R0, R7, 0xfe, !PT ;  /* 0x0000000003007212 */ /* 0x000fce00078efe07 */
.L_x_932:
[----:B------:R-:W-:Y:S05]  /*4140*/  BSYNC.RECONVERGENT B0 ;  /* 0x0000000000007941 */ /* 0x000fea0003800200 */
.L_x_931:
[----:B------:R-:W-:Y:S01]  /*4150*/  F2FP.BF16.F32.PACK_AB R0, RZ, R0 ;  /* 0x00000000ff00723e */ /* 0x000fe200000010ff */
[----:B------:R-:W-:Y:S06]  /*4160*/  BRA `(.L_x_911) ;  /* 0x0000000400187947 */ /* 0x000fec0003800000 */
.L_x_929:
        /* <DEDUP_REMOVED lines=21> */
.L_x_938:
[----:B------:R-:W-:Y:S05]  /*42c0*/  BSYNC.RECONVERGENT B1 ;  /* 0x0000000000017941 */ /* 0x000fea0003800200 */
.L_x_937:
[----:B------:R-:W-:Y:S01]  /*42d0*/  IMAD.SHL.U32 R0, R0, 0x200000, RZ ;  /* 0x0020000000007824 */ /* 0x000fe200078e00ff */
[----:B------:R-:W-:-:S04]  /*42e0*/  LEA R3, R3, 0x37800000, 0x17 ;  /* 0x3780000003037811 */ /* 0x000fc800078eb8ff */
[----:B------:R-:W-:-:S07]  /*42f0*/  LOP3.LUT R0, R3, R0, R7, 0xfe, !PT ;  /* 0x0000000003007212 */ /* 0x000fce00078efe07 */
.L_x_936:
[----:B------:R-:W-:Y:S05]  /*4300*/  BSYNC.RECONVERGENT B0 ;  /* 0x0000000000007941 */ /* 0x000fea0003800200 */
.L_x_935:
[----:B------:R-:W-:Y:S01]  /*4310*/  F2FP.BF16.F32.PACK_AB R0, RZ, R0 ;  /* 0x00000000ff00723e */ /* 0x000fe200000010ff */
[----:B------:R-:W-:Y:S06]  /*4320*/  BRA `(.L_x_911) ;  /* 0x0000000000a87947 */ /* 0x000fec0003800000 */
.L_x_928:
        /* <DEDUP_REMOVED lines=14> */
.L_x_942:
[----:B------:R-:W-:Y:S05]  /*4410*/  BSYNC.RECONVERGENT B0 ;  /* 0x0000000000007941 */ /* 0x000fea0003800200 */
.L_x_941:
[----:B------:R-:W-:Y:S01]  /*4420*/  F2FP.BF16.F32.PACK_AB R0, RZ, R0 ;  /* 0x00000000ff00723e */ /* 0x000fe200000010ff */
[----:B------:R-:W-:Y:S06]  /*4430*/  BRA `(.L_x_911) ;  /* 0x0000000000647947 */ /* 0x000fec0003800000 */
.L_x_916:
        /* <DEDUP_REMOVED lines=16> */
.L_x_943:
[----:B------:R-:W-:Y:S01]  /*4540*/  PRMT R0, RZ, 0x7610, R0 ;  /* 0x00007610ff007816 */ /* 0x000fe20000000000 */
[----:B------:R-:W-:Y:S06]  /*4550*/  BRA `(.L_x_911) ;  /* 0x00000000001c7947 */ /* 0x000fec0003800000 */
.L_x_940:
[----:B------:R-:W2:Y:S02]  /*4560*/  LDG.E.64 R4, desc[UR36][R4.64] ;  /* 0x0000002404047981 */ /* 0x000ea4000c1e1b00 */
[----:B--2---:R-:W0:Y:S02]  /*4570*/  I2F.U64 R0, R4 ;  /* 0x0000000400007312 */ /* 0x004e240000301000 */
[----:B0-----:R-:W-:Y:S01]  /*4580*/  F2FP.BF16.F32.PACK_AB R0, RZ, R0 ;  /* 0x00000000ff00723e */ /* 0x001fe200000010ff */
[----:B------:R-:W-:Y:S06]  /*4590*/  BRA `(.L_x_911) ;  /* 0x00000000000c7947 */ /* 0x000fec0003800000 */
.L_x_939:
[----:B------:R-:W2:Y:S02]  /*45a0*/  LDG.E R4, desc[UR36][R4.64] ;  /* 0x0000002404047981 */ /* 0x000ea4000c1e1900 */
[----:B--2---:R-:W-:-:S04]  /*45b0*/  I2FP.F32.U32 R0, R4 ;  /* 0x0000000400007245 */ /* 0x004fc80000201000 */
[----:B------:R-:W-:-:S07]  /*45c0*/  F2FP.BF16.F32.PACK_AB R0, RZ, R0 ;  /* 0x00000000ff00723e */ /* 0x000fce00000010ff */
.L_x_911:
[----:B------:R-:W-:Y:S05]  /*45d0*/  BSYNC.RECONVERGENT B6 ;  /* 0x0000000000067941 */ /* 0x000fea0003800200 */
.L_x_910:
[C---:B------:R-:W-:Y:S01]  /*45e0*/  VIADD R3, R25.reuse, 0x100 ;  /* 0x0000010019037836 */ /* 0x040fe20000000000 */
[CC--:B------:R-:W-:Y:S01]  /*45f0*/  ISETP.GE.AND P0, PT, R25.reuse, R16.reuse, PT ;  /* 0x000000101900720c */ /* 0x0c0fe20003f06270 */
[----:B------:R-:W-:Y:S01]  /*4600*/  VIADD R23, R25, 0x80 ;  /* 0x0000008019177836 */ /* 0x000fe20000000000 */
[----:B------:R-:W-:Y:S02]  /*4610*/  BSSY.RECONVERGENT B6, `(.L_x_944) ;  /* 0x000011f000067945 */ /* 0x000fe40003800200 */
[-C--:B------:R-:W-:Y:S01]  /*4620*/  ISETP.GE.AND P2, PT, R3, R16.reuse, PT ;  /* 0x000000100300720c */ /* 0x080fe20003f46270 */
[----:B------:R-:W-:Y:S01]  /*4630*/  VIADD R3, R25, 0x180 ;  /* 0x0000018019037836 */ /* 0x000fe20000000000 */
[----:B------:R-:W-:-:S04]  /*4640*/  ISETP.GE.AND P1, PT, R23, R16, PT ;  /* 0x000000101700720c */ /* 0x000fc80003f26270 */
[----:B------:R-:W-:-:S03]  /*4650*/  ISETP.GE.AND P3, PT, R3, R16, PT ;  /* 0x000000100300720c */ /* 0x000fc60003f66270 */
[----:B-----5:R-:W-:-:S04]  /*4660*/  @!P0 IMAD.U32 R3, R17, 0x10000, RZ ;  /* 0x0001000011038824 */ /* 0x020fc800078e00ff */
[----:B------:R-:W-:Y:S02]  /*4670*/  @!P2 IMAD.U32 R18, R18, 0x10000, RZ ;  /* 0x000100001212a824 */ /* 0x000fe400078e00ff */
[----:B------:R-:W-:Y:S02]  /*4680*/  @!P0 FADD.FTZ R3, |R3|, -RZ ;  /* 0x800000ff03038221 */ /* 0x000fe40000010200 */
[----:B01----:R-:W-:Y:S02]  /*4690*/  @!P2 FADD.FTZ R4, |R18|, -RZ ;  /* 0x800000ff1204a221 */ /* 0x003fe40000010200 */
[----:B------:R0:W1:Y:S01]  /*46a0*/  @!P0 F2F.BF16.F32 R5, R3 ;  /* 0x0000000300058304 */ /* 0x0000620000202000 */
[----:B------:R-:W-:Y:S01]  /*46b0*/  @!P3 IMAD.U32 R6, R0, 0x10000, RZ ;  /* 0x000100000006b824 */ /* 0x000fe200078e00ff */
[----:B------:R-:W2:Y:S01]  /*46c0*/  LDC.U8 R18, c[0x0][0x3a4] ;  /* 0x0000e900ff127b82 */ /* 0x000ea20000000000 */
[----:B------:R-:W-:Y:S02]  /*46d0*/  @!P1 IMAD.U32 R0, R19, 0x10000, RZ ;  /* 0x0001000013009824 */ /* 0x000fe400078e00ff */
[----:B------:R-:W-:-:S02]  /*46e0*/  @!P3 FADD.FTZ R6, |R6|, -RZ ;  /* 0x800000ff0606b221 */ /* 0x000fc40000010200 */
[----:B------:R-:W-:Y:S01]  /*46f0*/  @!P1 FADD.FTZ R0, |R0|, -RZ ;  /* 0x800000ff00009221 */ /* 0x000fe20000010200 */
[----:B------:R0:W3:Y:S08]  /*4700*/  @!P2 F2F.BF16.F32 R17, R4 ;  /* 0x000000040011a304 */ /* 0x0000f00000202000 */
[----:B------:R0:W4:Y:S08]  /*4710*/  @!P3 F2F.BF16.F32 R19, R6 ;  /* 0x000000060013b304 */ /* 0x0001300000202000 */
[----:B------:R0:W0:Y:S01]  /*4720*/  @!P1 F2F.BF16.F32 R22, R0 ;  /* 0x0000000000169304 */ /* 0x0000220000202000 */
[----:B-1-3--:R-:W-:Y:S05]  /*4730*/  @P0 BRA `(.L_x_945) ;  /* 0x0000001000300947 */ /* 0x00afea0003800000 */
[----:B------:R-:W1:Y:S01]  /*4740*/  LDCU UR4, c[0x0][0x3a8] ;  /* 0x00007500ff0477ac */ /* 0x000e620008000800 */
[----:B------:R-:W3:Y:S01]  /*4750*/  LDC.64 R8, c[0x0][0x388] ;  /* 0x0000e200ff087b82 */ /* 0x000ee20000000a00 */
[----:B0-----:R-:W-:Y:S01]  /*4760*/  IMAD R0, R2, 0x200, R25 ;  /* 0x0000020002007824 */ /* 0x001fe200078e0219 */
[----:B--2---:R-:W-:-:S03]  /*4770*/  PRMT R4, R18, 0x9910, RZ ;  /* 0x0000991012047816 */ /* 0x004fc600000000ff */
[----:B-1----:R-:W-:Y:S02]  /*4780*/  IMAD R3, R0, UR4, RZ ;  /* 0x0000000400037c24 */ /* 0x002fe4000f8e02ff */
[----:B------:R-:W-:-:S05]  /*4790*/  IMAD.MOV.U32 R0, RZ, RZ, R4 ;  /* 0x000000ffff007224 */ /* 0x000fca00078e0004 */
[----:B------:R-:W-:Y:S02]  /*47a0*/  ISETP.GT.AND P0, PT, R0, 0x9, PT ;  /* 0x000000090000780c */ /* 0x000fe40003f04270 */
[----:B---3--:R-:W-:-:S05]  /*47b0*/  IADD3 R8, P1, PT, R3, R8, RZ ;  /* 0x0000000803087210 */ /* 0x008fca0007f3e0ff */
        /* <DEDUP_REMOVED lines=10> */
[----:B------:R-:W-:Y:S02]  /*4860*/  IMAD.U32 R5, R5, 0x10000, RZ ;  /* 0x0001000005057824 */ /* 0x000fe400078e00ff */
[----:B------:R-:W-:-:S04]  /*4870*/  IMAD.MOV.U32 R25, RZ, RZ, R23 ;  /* 0x000000ffff197224 */ /* 0x000fc800078e0017 */
[----:B------:R-:W0:Y:S02]  /*4880*/  F2I.FTZ.TRUNC.NTZ R5, R5 ;  /* 0x0000000500057305 */ /* 0x000e24000021f100 */
[----:B0-----:R0:W-:Y:S01]  /*4890*/  STG.E.U8 desc[UR36][R8.64], R5 ;  /* 0x0000000508007986 */ /* 0x0011e2000c101124 */
[----:B------:R-:W-:Y:S05]  /*48a0*/  BRA `(.L_x_945) ;  /* 0x0000000c00d47947 */ /* 0x000fea0003800000 */
.L_x_949:
[----:B------:R-:W-:Y:S02]  /*48b0*/  IMAD.U32 R5, R5, 0x10000, RZ ;  /* 0x0001000005057824 */ /* 0x000fe400078e00ff */
[----:B------:R-:W-:-:S04]  /*48c0*/  IMAD.MOV.U32 R25, RZ, RZ, R23 ;  /* 0x000000ffff197224 */ /* 0x000fc800078e0017 */
[----:B------:R-:W0:Y:S02]  /*48d0*/  F2I.S64.TRUNC R4, R5 ;  /* 0x0000000500047311 */ /* 0x000e24000020d900 */
[----:B0-----:R0:W-:Y:S01]  /*48e0*/  STG.E.U8 desc[UR36][R8.64], R4 ;  /* 0x0000000408007986 */ /* 0x0011e2000c101124 */
[----:B------:R-:W-:Y:S05]  /*48f0*/  BRA `(.L_x_945) ;  /* 0x0000000c00c07947 */ /* 0x000fea0003800000 */
.L_x_948:
[----:B------:R-:W-:-:S13]  /*4900*/  ISETP.NE.AND P0, PT, R0, 0x2, PT ;  /* 0x000000020000780c */ /* 0x000fda0003f05270 */
[----:B------:R-:W-:Y:S05]  /*4910*/  @!P0 BRA `(.L_x_951) ;  /* 0x0000000000388947 */ /* 0x000fea0003800000 */
[----:B------:R-:W-:-:S13]  /*4920*/  ISETP.NE.AND P0, PT, R0, 0x3, PT ;  /* 0x000000030000780c */ /* 0x000fda0003f05270 */
[----:B------:R-:W-:Y:S05]  /*4930*/  @!P0 BRA `(.L_x_952) ;  /* 0x00000000001c8947 */ /* 0x000fea0003800000 */
[----:B------:R-:W-:-:S13]  /*4940*/  ISETP.NE.AND P0, PT, R0, 0x4, PT ;  /* 0x000000040000780c */ /* 0x000fda0003f05270 */
[----:B------:R-:W-:Y:S05]  /*4950*/  @P0 BRA `(.L_x_950) ;  /* 0x0000000800f80947 */ /* 0x000fea0003800000 */
[----:B------:R-:W-:Y:S02]  /*4960*/  IMAD.U32 R5, R5, 0x10000, RZ ;  /* 0x0001000005057824 */ /* 0x000fe400078e00ff */
[----:B------:R-:W-:-:S04]  /*4970*/  IMAD.MOV.U32 R25, RZ, RZ, R23 ;  /* 0x000000ffff197224 */ /* 0x000fc800078e0017 */
[----:B------:R-:W0:Y:S02]  /*4980*/  F2I.S64.TRUNC R4, R5 ;  /* 0x0000000500047311 */ /* 0x000e24000020d900 */
[----:B0-----:R0:W-:Y:S01]  /*4990*/  STG.E.64 desc[UR36][R8.64], R4 ;  /* 0x0000000408007986 */ /* 0x0011e2000c101b24 */
[----:B------:R-:W-:Y:S05]  /*49a0*/  BRA `(.L_x_945) ;  /* 0x0000000c00947947 */ /* 0x000fea0003800000 */
.L_x_952:
[----:B------:R-:W-:Y:S02]  /*49b0*/  IMAD.U32 R5, R5, 0x10000, RZ ;  /* 0x0001000005057824 */ /* 0x000fe400078e00ff */
[----:B------:R-:W-:-:S04]  /*49c0*/  IMAD.MOV.U32 R25, RZ, RZ, R23 ;  /* 0x000000ffff197224 */ /* 0x000fc800078e0017 */
[----:B------:R-:W0:Y:S02]  /*49d0*/  F2I.FTZ.TRUNC.NTZ R5, R5 ;  /* 0x0000000500057305 */ /* 0x000e24000021f100 */
[----:B0-----:R0:W-:Y:S01]  /*49e0*/  STG.E desc[UR36][R8.64], R5 ;  /* 0x0000000508007986 */ /* 0x0011e2000c101924 */
[----:B------:R-:W-:Y:S05]  /*49f0*/  BRA `(.L_x_945) ;  /* 0x0000000c00807947 */ /* 0x000fea0003800000 */
.L_x_951:
[----:B------:R-:W-:Y:S02]  /*4a00*/  IMAD.U32 R5, R5, 0x10000, RZ ;  /* 0x0001000005057824 */ /* 0x000fe400078e00ff */
[----:B------:R-:W-:-:S04]  /*4a10*/  IMAD.MOV.U32 R25, RZ, RZ, R23 ;  /* 0x000000ffff197224 */ /* 0x000fc800078e0017 */
[----:B------:R-:W0:Y:S02]  /*4a20*/  F2I.FTZ.TRUNC.NTZ R5, R5 ;  /* 0x0000000500057305 */ /* 0x000e24000021f100 */
[----:B0-----:R0:W-:Y:S01]  /*4a30*/  STG.E.U16 desc[UR36][R8.64], R5 ;  /* 0x0000000508007986 */ /* 0x0011e2000c101524 */
[----:B------:R-:W-:Y:S05]  /*4a40*/  BRA `(.L_x_945) ;  /* 0x0000000c006c7947 */ /* 0x000fea0003800000 */
.L_x_947:
[----:B------:R-:W-:-:S13]  /*4a50*/  ISETP.GT.AND P0, PT, R0, 0x6, PT ;  /* 0x000000060000780c */ /* 0x000fda0003f04270 */
[----:B------:R-:W-:Y:S05]  /*4a60*/  @P0 BRA `(.L_x_953) ;  /* 0x0000000000340947 */ /* 0x000fea0003800000 */
[----:B------:R-:W-:-:S13]  /*4a70*/  ISETP.NE.AND P0, PT, R0, 0x5, PT ;  /* 0x000000050000780c */ /* 0x000fda0003f05270 */
[----:B------:R-:W-:Y:S05]  /*4a80*/  @!P0 BRA `(.L_x_954) ;  /* 0x0000000000188947 */ /* 0x000fea0003800000 */
[----:B------:R-:W-:-:S13]  /*4a90*/  ISETP.NE.AND P0, PT, R0, 0x6, PT ;  /* 0x000000060000780c */ /* 0x000fda0003f05270 */
[----:B------:R-:W-:Y:S05]  /*4aa0*/  @P0 BRA `(.L_x_950) ;  /* 0x0000000800a40947 */ /* 0x000fea0003800000 */
[----:B------:R-:W-:Y:S02]  /*4ab0*/  IMAD.U32 R5, R5, 0x10000, RZ ;  /* 0x0001000005057824 */ /* 0x000fe400078e00ff */
[----:B------:R-:W-:-:S03]  /*4ac0*/  IMAD.MOV.U32 R25, RZ, RZ, R23 ;  /* 0x000000ffff197224 */ /* 0x000fc600078e0017 */
[----:B------:R0:W-:Y:S01]  /*4ad0*/  STG.E desc[UR36][R8.64], R5 ;  /* 0x0000000508007986 */ /* 0x0001e2000c101924 */
[----:B------:R-:W-:Y:S05]  /*4ae0*/  BRA `(.L_x_945) ;  /* 0x0000000c00447947 */ /* 0x000fea0003800000 */
.L_x_954:
[----:B------:R-:W-:Y:S02]  /*4af0*/  IMAD.U32 R0, R5, 0x10000, RZ ;  /* 0x0001000005007824 */ /* 0x000fe400078e00ff */
[----:B------:R-:W-:-:S03]  /*4b00*/  IMAD.MOV.U32 R25, RZ, RZ, R23 ;  /* 0x000000ffff197224 */ /* 0x000fc600078e0017 */
[----:B------:R-:W-:-:S05]  /*4b10*/  F2FP.F16.F32.PACK_AB R0, RZ, R0 ;  /* 0x00000000ff00723e */ /* 0x000fca00000000ff */
[----:B------:R0:W-:Y:S01]  /*4b20*/  STG.E.U16 desc[UR36][R8.64], R0 ;  /* 0x0000000008007986 */ /* 0x0001e2000c101524 */
[----:B------:R-:W-:Y:S05]  /*4b30*/  BRA `(.L_x_945) ;  /* 0x0000000c00307947 */ /* 0x000fea0003800000 */
.L_x_953:
[----:B------:R-:W-:-:S13]  /*4b40*/  ISETP.NE.AND P0, PT, R0, 0x7, PT ;  /* 0x000000070000780c */ /* 0x000fda0003f05270 */
[----:B------:R-:W-:Y:S05]  /*4b50*/  @!P0 BRA `(.L_x_955) ;  /* 0x00000000003c8947 */ /* 0x000fea0003800000 */
[----:B------:R-:W-:-:S13]  /*4b60*/  ISETP.NE.AND P0, PT, R0, 0x8, PT ;  /* 0x000000080000780c */ /* 0x000fda0003f05270 */
[----:B------:R-:W-:Y:S05]  /*4b70*/  @!P0 BRA `(.L_x_956) ;  /* 0x00000000001c8947 */ /* 0x000fea0003800000 */
[----:B------:R-:W-:-:S13]  /*4b80*/  ISETP.NE.AND P0, PT, R0, 0x9, PT ;  /* 0x000000090000780c */ /* 0x000fda0003f05270 */
[----:B------:R-:W-:Y:S05]  /*4b90*/  @P0 BRA `(.L_x_950) ;  /* 0x0000000800680947 */ /* 0x000fea0003800000 */
[----:B------:R-:W-:Y:S02]  /*4ba0*/  IMAD.U32 R4, R5, 0x10000, RZ ;  /* 0x0001000005047824 */ /* 0x000fe400078e00ff */
[----:B------:R-:W-:Y:S02]  /*4bb0*/  IMAD.MOV.U32 R5, RZ, RZ, RZ ;  /* 0x000000ffff057224 */ /* 0x000fe400078e00ff */
[----:B------:R-:W-:-:S03]  /*4bc0*/  IMAD.MOV.U32 R25, RZ, RZ, R23 ;  /* 0x000000ffff197224 */ /* 0x000fc600078e0017 */
[----:B------:R0:W-:Y:S01]  /*4bd0*/  STG.E.64 desc[UR36][R8.64], R4 ;  /* 0x0000000408007986 */ /* 0x0001e2000c101b24 */
[----:B------:R-:W-:Y:S05]  /*4be0*/  BRA `(.L_x_945) ;  /* 0x0000000c00047947 */ /* 0x000fea0003800000 */
.L_x_956:
[----:B------:R-:W-:Y:S02]  /*4bf0*/  IMAD.U32 R5, R5, 0x10000, RZ ;  /* 0x0001000005057824 */ /* 0x000fe400078e00ff */
[----:B------:R-:W-:-:S03]  /*4c00*/  IMAD.MOV.U32 R25, RZ, RZ, R23 ;  /* 0x000000ffff197224 */ /* 0x000fc600078e0017 */
[----:B------:R-:W-:-:S04]  /*4c10*/  F2FP.F16.F32.PACK_AB R3, RZ, R5 ;  /* 0x00000005ff03723e */ /* 0x000fc800000000ff */
[----:B------:R-:W-:-:S05]  /*4c20*/  PRMT R3, R3, 0x5410, RZ ;  /* 0x0000541003037816 */ /* 0x000fca00000000ff */
[----:B------:R0:W-:Y:S01]  /*4c30*/  STG.E desc[UR36][R8.64], R3 ;  /* 0x0000000308007986 */ /* 0x0001e2000c101924 */
[----:B------:R-:W-:Y:S05]  /*4c40*/  BRA `(.L_x_945) ;  /* 0x0000000800ec7947 */ /* 0x000fea0003800000 */
.L_x_955:
[----:B------:R-:W-:Y:S02]  /*4c50*/  IMAD.U32 R4, R5, 0x10000, RZ ;  /* 0x0001000005047824 */ /* 0x000fe400078e00ff */
[----:B------:R-:W-:Y:S02]  /*4c60*/  IMAD.MOV.U32 R25, RZ, RZ, R23 ;  /* 0x000000ffff197224 */ /* 0x000fe400078e0017 */
[----:B------:R-:W-:-:S06]  /*4c70*/  FMUL.FTZ R4, R4, 1 ;  /* 0x3f80000004047820 */ /* 0x000fcc0000410000 */
[----:B------:R-:W0:Y:S02]  /*4c80*/  F2F.F64.F32 R4, R4 ;  /* 0x0000000400047310 */ /* 0x000e240000201800 */
[----:B0-----:R0:W-:Y:S01]  /*4c90*/  STG.E.64 desc[UR36][R8.64], R4 ;  /* 0x0000000408007986 */ /* 0x0011e2000c101b24 */
[----:B------:R-:W-:Y:S05]  /*4ca0*/  BRA `(.L_x_945) ;  /* 0x0000000800d47947 */ /* 0x000fea0003800000 */
.L_x_946:
        /* <DEDUP_REMOVED lines=10> */
[----:B------:R-:W-:-:S04]  /*4d50*/  FSETP.NEU.FTZ.AND P0, PT, R5, RZ, PT ;  /* 0x000000ff0500720b */ /* 0x000fc80003f1d000 */
[----:B------:R-:W-:-:S05]  /*4d60*/  SEL R3, RZ, 0x1, !P0 ;  /* 0x00000001ff037807 */ /* 0x000fca0004000000 */
[----:B------:R0:W-:Y:S01]  /*4d70*/  STG.E.U8 desc[UR36][R8.64], R3 ;  /* 0x0000000308007986 */ /* 0x0001e2000c101124 */
[----:B------:R-:W-:Y:S05]  /*4d80*/  BRA `(.L_x_945) ;  /* 0x00000008009c7947 */ /* 0x000fea0003800000 */
.L_x_959:
[----:B------:R-:W-:Y:S01]  /*4d90*/  IMAD.U32 R5, R5, 0x10000, RZ ;  /* 0x0001000005057824 */ /* 0x000fe200078e00ff */
[----:B------:R-:W-:Y:S01]  /*4da0*/  CS2R R6, SRZ ;  /* 0x0000000000067805 */ /* 0x000fe2000001ff00 */
[----:B------:R-:W-:Y:S02]  /*4db0*/  IMAD.MOV.U32 R25, RZ, RZ, R23 ;  /* 0x000000ffff197224 */ /* 0x000fe400078e0017 */
[----:B------:R-:W-:-:S06]  /*4dc0*/  FMUL.FTZ R5, R5, 1 ;  /* 0x3f80000005057820 */ /* 0x000fcc0000410000 */
[----:B------:R-:W0:Y:S02]  /*4dd0*/  F2F.F64.F32 R4, R5 ;  /* 0x0000000500047310 */ /* 0x000e240000201800 */
[----:B0-----:R0:W-:Y:S01]  /*4de0*/  STG.E.128 desc[UR36][R8.64], R4 ;  /* 0x0000000408007986 */ /* 0x0011e2000c101d24 */
[----:B------:R-:W-:Y:S05]  /*4df0*/  BRA `(.L_x_945) ;  /* 0x0000000800807947 */ /* 0x000fea0003800000 */
.L_x_958:
[----:B------:R-:W-:-:S13]  /*4e00*/  ISETP.NE.AND P0, PT, R0, 0xf, PT ;  /* 0x0000000f0000780c */ /* 0x000fda0003f05270 */
[----:B------:R-:W-:Y:S05]  /*4e10*/  @!P0 BRA `(.L_x_960) ;  /* 0x0000000000a88947 */ /* 0x000fea0003800000 */
[----:B------:R-:W-:-:S13]  /*4e20*/  ISETP.NE.AND P0, PT, R0, 0x17, PT ;  /* 0x000000170000780c */ /* 0x000fda0003f05270 */
[----:B------:R-:W-:Y:S05]  /*4e30*/  @!P0 BRA `(.L_x_961) ;  /* 0x0000000000508947 */ /* 0x000fea0003800000 */
[----:B------:R-:W-:-:S13]  /*4e40*/  ISETP.NE.AND P0, PT, R0, 0x18, PT ;  /* 0x000000180000780c */ /* 0x000fda0003f05270 */
[----:B------:R-:W-:Y:S05]  /*4e50*/  @P0 BRA `(.L_x_950) ;  /* 0x0000000400b80947 */ /* 0x000fea0003800000 */
[----:B------:R-:W-:Y:S01]  /*4e60*/  IMAD.U32 R6, R5, 0x10000, RZ ;  /* 0x0001000005067824 */ /* 0x000fe200078e00ff */
[----:B------:R-:W-:Y:S01]  /*4e70*/  BSSY.RECONVERGENT B0, `(.L_x_962) ;  /* 0x000000c000007945 */ /* 0x000fe20003800200 */
[----:B------:R-:W-:-:S03]  /*4e80*/  IMAD.MOV.U32 R0, RZ, RZ, 0x7f ;  /* 0x0000007fff007424 */ /* 0x000fc600078e00ff */
        /* <DEDUP_REMOVED lines=10> */
.L_x_963:
[----:B------:R-:W-:Y:S05]  /*4f30*/  BSYNC.RECONVERGENT B0 ;  /* 0x0000000000007941 */ /* 0x000fea0003800200 */
.L_x_962:
[----:B------:R-:W-:Y:S01]  /*4f40*/  LOP3.LUT R5, R0, 0x80, R5, 0xf8, !PT ;  /* 0x0000008000057812 */ /* 0x000fe200078ef805 */
[----:B------:R-:W-:-:S04]  /*4f50*/  IMAD.MOV.U32 R25, RZ, RZ, R23 ;  /* 0x000000ffff197224 */ /* 0x000fc800078e0017 */
[----:B------:R0:W-:Y:S01]  /*4f60*/  STG.E.U8 desc[UR36][R8.64], R5 ;  /* 0x0000000508007986 */ /* 0x0001e2000c101124 */
[----:B------:R-:W-:Y:S05]  /*4f70*/  BRA `(.L_x_945) ;  /* 0x0000000800207947 */ /* 0x000fea0003800000 */
.L_x_961:
        /* <DEDUP_REMOVED lines=15> */
.L_x_965:
[----:B------:R-:W-:Y:S05]  /*5070*/  BSYNC.RECONVERGENT B0 ;  /* 0x0000000000007941 */ /* 0x000fea0003800200 */
.L_x_964:
[----:B------:R-:W-:Y:S01]  /*5080*/  LOP3.LUT R5, R0, 0x80, R5, 0xf8, !PT ;  /* 0x0000008000057812 */ /* 0x000fe200078ef805 */
[----:B------:R-:W-:-:S04]  /*5090*/  IMAD.MOV.U32 R25, RZ, RZ, R23 ;  /* 0x000000ffff197224 */ /* 0x000fc800078e0017 */
[----:B------:R3:W-:Y:S01]  /*50a0*/  STG.E.U8 desc[UR36][R8.64], R5 ;  /* 0x0000000508007986 */ /* 0x0007e2000c101124 */
[----:B------:R-:W-:Y:S05]  /*50b0*/  BRA `(.L_x_945) ;  /* 0x0000000400d07947 */ /* 0x000fea0003800000 */
.L_x_960:
[----:B------:R1:W-:Y:S01]  /*50c0*/  STG.E.U16 desc[UR36][R8.64], R5 ;  /* 0x0000000508007986 */ /* 0x0003e2000c101524 */
[----:B------:R-:W-:Y:S01]  /*50d0*/  IMAD.MOV.U32 R25, RZ, RZ, R23 ;  /* 0x000000ffff197224 */ /* 0x000fe200078e0017 */
[----:B------:R-:W-:Y:S06]  /*50e0*/  BRA `(.L_x_945) ;  /* 0x0000000400c47947 */ /* 0x000fec0003800000 */
.L_x_957:
        /* <DEDUP_REMOVED lines=10> */
[----:B------:R-:W0:Y:S02]  /*5190*/  F2I.FTZ.U32.TRUNC.NTZ R3, R3 ;  /* 0x0000000300037305 */ /* 0x000e24000021f000 */
[----:B0-----:R0:W-:Y:S01]  /*51a0*/  STG.E.U16 desc[UR36][R8.64], R3 ;  /* 0x0000000308007986 */ /* 0x0011e2000c101524 */
[----:B------:R-:W-:Y:S05]  /*51b0*/  BRA `(.L_x_945) ;  /* 0x0000000400907947 */ /* 0x000fea0003800000 */
.L_x_968:
        /* <DEDUP_REMOVED lines=13> */
.L_x_971:
[----:B------:R-:W-:-:S04]  /*5290*/  SHF.R.U32.HI R0, RZ, 0x14, R3 ;  /* 0x00000014ff007819 */ /* 0x000fc80000011603 */
[----:B------:R-:W-:-:S04]  /*52a0*/  LOP3.LUT R0, R0, 0x1, RZ, 0xc0, !PT ;  /* 0x0000000100007812 */ /* 0x000fc800078ec0ff */
[----:B------:R-:W-:-:S04]  /*52b0*/  IADD3 R0, PT, PT, R3, 0x487ffff, R0 ;  /* 0x0487ffff03007810 */ /* 0x000fc80007ffe000 */
[----:B------:R-:W-:-:S04]  /*52c0*/  SHF.R.U32.HI R0, RZ, 0x14, R0 ;  /* 0x00000014ff007819 */ /* 0x000fc80000011600 */
[----:B------:R-:W-:-:S07]  /*52d0*/  LOP3.LUT R0, R0, 0xff, RZ, 0xc0, !PT ;  /* 0x000000ff00007812 */ /* 0x000fce00078ec0ff */
.L_x_972:
[----:B------:R-:W-:-:S04]  /*52e0*/  SHF.R.U32.HI R3, RZ, 0x18, R3 ;  /* 0x00000018ff037819 */ /* 0x000fc80000011603 */
[----:B------:R-:W-:-:S04]  /*52f0*/  LOP3.LUT R0, R0, 0x80, R3, 0xf8, !PT ;  /* 0x0000008000007812 */ /* 0x000fc800078ef803 */
[----:B------:R-:W-:-:S07]  /*5300*/  PRMT R4, R0, 0x7610, R4 ;  /* 0x0000761000047816 */ /* 0x000fce0000000004 */
.L_x_970:
[----:B------:R-:W-:Y:S05]  /*5310*/  BSYNC.RECONVERGENT B0 ;  /* 0x0000000000007941 */ /* 0x000fea0003800200 */
.L_x_969:
[----:B------:R0:W-:Y:S01]  /*5320*/  STG.E.U8 desc[UR36][R8.64], R4 ;  /* 0x0000000408007986 */ /* 0x0001e2000c101124 */
[----:B------:R-:W-:Y:S01]  /*5330*/  IMAD.MOV.U32 R25, RZ, RZ, R23 ;  /* 0x000000ffff197224 */ /* 0x000fe200078e0017 */
[----:B------:R-:W-:Y:S06]  /*5340*/  BRA `(.L_x_945) ;  /* 0x00000004002c7947 */ /* 0x000fec0003800000 */
.L_x_967:
        /* <DEDUP_REMOVED lines=13> */
.L_x_975:
[----:B------:R-:W-:-:S04]  /*5420*/  SHF.R.U32.HI R0, RZ, 0x15, R3 ;  /* 0x00000015ff007819 */ /* 0x000fc80000011603 */
[----:B------:R-:W-:-:S04]  /*5430*/  LOP3.LUT R0, R0, 0x1, RZ, 0xc0, !PT ;  /* 0x0000000100007812 */ /* 0x000fc800078ec0ff */
[----:B------:R-:W-:-:S04]  /*5440*/  IADD3 R0, PT, PT, R3, 0x88fffff, R0 ;  /* 0x088fffff03007810 */ /* 0x000fc80007ffe000 */
[----:B------:R-:W-:-:S04]  /*5450*/  SHF.R.U32.HI R0, RZ, 0x15, R0 ;  /* 0x00000015ff007819 */ /* 0x000fc80000011600 */
[----:B------:R-:W-:-:S07]  /*5460*/  LOP3.LUT R0, R0, 0xff, RZ, 0xc0, !PT ;  /* 0x000000ff00007812 */ /* 0x000fce00078ec0ff */
.L_x_976:
[----:B------:R-:W-:-:S04]  /*5470*/  SHF.R.U32.HI R3, RZ, 0x18, R3 ;  /* 0x00000018ff037819 */ /* 0x000fc80000011603 */
[----:B------:R-:W-:-:S04]  /*5480*/  LOP3.LUT R0, R0, 0x80, R3, 0xf8, !PT ;  /* 0x0000008000007812 */ /* 0x000fc800078ef803 */
[----:B------:R-:W-:-:S07]  /*5490*/  PRMT R4, R0, 0x7610, R4 ;  /* 0x0000761000047816 */ /* 0x000fce0000000004 */
.L_x_974:
[----:B------:R-:W-:Y:S05]  /*54a0*/  BSYNC.RECONVERGENT B0 ;  /* 0x0000000000007941 */ /* 0x000fea0003800200 */
.L_x_973:
[----:B------:R0:W-:Y:S01]  /*54b0*/  STG.E.U8 desc[UR36][R8.64], R4 ;  /* 0x0000000408007986 */ /* 0x0001e2000c101124 */
[----:B------:R-:W-:Y:S01]  /*54c0*/  IMAD.MOV.U32 R25, RZ, RZ, R23 ;  /* 0x000000ffff197224 */ /* 0x000fe200078e0017 */
[----:B------:R-:W-:Y:S06]  /*54d0*/  BRA `(.L_x_945) ;  /* 0x0000000000c87947 */ /* 0x000fec0003800000 */
.L_x_966:
[----:B------:R-:W-:-:S13]  /*54e0*/  ISETP.NE.AND P0, PT, R0, 0x1c, PT ;  /* 0x0000001c0000780c */ /* 0x000fda0003f05270 */
[----:B------:R-:W-:Y:S05]  /*54f0*/  @!P0 BRA `(.L_x_977) ;  /* 0x0000000000b08947 */ /* 0x000fea0003800000 */
[----:B------:R-:W-:-:S13]  /*5500*/  ISETP.NE.AND P0, PT, R0, 0x1d, PT ;  /* 0x0000001d0000780c */ /* 0x000fda0003f05270 */
[----:B------:R-:W-:Y:S05]  /*5510*/  @!P0 BRA `(.L_x_978) ;  /* 0x0000000000948947 */ /* 0x000fea0003800000 */
[----:B------:R-:W-:-:S13]  /*5520*/  ISETP.NE.AND P0, PT, R0, 0x2c, PT ;  /* 0x0000002c0000780c */ /* 0x000fda0003f05270 */
[----:B------:R-:W-:Y:S05]  /*5530*/  @!P0 BRA `(.L_x_979) ;  /* 0x0000000000488947 */ /* 0x000fea0003800000 */
.L_x_950:
        /* <DEDUP_REMOVED lines=15> */
[----:B--2-4-:R-:W-:Y:S05]  /*5630*/  CALL.ABS.NOINC R14 ;  /* 0x000000000e007343 */ /* 0x014fea0003c00000 */
.L_x_980:
[----:B------:R-:W-:Y:S01]  /*5640*/  IMAD.MOV.U32 R25, RZ, RZ, R23 ;  /* 0x000000ffff197224 */ /* 0x000fe200078e0017 */
[----:B------:R-:W-:Y:S06]  /*5650*/  BRA `(.L_x_945) ;  /* 0x0000000000687947 */ /* 0x000fec0003800000 */
.L_x_979:
[----:B------:R-:W-:Y:S02]  /*5660*/  IMAD.U32 R4, R5, 0x10000, RZ ;  /* 0x0001000005047824 */ /* 0x000fe400078e00ff */
[----:B------:R-:W-:-:S03]  /*5670*/  IMAD.MOV.U32 R25, RZ, RZ, R23 ;  /* 0x000000ffff197224 */ /* 0x000fc600078e0017 */
[----:B------:R-:W-:-:S04]  /*5680*/  SHF.R.U32.HI R5, RZ, 0x17, R4 ;  /* 0x00000017ff057819 */ /* 0x000fc80000011604 */
[----:B------:R-:W-:-:S04]  /*5690*/  LOP3.LUT R3, R5, 0xff, RZ, 0xc0, !PT ;  /* 0x000000ff05037812 */ /* 0x000fc800078ec0ff */
        /* <DEDUP_REMOVED lines=13> */
.L_x_978:
[----:B------:R-:W-:Y:S02]  /*5770*/  IMAD.U32 R5, R5, 0x10000, RZ ;  /* 0x0001000005057824 */ /* 0x000fe400078e00ff */
[----:B------:R-:W-:-:S04]  /*5780*/  IMAD.MOV.U32 R25, RZ, RZ, R23 ;  /* 0x000000ffff197224 */ /* 0x000fc800078e0017 */
[----:B------:R-:W0:Y:S02]  /*5790*/  F2I.U64.TRUNC R4, R5 ;  /* 0x0000000500047311 */ /* 0x000e24000020d800 */
[----:B0-----:R0:W-:Y:S01]  /*57a0*/  STG.E.64 desc[UR36][R8.64], R4 ;  /* 0x0000000408007986 */ /* 0x0011e2000c101b24 */
[----:B------:R-:W-:Y:S05]  /*57b0*/  BRA `(.L_x_945) ;  /* 0x0000000000107947 */ /* 0x000fea0003800000 */
.L_x_977:
[----:B------:R-:W-:Y:S02]  /*57c0*/  IMAD.U32 R5, R5, 0x10000, RZ ;  /* 0x0001000005057824 */ /* 0x000fe400078e00ff */
[----:B------:R-:W-:-:S04]  /*57d0*/  IMAD.MOV.U32 R25, RZ, RZ, R23 ;  /* 0x000000ffff197224 */ /* 0x000fc800078e0017 */
[----:B------:R-:W0:Y:S02]  /*57e0*/  F2I.FTZ.U32.TRUNC.NTZ R5, R5 ;  /* 0x0000000500057305 */ /* 0x000e24000021f000 */
[----:B0-----:R0:W-:Y:S02]  /*57f0*/  STG.E desc[UR36][R8.64], R5 ;  /* 0x0000000508007986 */ /* 0x0011e4000c101924 */
.L_x_945:
[----:B------:R-:W-:Y:S05]  /*5800*/  BSYNC.RECONVERGENT B6 ;  /* 0x0000000000067941 */ /* 0x000fea0003800200 */
.L_x_944:
[----:B------:R-:W-:Y:S01]  /*5810*/  ISETP.GE.AND P0, PT, R25, R16, PT ;  /* 0x000000101900720c */ /* 0x000fe20003f06270 */
[----:B------:R-:W-:-:S12]  /*5820*/  BSSY.RECONVERGENT B6, `(.L_x_981) ;  /* 0x00001f0000067945 */ /* 0x000fd80003800200 */
[----:B------:R-:W-:Y:S05]  /*5830*/  @P0 BRA `(.L_x_982) ;  /* 0x0000001c00b80947 */ /* 0x000fea0003800000 */
[----:B------:R-:W5:Y:S01]  /*5840*/  LDCU UR4, c[0x0][0x3a8] ;  /* 0x00007500ff0477ac */ /* 0x000f620008000800 */
[----:B01-3--:R-:W0:Y:S01]  /*5850*/  LDC.64 R8, c[0x0][0x388] ;  /* 0x0000e200ff087b82 */ /* 0x00be220000000a00 */
[----:B------:R-:W-:Y:S01]  /*5860*/  IMAD R0, R2, 0x200, R25 ;  /* 0x0000020002007824 */ /* 0x000fe200078e0219 */
[----:B--2---:R-:W-:-:S03]  /*5870*/  PRMT R4, R18, 0x9910, RZ ;  /* 0x0000991012047816 */ /* 0x004fc600000000ff */
        /* <DEDUP_REMOVED lines=14> */
[----:B------:R-:W-:-:S04]  /*5960*/  IMAD.U32 R22, R22, 0x10000, RZ ;  /* 0x0001000016167824 */ /* 0x000fc800078e00ff */
[----:B------:R-:W0:Y:S02]  /*5970*/  F2I.FTZ.TRUNC.NTZ R3, R22 ;  /* 0x0000001600037305 */ /* 0x000e24000021f100 */
[----:B0-----:R0:W-:Y:S01]  /*5980*/  STG.E.U8 desc[UR36][R8.64], R3 ;  /* 0x0000000308007986 */ /* 0x0011e2000c101124 */
[----:B------:R-:W-:Y:S05]  /*5990*/  BRA `(.L_x_988) ;  /* 0x0000000c007c7947 */ /* 0x000fea0003800000 */
.L_x_986:
[----:B------:R-:W-:-:S06]  /*59a0*/  IMAD.U32 R5, R22, 0x10000, RZ ;  /* 0x0001000016057824 */ /* 0x000fcc00078e00ff */
[----:B------:R-:W0:Y:S02]  /*59b0*/  F2I.S64.TRUNC R4, R5 ;  /* 0x0000000500047311 */ /* 0x000e24000020d900 */
[----:B0-----:R0:W-:Y:S01]  /*59c0*/  STG.E.U8 desc[UR36][R8.64], R4 ;  /* 0x0000000408007986 */ /* 0x0011e2000c101124 */
[----:B------:R-:W-:Y:S05]  /*59d0*/  BRA `(.L_x_988) ;  /* 0x0000000c006c7947 */ /* 0x000fea0003800000 */
.L_x_985:
[----:B------:R-:W-:-:S13]  /*59e0*/  ISETP.NE.AND P0, PT, R0, 0x2, PT ;  /* 0x000000020000780c */ /* 0x000fda0003f05270 */
[----:B------:R-:W-:Y:S05]  /*59f0*/  @!P0 BRA `(.L_x_989) ;  /* 0x0000000000308947 */ /* 0x000fea0003800000 */
[----:B------:R-:W-:-:S13]  /*5a00*/  ISETP.NE.AND P0, PT, R0, 0x3, PT ;  /* 0x000000030000780c */ /* 0x000fda0003f05270 */
[----:B------:R-:W-:Y:S05]  /*5a10*/  @!P0 BRA `(.L_x_990) ;  /* 0x0000000000188947 */ /* 0x000fea0003800000 */
[----:B------:R-:W-:-:S13]  /*5a20*/  ISETP.NE.AND P0, PT, R0, 0x4, PT ;  /* 0x000000040000780c */ /* 0x000fda0003f05270 */
[----:B------:R-:W-:Y:S05]  /*5a30*/  @P0 BRA `(.L_x_987) ;  /* 0x0000000800780947 */ /* 0x000fea0003800000 */
[----:B------:R-:W-:-:S06]  /*5a40*/  IMAD.U32 R4, R22, 0x10000, RZ ;  /* 0x0001000016047824 */ /* 0x000fcc00078e00ff */
[----:B------:R-:W0:Y:S02]  /*5a50*/  F2I.S64.TRUNC R4, R4 ;  /* 0x0000000400047311 */ /* 0x000e24000020d900 */
[----:B0-----:R0:W-:Y:S01]  /*5a60*/  STG.E.64 desc[UR36][R8.64], R4 ;  /* 0x0000000408007986 */ /* 0x0011e2000c101b24 */
[----:B------:R-:W-:Y:S05]  /*5a70*/  BRA `(.L_x_988) ;  /* 0x0000000c00447947 */ /* 0x000fea0003800000 */
.L_x_990:
[----:B------:R-:W-:-:S04]  /*5a80*/  IMAD.U32 R22, R22, 0x10000, RZ ;  /* 0x0001000016167824 */ /* 0x000fc800078e00ff */
[----:B------:R-:W0:Y:S02]  /*5a90*/  F2I.FTZ.TRUNC.NTZ R3, R22 ;  /* 0x0000001600037305 */ /* 0x000e24000021f100 */
[----:B0-----:R0:W-:Y:S01]  /*5aa0*/  STG.E desc[UR36][R8.64], R3 ;  /* 0x0000000308007986 */ /* 0x0011e2000c101924 */
[----:B------:R-:W-:Y:S05]  /*5ab0*/  BRA `(.L_x_988) ;  /* 0x0000000c00347947 */ /* 0x000fea0003800000 */
.L_x_989:
[----:B------:R-:W-:-:S04]  /*5ac0*/  IMAD.U32 R22, R22, 0x10000, RZ ;  /* 0x0001000016167824 */ /* 0x000fc800078e00ff */
[----:B------:R-:W0:Y:S02]  /*5ad0*/  F2I.FTZ.TRUNC.NTZ R3, R22 ;  /* 0x0000001600037305 */ /* 0x000e24000021f100 */
[----:B0-----:R0:W-:Y:S01]  /*5ae0*/  STG.E.U16 desc[UR36][R8.64], R3 ;  /* 0x0000000308007986 */ /* 0x0011e2000c101524 */
[----:B------:R-:W-:Y:S05]  /*5af0*/  BRA `(.L_x_988) ;  /* 0x0000000c00247947 */ /* 0x000fea0003800000 */
.L_x_984:
[----:B------:R-:W-:-:S13]  /*5b00*/  ISETP.GT.AND P0, PT, R0, 0x6, PT ;  /* 0x000000060000780c */ /* 0x000fda0003f04270 */
[----:B------:R-:W-:Y:S05]  /*5b10*/  @P0 BRA `(.L_x_991) ;  /* 0x00000000002c0947 */ /* 0x000fea0003800000 */
[----:B------:R-:W-:-:S13]  /*5b20*/  ISETP.NE.AND P0, PT, R0, 0x5, PT ;  /* 0x000000050000780c */ /* 0x000fda0003f05270 */
[----:B------:R-:W-:Y:S05]  /*5b30*/  @!P0 BRA `(.L_x_992) ;  /* 0x0000000000148947 */ /* 0x000fea0003800000 */
[----:B------:R-:W-:-:S13]  /*5b40*/  ISETP.NE.AND P0, PT, R0, 0x6, PT ;  /* 0x000000060000780c */ /* 0x000fda0003f05270 */
[----:B------:R-:W-:Y:S05]  /*5b50*/  @P0 BRA `(.L_x_987) ;  /* 0x0000000800300947 */ /* 0x000fea0003800000 */
[----:B------:R-:W-:-:S05]  /*5b60*/  IMAD.U32 R3, R22, 0x10000, RZ ;  /* 0x0001000016037824 */ /* 0x000fca00078e00ff */
[----:B------:R0:W-:Y:S01]  /*5b70*/  STG.E desc[UR36][R8.64], R3 ;  /* 0x0000000308007986 */ /* 0x0001e2000c101924 */
[----:B------:R-:W-:Y:S05]  /*5b80*/  BRA `(.L_x_988) ;  /* 0x0000000c00007947 */ /* 0x000fea0003800000 */
.L_x_992:
[----:B------:R-:W-:-:S05]  /*5b90*/  IMAD.U32 R0, R22, 0x10000, RZ ;  /* 0x0001000016007824 */ /* 0x000fca00078e00ff */
[----:B------:R-:W-:-:S05]  /*5ba0*/  F2FP.F16.F32.PACK_AB R0, RZ, R0 ;  /* 0x00000000ff00723e */ /* 0x000fca00000000ff */
[----:B------:R0:W-:Y:S01]  /*5bb0*/  STG.E.U16 desc[UR36][R8.64], R0 ;  /* 0x0000000008007986 */ /* 0x0001e2000c101524 */
[----:B------:R-:W-:Y:S05]  /*5bc0*/  BRA `(.L_x_988) ;  /* 0x0000000800f07947 */ /* 0x000fea0003800000 */
.L_x_991:
[----:B------:R-:W-:-:S13]  /*5bd0*/  ISETP.NE.AND P0, PT, R0, 0x7, PT ;  /* 0x000000070000780c */ /* 0x000fda0003f05270 */
[----:B------:R-:W-:Y:S05]  /*5be0*/  @!P0 BRA `(.L_x_993) ;  /* 0x0000000000348947 */ /* 0x000fea0003800000 */
[----:B------:R-:W-:-:S13]  /*5bf0*/  ISETP.NE.AND P0, PT, R0, 0x8, PT ;  /* 0x000000080000780c */ /* 0x000fda0003f05270 */
[----:B------:R-:W-:Y:S05]  /*5c00*/  @!P0 BRA `(.L_x_994) ;  /* 0x0000000000188947 */ /* 0x000fea0003800000 */
[----:B------:R-:W-:-:S13]  /*5c10*/  ISETP.NE.AND P0, PT, R0, 0x9, PT ;  /* 0x000000090000780c */ /* 0x000fda0003f05270 */
[----:B------:R-:W-:Y:S05]  /*5c20*/  @P0 BRA `(.L_x_987) ;  /* 0x0000000400fc0947 */ /* 0x000fea0003800000 */
[----:B------:R-:W-:Y:S02]  /*5c30*/  IMAD.U32 R22, R22, 0x10000, RZ ;  /* 0x0001000016167824 */ /* 0x000fe400078e00ff */
[----:B------:R-:W-:-:S05]  /*5c40*/  IMAD.MOV.U32 R23, RZ, RZ, RZ ;  /* 0x000000ffff177224 */ /* 0x000fca00078e00ff */
[----:B------:R0:W-:Y:S01]  /*5c50*/  STG.E.64 desc[UR36][R8.64], R22 ;  /* 0x0000001608007986 */ /* 0x0001e2000c101b24 */
[----:B------:R-:W-:Y:S05]  /*5c60*/  BRA `(.L_x_988) ;  /* 0x0000000800c87947 */ /* 0x000fea0003800000 */
.L_x_994:
[----:B------:R-:W-:-:S05]  /*5c70*/  IMAD.U32 R22, R22, 0x10000, RZ ;  /* 0x0001000016167824 */ /* 0x000fca00078e00ff */
[----:B------:R-:W-:-:S04]  /*5c80*/  F2FP.F16.F32.PACK_AB R3, RZ, R22 ;  /* 0x00000016ff03723e */ /* 0x000fc800000000ff */
[----:B------:R-:W-:-:S05]  /*5c90*/  PRMT R3, R3, 0x5410, RZ ;  /* 0x0000541003037816 */ /* 0x000fca00000000ff */
[----:B------:R0:W-:Y:S01]  /*5ca0*/  STG.E desc[UR36][R8.64], R3 ;  /* 0x0000000308007986 */ /* 0x0001e2000c101924 */
[----:B------:R-:W-:Y:S05]  /*5cb0*/  BRA `(.L_x_988) ;  /* 0x0000000800b47947 */ /* 0x000fea0003800000 */
.L_x_993:
[----:B------:R-:W-:-:S04]  /*5cc0*/  IMAD.U32 R4, R22, 0x10000, RZ ;  /* 0x0001000016047824 */ /* 0x000fc800078e00ff */
[----:B------:R-:W-:-:S06]  /*5cd0*/  FMUL.FTZ R4, R4, 1 ;  /* 0x3f80000004047820 */ /* 0x000fcc0000410000 */
[----:B------:R-:W0:Y:S02]  /*5ce0*/  F2F.F64.F32 R4, R4 ;  /* 0x0000000400047310 */ /* 0x000e240000201800 */
[----:B0-----:R0:W-:Y:S01]  /*5cf0*/  STG.E.64 desc[UR36][R8.64], R4 ;  /* 0x0000000408007986 */ /* 0x0011e2000c101b24 */
[----:B------:R-:W-:Y:S05]  /*5d00*/  BRA `(.L_x_988) ;  /* 0x0000000800a07947 */ /* 0x000fea0003800000 */
.L_x_983:
        /* <DEDUP_REMOVED lines=10> */
[----:B------:R-:W-:-:S06]  /*5db0*/  IMAD.U32 R3, R22, 0x10000, RZ ;  /* 0x0001000016037824 */ /* 0x000fcc00078e00ff */
[----:B------:R-:W0:Y:S02]  /*5dc0*/  F2I.FTZ.U32.TRUNC.NTZ R3, R3 ;  /* 0x0000000300037305 */ /* 0x000e24000021f000 */
[----:B0-----:R0:W-:Y:S01]  /*5dd0*/  STG.E.U16 desc[UR36][R8.64], R3 ;  /* 0x0000000308007986 */ /* 0x0011e2000c101524 */
[----:B------:R-:W-:Y:S05]  /*5de0*/  BRA `(.L_x_988) ;  /* 0x0000000800687947 */ /* 0x000fea0003800000 */
.L_x_998:
[----:B------:R-:W-:Y:S01]  /*5df0*/  IMAD.U32 R5, R22, 0x10000, RZ ;  /* 0x0001000016057824 */ /* 0x000fe200078e00ff */
        /* <DEDUP_REMOVED lines=16> */
.L_x_1001:
[----:B------:R-:W-:-:S04]  /*5f00*/  SHF.R.U32.HI R3, RZ, 0x18, R5 ;  /* 0x00000018ff037819 */ /* 0x000fc80000011605 */
[----:B------:R-:W-:-:S04]  /*5f10*/  LOP3.LUT R0, R0, 0x80, R3, 0xf8, !PT ;  /* 0x0000008000007812 */ /* 0x000fc800078ef803 */
[----:B------:R-:W-:-:S07]  /*5f20*/  PRMT R4, R0, 0x7610, R4 ;  /* 0x0000761000047816 */ /* 0x000fce0000000004 */
.L_x_1000:
[----:B------:R-:W-:Y:S05]  /*5f30*/  BSYNC.RECONVERGENT B0 ;  /* 0x0000000000007941 */ /* 0x000fea0003800200 */
.L_x_999:
[----:B------:R0:W-:Y:S01]  /*5f40*/  STG.E.U8 desc[UR36][R8.64], R4 ;  /* 0x0000000408007986 */ /* 0x0001e2000c101124 */
[----:B------:R-:W-:Y:S05]  /*5f50*/  BRA `(.L_x_988) ;  /* 0x00000008000c7947 */ /* 0x000fea0003800000 */
.L_x_997:
        /* <DEDUP_REMOVED lines=17> */
.L_x_1004:
[----:B------:R-:W-:-:S04]  /*6070*/  SHF.R.U32.HI R3, RZ, 0x18, R5 ;  /* 0x00000018ff037819 */ /* 0x000fc80000011605 */
[----:B------:R-:W-:-:S04]  /*6080*/  LOP3.LUT R0, R0, 0x80, R3, 0xf8, !PT ;  /* 0x0000008000007812 */ /* 0x000fc800078ef803 */
[----:B------:R-:W-:-:S07]  /*6090*/  PRMT R4, R0, 0x7610, R4 ;  /* 0x0000761000047816 */ /* 0x000fce0000000004 */
.L_x_1003:
[----:B------:R-:W-:Y:S05]  /*60a0*/  BSYNC.RECONVERGENT B0 ;  /* 0x0000000000007941 */ /* 0x000fea0003800200 */
.L_x_1002:
[----:B------:R0:W-:Y:S01]  /*60b0*/  STG.E.U8 desc[UR36][R8.64], R4 ;  /* 0x0000000408007986 */ /* 0x0001e2000c101124 */
[----:B------:R-:W-:Y:S05]  /*60c0*/  BRA `(.L_x_988) ;  /* 0x0000000400b07947 */ /* 0x000fea0003800000 */
.L_x_996:
[----:B------:R-:W-:-:S13]  /*60d0*/  ISETP.NE.AND P0, PT, R0, 0x1c, PT ;  /* 0x0000001c0000780c */ /* 0x000fda0003f05270 */
[----:B------:R-:W-:Y:S05]  /*60e0*/  @!P0 BRA `(.L_x_1005) ;  /* 0x0000000000608947 */ /* 0x000fea0003800000 */
[----:B------:R-:W-:-:S13]  /*60f0*/  ISETP.NE.AND P0, PT, R0, 0x1d, PT ;  /* 0x0000001d0000780c */ /* 0x000fda0003f05270 */
[----:B------:R-:W-:Y:S05]  /*6100*/  @!P0 BRA `(.L_x_1006) ;  /* 0x0000000000488947 */ /* 0x000fea0003800000 */
[----:B------:R-:W-:-:S13]  /*6110*/  ISETP.NE.AND P0, PT, R0, 0x2c, PT ;  /* 0x0000002c0000780c */ /* 0x000fda0003f05270 */
[----:B------:R-:W-:Y:S05]  /*6120*/  @P0 BRA `(.L_x_987) ;  /* 0x0000000000bc0947 */ /* 0x000fea0003800000 */
        /* <DEDUP_REMOVED lines=16> */
.L_x_1006:
[----:B------:R-:W-:-:S06]  /*6230*/  IMAD.U32 R4, R22, 0x10000, RZ ;  /* 0x0001000016047824 */ /* 0x000fcc00078e00ff */
[----:B------:R-:W0:Y:S02]  /*6240*/  F2I.U64.TRUNC R4, R4 ;  /* 0x0000000400047311 */ /* 0x000e24000020d800 */
[----:B0-----:R0:W-:Y:S01]  /*6250*/  STG.E.64 desc[UR36][R8.64], R4 ;  /* 0x0000000408007986 */ /* 0x0011e2000c101b24 */
[----:B------:R-:W-:Y:S05]  /*6260*/  BRA `(.L_x_988) ;  /* 0x0000000400487947 */ /* 0x000fea0003800000 */
.L_x_1005:
[----:B------:R-:W-:-:S04]  /*6270*/  IMAD.U32 R22, R22, 0x10000, RZ ;  /* 0x0001000016167824 */ /* 0x000fc800078e00ff */
[----:B------:R-:W0:Y:S02]  /*6280*/  F2I.FTZ.U32.TRUNC.NTZ R3, R22 ;  /* 0x0000001600037305 */ /* 0x000e24000021f000 */
[----:B0-----:R0:W-:Y:S01]  /*6290*/  STG.E desc[UR36][R8.64], R3 ;  /* 0x0000000308007986 */ /* 0x0011e2000c101924 */
[----:B------:R-:W-:Y:S05]  /*62a0*/  BRA `(.L_x_988) ;  /* 0x0000000400387947 */ /* 0x000fea0003800000 */
.L_x_995:
[----:B------:R-:W-:-:S13]  /*62b0*/  ISETP.GT.AND P0, PT, R0, 0xe, PT ;  /* 0x0000000e0000780c */ /* 0x000fda0003f04270 */
[----:B------:R-:W-:Y:S05]  /*62c0*/  @P0 BRA `(.L_x_1007) ;  /* 0x00000000003c0947 */ /* 0x000fea0003800000 */
[----:B------:R-:W-:-:S13]  /*62d0*/  ISETP.NE.AND P0, PT, R0, 0xa, PT ;  /* 0x0000000a0000780c */ /* 0x000fda0003f05270 */
[----:B------:R-:W-:Y:S05]  /*62e0*/  @!P0 BRA `(.L_x_1008) ;  /* 0x00000000001c8947 */ /* 0x000fea0003800000 */
[----:B------:R-:W-:-:S13]  /*62f0*/  ISETP.NE.AND P0, PT, R0, 0xb, PT ;  /* 0x0000000b0000780c */ /* 0x000fda0003f05270 */
[----:B------:R-:W-:Y:S05]  /*6300*/  @P0 BRA `(.L_x_987) ;  /* 0x0000000000440947 */ /* 0x000fea0003800000 */
[----:B------:R-:W-:-:S05]  /*6310*/  IMAD.U32 R22, R22, 0x10000, RZ ;  /* 0x0001000016167824 */ /* 0x000fca00078e00ff */
[----:B------:R-:W-:-:S04]  /*6320*/  FSETP.NEU.FTZ.AND P0, PT, R22, RZ, PT ;  /* 0x000000ff1600720b */ /* 0x000fc80003f1d000 */
[----:B------:R-:W-:-:S05]  /*6330*/  SEL R3, RZ, 0x1, !P0 ;  /* 0x00000001ff037807 */ /* 0x000fca0004000000 */
[----:B------:R3:W-:Y:S01]  /*6340*/  STG.E.U8 desc[UR36][R8.64], R3 ;  /* 0x0000000308007986 */ /* 0x0007e2000c101124 */
[----:B------:R-:W-:Y:S05]  /*6350*/  BRA `(.L_x_988) ;  /* 0x00000004000c7947 */ /* 0x000fea0003800000 */
.L_x_1008:
[----:B------:R-:W-:Y:S01]  /*6360*/  IMAD.U32 R22, R22, 0x10000, RZ ;  /* 0x0001000016167824 */ /* 0x000fe200078e00ff */
[----:B------:R-:W-:-:S03]  /*6370*/  CS2R R6, SRZ ;  /* 0x0000000000067805 */ /* 0x000fc6000001ff00 */
[----:B------:R-:W-:-:S06]  /*6380*/  FMUL.FTZ R4, R22, 1 ;  /* 0x3f80000016047820 */ /* 0x000fcc0000410000 */
[----:B------:R-:W0:Y:S02]  /*6390*/  F2F.F64.F32 R4, R4 ;  /* 0x0000000400047310 */ /* 0x000e240000201800 */
[----:B0-----:R0:W-:Y:S01]  /*63a0*/  STG.E.128 desc[UR36][R8.64], R4 ;  /* 0x0000000408007986 */ /* 0x0011e2000c101d24 */
[----:B------:R-:W-:Y:S05]  /*63b0*/  BRA `(.L_x_988) ;  /* 0x0000000000f47947 */ /* 0x000fea0003800000 */
.L_x_1007:
[----:B------:R-:W-:-:S13]  /*63c0*/  ISETP.NE.AND P0, PT, R0, 0xf, PT ;  /* 0x0000000f0000780c */ /* 0x000fda0003f05270 */
[----:B------:R-:W-:Y:S05]  /*63d0*/  @!P0 BRA `(.L_x_1009) ;  /* 0x0000000000e88947 */ /* 0x000fea0003800000 */
[----:B------:R-:W-:-:S13]  /*63e0*/  ISETP.NE.AND P0, PT, R0, 0x17, PT ;  /* 0x000000170000780c */ /* 0x000fda0003f05270 */
[----:B------:R-:W-:Y:S05]  /*63f0*/  @!P0 BRA `(.L_x_1010) ;  /* 0x0000000000908947 */ /* 0x000fea0003800000 */
[----:B------:R-:W-:-:S13]  /*6400*/  ISETP.NE.AND P0, PT, R0, 0x18, PT ;  /* 0x000000180000780c */ /* 0x000fda0003f05270 */
[----:B------:R-:W-:Y:S05]  /*6410*/  @!P0 BRA `(.L_x_1011) ;  /* 0x0000000000448947 */ /* 0x000fea0003800000 */
.L_x_987:
        /* <DEDUP_REMOVED lines=16> */
.L_x_1012:
[----:B------:R-:W-:Y:S05]  /*6520*/  BRA `(.L_x_988) ;  /* 0x0000000000987947 */ /* 0x000fea0003800000 */
.L_x_1011:
[----:B------:R-:W-:Y:S01]  /*6530*/  IMAD.U32 R5, R22, 0x10000, RZ ;  /* 0x0001000016057824 */ /* 0x000fe200078e00ff */
        /* <DEDUP_REMOVED lines=12> */
.L_x_1014:
[----:B------:R-:W-:Y:S05]  /*6600*/  BSYNC.RECONVERGENT B0 ;  /* 0x0000000000007941 */ /* 0x000fea0003800200 */
.L_x_1013:
[----:B------:R-:W-:-:S05]  /*6610*/  LOP3.LUT R3, R0, 0x80, R3, 0xf8, !PT ;  /* 0x0000008000037812 */ /* 0x000fca00078ef803 */
[----:B------:R2:W-:Y:S01]  /*6620*/  STG.E.U8 desc[UR36][R8.64], R3 ;  /* 0x0000000308007986 */ /* 0x0005e2000c101124 */
[----:B------:R-:W-:Y:S05]  /*6630*/  BRA `(.L_x_988) ;  /* 0x0000000000547947 */ /* 0x000fea0003800000 */
.L_x_1010:
[----:B------:R-:W-:Y:S01]  /*6640*/  IMAD.U32 R3, R22, 0x10000, RZ ;  /* 0x0001000016037824 */ /* 0x000fe200078e00ff */
        /* <DEDUP_REMOVED lines=11> */
.L_x_1016:
[----:B------:R-:W-:Y:S01]  /*6700*/  IMAD.MOV.U32 R0, RZ, RZ, 0x7f ;  /* 0x0000007fff007424 */ /* 0x000fe200078e00ff */
[----:B------:R-:W-:-:S04]  /*6710*/  ISETP.GT.U32.AND P0, PT, R4, 0x7f800000, PT ;  /* 0x7f8000000400780c */ /* 0x000fc80003f04070 */
[----:B------:R-:W-:-:S09]  /*6720*/  SEL R0, R0, 0x7c, P0 ;  /* 0x0000007c00007807 */ /* 0x000fd20000000000 */
.L_x_1017:
[----:B------:R-:W-:Y:S05]  /*6730*/  BSYNC.RECONVERGENT B0 ;  /* 0x0000000000007941 */ /* 0x000fea0003800200 */
.L_x_1015:
[----:B------:R-:W-:-:S04]  /*6740*/  SHF.R.U32.HI R3, RZ, 0x18, R3 ;  /* 0x00000018ff037819 */ /* 0x000fc80000011603 */
[----:B------:R-:W-:-:S05]  /*6750*/  LOP3.LUT R3, R0, 0x80, R3, 0xf8, !PT ;  /* 0x0000008000037812 */ /* 0x000fca00078ef803 */
[----:B------:R1:W-:Y:S01]  /*6760*/  STG.E.U8 desc[UR36][R8.64], R3 ;  /* 0x0000000308007986 */ /* 0x0003e2000c101124 */
[----:B------:R-:W-:Y:S05]  /*6770*/  BRA `(.L_x_988) ;  /* 0x0000000000047947 */ /* 0x000fea0003800000 */
.L_x_1009:
[----:B------:R0:W-:Y:S02]  /*6780*/  STG.E.U16 desc[UR36][R8.64], R22 ;  /* 0x0000001608007986 */ /* 0x0001e4000c101524 */
.L_x_988:
[----:B------:R-:W-:-:S05]  /*6790*/  VIADD R25, R25, 0x80 ;  /* 0x0000008019197836 */ /* 0x000fca0000000000 */
[----:B------:R-:W-:-:S13]  /*67a0*/  ISETP.GE.AND P0, PT, R25, R16, PT ;  /* 0x000000101900720c */ /* 0x000fda0003f06270 */
[----:B------:R-:W-:Y:S05]  /*67b0*/  @P0 BRA `(.L_x_982) ;  /* 0x0000000c00d80947 */ /* 0x000fea0003800000 */
[----:B------:R-:W5:Y:S01]  /*67c0*/  LDCU UR4, c[0x0][0x3a8] ;  /* 0x00007500ff0477ac */ /* 0x000f620008000800 */
[----:B0123--:R-:W0:Y:S01]  /*67d0*/  LDC.64 R8, c[0x0][0x388] ;  /* 0x0000e200ff087b82 */ /* 0x00fe220000000a00 */
[----:B------:R-:W-:Y:S01]  /*67e0*/  IMAD R0, R2, 0x200, R25 ;  /* 0x0000020002007824 */ /* 0x000fe200078e0219 */
[----:B------:R-:W-:-:S03]  /*67f0*/  PRMT R4, R18, 0x9910, RZ ;  /* 0x0000991012047816 */ /* 0x000fc600000000ff */
        /* <DEDUP_REMOVED lines=14> */
[----:B------:R-:W-:-:S06]  /*68e0*/  IMAD.U32 R17, R17, 0x10000, RZ ;  /* 0x0001000011117824 */ /* 0x000fcc00078e00ff */
[----:B------:R-:W0:Y:S02]  /*68f0*/  F2I.FTZ.TRUNC.NTZ R17, R17 ;  /* 0x0000001100117305 */ /* 0x000e24000021f100 */
[----:B0-----:R1:W-:Y:S01]  /*6900*/  STG.E.U8 desc[UR36][R8.64], R17 ;  /* 0x0000001108007986 */ /* 0x0013e2000c101124 */
[----:B------:R-:W-:Y:S05]  /*6910*/  BRA `(.L_x_1023) ;  /* 0x0000000c007c7947 */ /* 0x000fea0003800000 */
.L_x_1021:
[----:B------:R-:W-:-:S06]  /*6920*/  IMAD.U32 R5, R17, 0x10000, RZ ;  /* 0x0001000011057824 */ /* 0x000fcc00078e00ff */
[----:B------:R-:W0:Y:S02]  /*6930*/  F2I.S64.TRUNC R4, R5 ;  /* 0x0000000500047311 */ /* 0x000e24000020d900 */
[----:B0-----:R0:W-:Y:S01]  /*6940*/  STG.E.U8 desc[UR36][R8.64], R4 ;  /* 0x0000000408007986 */ /* 0x0011e2000c101124 */
[----:B------:R-:W-:Y:S05]  /*6950*/  BRA `(.L_x_1023) ;  /* 0x0000000c006c7947 */ /* 0x000fea0003800000 */
.L_x_1020:
        /* <DEDUP_REMOVED lines=10> */
.L_x_1025:
[----:B------:R-:W-:-:S06]  /*6a00*/  IMAD.U32 R17, R17, 0x10000, RZ ;  /* 0x0001000011117824 */ /* 0x000fcc00078e00ff */
[----:B------:R-:W0:Y:S02]  /*6a10*/  F2I.FTZ.TRUNC.NTZ R17, R17 ;  /* 0x0000001100117305 */ /* 0x000e24000021f100 */
[----:B0-----:R3:W-:Y:S01]  /*6a20*/  STG.E desc[UR36][R8.64], R17 ;  /* 0x0000001108007986 */ /* 0x0017e2000c101924 */
[----:B------:R-:W-:Y:S05]  /*6a30*/  BRA `(.L_x_1023) ;  /* 0x0000000c00347947 */ /* 0x000fea0003800000 */
.L_x_1024:
[----:B------:R-:W-:-:S06]  /*6a40*/  IMAD.U32 R17, R17, 0x10000, RZ ;  /* 0x0001000011117824 */ /* 0x000fcc00078e00ff */
[----:B------:R-:W0:Y:S02]  /*6a50*/  F2I.FTZ.TRUNC.NTZ R17, R17 ;  /* 0x0000001100117305 */ /* 0x000e24000021f100 */
[----:B0-----:R2:W-:Y:S01]  /*6a60*/  STG.E.U16 desc[UR36][R8.64], R17 ;  /* 0x0000001108007986 */ /* 0x0015e2000c101524 */
[----:B------:R-:W-:Y:S05]  /*6a70*/  BRA `(.L_x_1023) ;  /* 0x0000000c00247947 */ /* 0x000fea0003800000 */
.L_x_1019:
        /* <DEDUP_REMOVED lines=9> */
.L_x_1027:
[----:B------:R-:W-:-:S05]  /*6b10*/  IMAD.U32 R0, R17, 0x10000, RZ ;  /* 0x0001000011007824 */ /* 0x000fca00078e00ff */
[----:B------:R-:W-:-:S05]  /*6b20*/  F2FP.F16.F32.PACK_AB R0, RZ, R0 ;  /* 0x00000000ff00723e */ /* 0x000fca00000000ff */
[----:B------:R0:W-:Y:S01]  /*6b30*/  STG.E.U16 desc[UR36][R8.64], R0 ;  /* 0x0000000008007986 */ /* 0x0001e2000c101524 */
[----:B------:R-:W-:Y:S05]  /*6b40*/  BRA `(.L_x_1023) ;  /* 0x0000000800f07947 */ /* 0x000fea0003800000 */
.L_x_1026:
        /* <DEDUP_REMOVED lines=10> */
.L_x_1029:
[----:B------:R-:W-:-:S05]  /*6bf0*/  IMAD.U32 R17, R17, 0x10000, RZ ;  /* 0x0001000011117824 */ /* 0x000fca00078e00ff */
[----:B------:R-:W-:-:S04]  /*6c00*/  F2FP.F16.F32.PACK_AB R3, RZ, R17 ;  /* 0x00000011ff03723e */ /* 0x000fc800000000ff */
[----:B------:R-:W-:-:S05]  /*6c10*/  PRMT R3, R3, 0x5410, RZ ;  /* 0x0000541003037816 */ /* 0x000fca00000000ff */
[----:B------:R0:W-:Y:S01]  /*6c20*/  STG.E desc[UR36][R8.64], R3 ;  /* 0x0000000308007986 */ /* 0x0001e2000c101924 */
[----:B------:R-:W-:Y:S05]  /*6c30*/  BRA `(.L_x_1023) ;  /* 0x0000000800b47947 */ /* 0x000fea0003800000 */
.L_x_1028:
[----:B------:R-:W-:-:S04]  /*6c40*/  IMAD.U32 R4, R17, 0x10000, RZ ;  /* 0x0001000011047824 */ /* 0x000fc800078e00ff */
[----:B------:R-:W-:-:S06]  /*6c50*/  FMUL.FTZ R4, R4, 1 ;  /* 0x3f80000004047820 */ /* 0x000fcc0000410000 */
[----:B------:R-:W0:Y:S02]  /*6c60*/  F2F.F64.F32 R4, R4 ;  /* 0x0000000400047310 */ /* 0x000e240000201800 */
[----:B0-----:R0:W-:Y:S01]  /*6c70*/  STG.E.64 desc[UR36][R8.64], R4 ;  /* 0x0000000408007986 */ /* 0x0011e2000c101b24 */
[----:B------:R-:W-:Y:S05]  /*6c80*/  BRA `(.L_x_1023) ;  /* 0x0000000800a07947 */ /* 0x000fea0003800000 */
.L_x_1018:
        /* <DEDUP_REMOVED lines=14> */
.L_x_1033:
        /* <DEDUP_REMOVED lines=17> */
.L_x_1036:
[----:B------:R-:W-:-:S04]  /*6e80*/  SHF.R.U32.HI R3, RZ, 0x18, R17 ;  /* 0x00000018ff037819 */ /* 0x000fc80000011611 */
[----:B------:R-:W-:-:S04]  /*6e90*/  LOP3.LUT R0, R0, 0x80, R3, 0xf8, !PT ;  /* 0x0000008000007812 */ /* 0x000fc800078ef803 */
[----:B------:R-:W-:-:S07]  /*6ea0*/  PRMT R4, R0, 0x7610, R4 ;  /* 0x0000761000047816 */ /* 0x000fce0000000004 */
.L_x_1035:
[----:B------:R-:W-:Y:S05]  /*6eb0*/  BSYNC.RECONVERGENT B0 ;  /* 0x0000000000007941 */ /* 0x000fea0003800200 */
.L_x_1034:
[----:B------:R0:W-:Y:S01]  /*6ec0*/  STG.E.U8 desc[UR36][R8.64], R4 ;  /* 0x0000000408007986 */ /* 0x0001e2000c101124 */
[----:B------:R-:W-:Y:S05]  /*6ed0*/  BRA `(.L_x_1023) ;  /* 0x00000008000c7947 */ /* 0x000fea0003800000 */
.L_x_1032:
        /* <DEDUP_REMOVED lines=17> */
.L_x_1039:
[----:B------:R-:W-:-:S04]  /*6ff0*/  SHF.R.U32.HI R3, RZ, 0x18, R17 ;  /* 0x00000018ff037819 */ /* 0x000fc80000011611 */
[----:B------:R-:W-:-:S04]  /*7000*/  LOP3.LUT R0, R0, 0x80, R3, 0xf8, !PT ;  /* 0x0000008000007812 */ /* 0x000fc800078ef803 */
[----:B------:R-:W-:-:S07]  /*7010*/  PRMT R4, R0, 0x7610, R4 ;  /* 0x0000761000047816 */ /* 0x000fce0000000004 */
.L_x_1038:
[----:B------:R-:W-:Y:S05]  /*7020*/  BSYNC.RECONVERGENT B0 ;  /* 0x0000000000007941 */ /* 0x000fea0003800200 */
.L_x_1037:
[----:B------:R0:W-:Y:S01]  /*7030*/  STG.E.U8 desc[UR36][R8.64], R4 ;  /* 0x0000000408007986 */ /* 0x0001e2000c101124 */
[----:B------:R-:W-:Y:S05]  /*7040*/  BRA `(.L_x_1023) ;  /* 0x0000000400b07947 */ /* 0x000fea0003800000 */
.L_x_1031:
        /* <DEDUP_REMOVED lines=22> */
.L_x_1041:
[----:B------:R-:W-:-:S06]  /*71b0*/  IMAD.U32 R4, R17, 0x10000, RZ ;  /* 0x0001000011047824 */ /* 0x000fcc00078e00ff */
[----:B------:R-:W0:Y:S02]  /*71c0*/  F2I.U64.TRUNC R4, R4 ;  /* 0x0000000400047311 */ /* 0x000e24000020d800 */
[----:B0-----:R0:W-:Y:S01]  /*71d0*/  STG.E.64 desc[UR36][R8.64], R4 ;  /* 0x0000000408007986 */ /* 0x0011e2000c101b24 */
[----:B------:R-:W-:Y:S05]  /*71e0*/  BRA `(.L_x_1023) ;  /* 0x0000000400487947 */ /* 0x000fea0003800000 */
.L_x_1040:
[----:B------:R-:W-:-:S06]  /*71f0*/  IMAD.U32 R17, R17, 0x10000, RZ ;  /* 0x0001000011117824 */ /* 0x000fcc00078e00ff */
[----:B------:R-:W0:Y:S02]  /*7200*/  F2I.FTZ.U32.TRUNC.NTZ R17, R17 ;  /* 0x0000001100117305 */ /* 0x000e24000021f000 */
[----:B0-----:R0:W-:Y:S01]  /*7210*/  STG.E desc[UR36][R8.64], R17 ;  /* 0x0000001108007986 */ /* 0x0011e2000c101924 */
[----:B------:R-:W-:Y:S05]  /*7220*/  BRA `(.L_x_1023) ;  /* 0x0000000400387947 */ /* 0x000fea0003800000 */
.L_x_1030:
        /* <DEDUP_REMOVED lines=11> */
.L_x_1043:
[----:B------:R-:W-:Y:S01]  /*72e0*/  IMAD.U32 R17, R17, 0x10000, RZ ;  /* 0x0001000011117824 */ /* 0x000fe200078e00ff */
[----:B------:R-:W-:-:S03]  /*72f0*/  CS2R R6, SRZ ;  /* 0x0000000000067805 */ /* 0x000fc6000001ff00 */
[----:B------:R-:W-:-:S06]  /*7300*/  FMUL.FTZ R4, R17, 1 ;  /* 0x3f80000011047820 */ /* 0x000fcc0000410000 */
[----:B------:R-:W0:Y:S02]  /*7310*/  F2F.F64.F32 R4, R4 ;  /* 0x0000000400047310 */ /* 0x000e240000201800 */
[----:B0-----:R0:W-:Y:S01]  /*7320*/  STG.E.128 desc[UR36][R8.64], R4 ;  /* 0x0000000408007986 */ /* 0x0011e2000c101d24 */
[----:B------:R-:W-:Y:S05]  /*7330*/  BRA `(.L_x_1023) ;  /* 0x0000000000f47947 */ /* 0x000fea0003800000 */
.L_x_1042:
[----:B------:R-:W-:-:S13]  /*7340*/  ISETP.NE.AND P0, PT, R0, 0xf, PT ;  /* 0x0000000f0000780c */ /* 0x000fda0003f05270 */
[----:B------:R-:W-:Y:S05]  /*7350*/  @!P0 BRA `(.L_x_1044) ;  /* 0x0000000000e88947 */ /* 0x000fea0003800000 */
[----:B------:R-:W-:-:S13]  /*7360*/  ISETP.NE.AND P0, PT, R0, 0x17, PT ;  /* 0x000000170000780c */ /* 0x000fda0003f05270 */
[----:B------:R-:W-:Y:S05]  /*7370*/  @!P0 BRA `(.L_x_1045) ;  /* 0x0000000000908947 */ /* 0x000fea0003800000 */
[----:B------:R-:W-:-:S13]  /*7380*/  ISETP.NE.AND P0, PT, R0, 0x18, PT ;  /* 0x000000180000780c */ /* 0x000fda0003f05270 */
[----:B------:R-:W-:Y:S05]  /*7390*/  @!P0 BRA `(.L_x_1046) ;  /* 0x0000000000448947 */ /* 0x000fea0003800000 */
.L_x_1022:
        /* <DEDUP_REMOVED lines=16> */
.L_x_1047:
[----:B------:R-:W-:Y:S05]  /*74a0*/  BRA `(.L_x_1023) ;  /* 0x0000000000987947 */ /* 0x000fea0003800000 */
.L_x_1046:
        /* <DEDUP_REMOVED lines=13> */
.L_x_1049:
[----:B------:R-:W-:Y:S05]  /*7580*/  BSYNC.RECONVERGENT B0 ;  /* 0x0000000000007941 */ /* 0x000fea0003800200 */
.L_x_1048:
[----:B------:R-:W-:-:S05]  /*7590*/  LOP3.LUT R3, R0, 0x80, R3, 0xf8, !PT ;  /* 0x0000008000037812 */ /* 0x000fca00078ef803 */
[----:B------:R0:W-:Y:S01]  /*75a0*/  STG.E.U8 desc[UR36][R8.64], R3 ;  /* 0x0000000308007986 */ /* 0x0001e2000c101124 */
[----:B------:R-:W-:Y:S05]  /*75b0*/  BRA `(.L_x_1023) ;  /* 0x0000000000547947 */ /* 0x000fea0003800000 */
.L_x_1045:
        /* <DEDUP_REMOVED lines=12> */
.L_x_1051:
[----:B------:R-:W-:Y:S01]  /*7680*/  IMAD.MOV.U32 R0, RZ, RZ, 0x7f ;  /* 0x0000007fff007424 */ /* 0x000fe200078e00ff */
[----:B------:R-:W-:-:S04]  /*7690*/  ISETP.GT.U32.AND P0, PT, R4, 0x7f800000, PT ;  /* 0x7f8000000400780c */ /* 0x000fc80003f04070 */
[----:B------:R-:W-:-:S09]  /*76a0*/  SEL R0, R0, 0x7c, P0 ;  /* 0x0000007c00007807 */ /* 0x000fd20000000000 */
.L_x_1052:
[----:B------:R-:W-:Y:S05]  /*76b0*/  BSYNC.RECONVERGENT B0 ;  /* 0x0000000000007941 */ /* 0x000fea0003800200 */
.L_x_1050:
[----:B------:R-:W-:-:S04]  /*76c0*/  SHF.R.U32.HI R3, RZ, 0x18, R3 ;  /* 0x00000018ff037819 */ /* 0x000fc80000011603 */
[----:B------:R-:W-:-:S05]  /*76d0*/  LOP3.LUT R3, R0, 0x80, R3, 0xf8, !PT ;  /* 0x0000008000037812 */ /* 0x000fca00078ef803 */
[----:B------:R0:W-:Y:S01]  /*76e0*/  STG.E.U8 desc[UR36][R8.64], R3 ;  /* 0x0000000308007986 */ /* 0x0001e2000c101124 */
[----:B------:R-:W-:Y:S05]  /*76f0*/  BRA `(.L_x_1023) ;  /* 0x0000000000047947 */ /* 0x000fea0003800000 */
.L_x_1044:
[----:B------:R0:W-:Y:S02]  /*7700*/  STG.E.U16 desc[UR36][R8.64], R17 ;  /* 0x0000001108007986 */ /* 0x0001e4000c101524 */
.L_x_1023:
[----:B------:R-:W-:-:S07]  /*7710*/  VIADD R25, R25, 0x80 ;  /* 0x0000008019197836 */ /* 0x000fce0000000000 */
.L_x_982:
[----:B------:R-:W-:Y:S05]  /*7720*/  BSYNC.RECONVERGENT B6 ;  /* 0x0000000000067941 */ /* 0x000fea0003800200 */
.L_x_981:
[----:B------:R-:W-:-:S13]  /*7730*/  ISETP.GE.AND P0, PT, R25, R16, PT ;  /* 0x000000101900720c */ /* 0x000fda0003f06270 */
[----:B------:R-:W-:Y:S05]  /*7740*/  @P0 EXIT ;  /* 0x000000000000094d */ /* 0x000fea0003800000 */
[----:B01-3--:R-:W0:Y:S01]  /*7750*/  LDC.64 R4, c[0x0][0x388] ;  /* 0x0000e200ff047b82 */ /* 0x00be220000000a00 */
[----:B------:R-:W1:Y:S01]  /*7760*/  LDCU UR4, c[0x0][0x3a8] ;  /* 0x00007500ff0477ac */ /* 0x000e620008000800 */
[----:B--2---:R-:W-:Y:S01]  /*7770*/  PRMT R0, R18, 0x9910, RZ ;  /* 0x0000991012007816 */ /* 0x004fe200000000ff */
[----:B------:R-:W-:-:S03]  /*7780*/  IMAD R2, R2, 0x200, R25 ;  /* 0x0000020002027824 */ /* 0x000fc600078e0219 */
[----:B------:R-:W-:Y:S01]  /*7790*/  ISETP.GT.AND P1, PT, R0, 0x9, PT ;  /* 0x000000090000780c */ /* 0x000fe20003f24270 */
[----:B-1----:R-:W-:-:S05]  /*77a0*/  IMAD R3, R2, UR4, RZ ;  /* 0x0000000402037c24 */ /* 0x002fca000f8e02ff */
        /* <DEDUP_REMOVED lines=11> */
[----:B----4-:R-:W-:-:S06]  /*7860*/  IMAD.U32 R19, R19, 0x10000, RZ ;  /* 0x0001000013137824 */ /* 0x010fcc00078e00ff */
[----:B------:R-:W0:Y:S02]  /*7870*/  F2I.FTZ.TRUNC.NTZ R19, R19 ;  /* 0x0000001300137305 */ /* 0x000e24000021f100 */
[----:B0-----:R-:W-:Y:S01]  /*7880*/  STG.E.U8 desc[UR36][R2.64], R19 ;  /* 0x0000001302007986 */ /* 0x001fe2000c101124 */
[----:B------:R-:W-:Y:S05]  /*7890*/  EXIT ;  /* 0x000000000000794d */ /* 0x000fea0003800000 */
.L_x_1056:
[----:B----4-:R-:W-:-:S06]  /*78a0*/  IMAD.U32 R5, R19, 0x10000, RZ ;  /* 0x0001000013057824 */ /* 0x010fcc00078e00ff */
[----:B------:R-:W0:Y:S02]  /*78b0*/  F2I.S64.TRUNC R4, R5 ;  /* 0x0000000500047311 */ /* 0x000e24000020d900 */
[----:B0-----:R-:W-:Y:S01]  /*78c0*/  STG.E.U8 desc[UR36][R2.64], R4 ;  /* 0x0000000402007986 */ /* 0x001fe2000c101124 */
[----:B------:R-:W-:Y:S05]  /*78d0*/  EXIT ;  /* 0x000000000000794d */ /* 0x000fea0003800000 */
.L_x_1055:
[----:B------:R-:W-:-:S13]  /*78e0*/  ISETP.NE.AND P0, PT, R0, 0x2, PT ;  /* 0x000000020000780c */ /* 0x000fda0003f05270 */
[----:B------:R-:W-:Y:S05]  /*78f0*/  @!P0 BRA `(.L_x_1058) ;  /* 0x0000000000308947 */ /* 0x000fea0003800000 */
[----:B------:R-:W-:-:S13]  /*7900*/  ISETP.NE.AND P0, PT, R0, 0x3, PT ;  /* 0x000000030000780c */ /* 0x000fda0003f05270 */
[----:B------:R-:W-:Y:S05]  /*7910*/  @!P0 BRA `(.L_x_1059) ;  /* 0x0000000000188947 */ /* 0x000fea0003800000 */
[----:B------:R-:W-:-:S13]  /*7920*/  ISETP.NE.AND P0, PT, R0, 0x4, PT ;  /* 0x000000040000780c */ /* 0x000fda0003f05270 */
[----:B------:R-:W-:Y:S05]  /*7930*/  @P0 BRA `(.L_x_1057) ;  /* 0x0000000800780947 */ /* 0x000fea0003800000 */
[----:B----4-:R-:W-:-:S06]  /*7940*/  IMAD.U32 R4, R19, 0x10000, RZ ;  /* 0x0001000013047824 */ /* 0x010fcc00078e00ff */
[----:B------:R-:W0:Y:S02]  /*7950*/  F2I.S64.TRUNC R4, R4 ;  /* 0x0000000400047311 */ /* 0x000e24000020d900 */
[----:B0-----:R-:W-:Y:S01]  /*7960*/  STG.E.64 desc[UR36][R2.64], R4 ;  /* 0x0000000402007986 */ /* 0x001fe2000c101b24 */
[----:B------:R-:W-:Y:S05]  /*7970*/  EXIT ;  /* 0x000000000000794d */ /* 0x000fea0003800000 */
.L_x_1059:
[----:B----4-:R-:W-:-:S06]  /*7980*/  IMAD.U32 R19, R19, 0x10000, RZ ;  /* 0x0001000013137824 */ /* 0x010fcc00078e00ff */
[----:B------:R-:W0:Y:S02]  /*7990*/  F2I.FTZ.TRUNC.NTZ R19, R19 ;  /* 0x0000001300137305 */ /* 0x000e24000021f100 */
[----:B0-----:R-:W-:Y:S01]  /*79a0*/  STG.E desc[UR36][R2.64], R19 ;  /* 0x0000001302007986 */ /* 0x001fe2000c101924 */
[----:B------:R-:W-:Y:S05]  /*79b0*/  EXIT ;  /* 0x000000000000794d */ /* 0x000fea0003800000 */
.L_x_1058:
[----:B----4-:R-:W-:-:S06]  /*79c0*/  IMAD.U32 R19, R19, 0x10000, RZ ;  /* 0x0001000013137824 */ /* 0x010fcc00078e00ff */
[----:B------:R-:W0:Y:S02]  /*79d0*/  F2I.FTZ.TRUNC.NTZ R19, R19 ;  /* 0x0000001300137305 */ /* 0x000e24000021f100 */
[----:B0-----:R-:W-:Y:S01]  /*79e0*/  STG.E.U16 desc[UR36][R2.64], R19 ;  /* 0x0000001302007986 */ /* 0x001fe2000c101524 */
[----:B------:R-:W-:Y:S05]  /*79f0*/  EXIT ;  /* 0x000000000000794d */ /* 0x000fea0003800000 */
.L_x_1054:
[----:B------:R-:W-:-:S13]  /*7a00*/  ISETP.GT.AND P0, PT, R0, 0x6, PT ;  /* 0x000000060000780c */ /* 0x000fda0003f04270 */
[----:B------:R-:W-:Y:S05]  /*7a10*/  @P0 BRA `(.L_x_1060) ;  /* 0x00000000002c0947 */ /* 0x000fea0003800000 */
[----:B------:R-:W-:-:S13]  /*7a20*/  ISETP.NE.AND P0, PT, R0, 0x5, PT ;  /* 0x000000050000780c */ /* 0x000fda0003f05270 */
[----:B------:R-:W-:Y:S05]  /*7a30*/  @!P0 BRA `(.L_x_1061) ;  /* 0x0000000000148947 */ /* 0x000fea0003800000 */
[----:B------:R-:W-:-:S13]  /*7a40*/  ISETP.NE.AND P0, PT, R0, 0x6, PT ;  /* 0x000000060000780c */ /* 0x000fda0003f05270 */
[----:B------:R-:W-:Y:S05]  /*7a50*/  @P0 BRA `(.L_x_1057) ;  /* 0x0000000800300947 */ /* 0x000fea0003800000 */
[----:B----4-:R-:W-:-:S05]  /*7a60*/  IMAD.U32 R19, R19, 0x10000, RZ ;  /* 0x0001000013137824 */ /* 0x010fca00078e00ff */
[----:B------:R-:W-:Y:S01]  /*7a70*/  STG.E desc[UR36][R2.64], R19 ;  /* 0x0000001302007986 */ /* 0x000fe2000c101924 */
[----:B------:R-:W-:Y:S05]  /*7a80*/  EXIT ;  /* 0x000000000000794d */ /* 0x000fea0003800000 */
.L_x_1061:
[----:B----4-:R-:W-:-:S05]  /*7a90*/  IMAD.U32 R0, R19, 0x10000, RZ ;  /* 0x0001000013007824 */ /* 0x010fca00078e00ff */
[----:B------:R-:W-:-:S05]  /*7aa0*/  F2FP.F16.F32.PACK_AB R0, RZ, R0 ;  /* 0x00000000ff00723e */ /* 0x000fca00000000ff */
[----:B------:R-:W-:Y:S01]  /*7ab0*/  STG.E.U16 desc[UR36][R2.64], R0 ;  /* 0x0000000002007986 */ /* 0x000fe2000c101524 */
[----:B------:R-:W-:Y:S05]  /*7ac0*/  EXIT ;  /* 0x000000000000794d */ /* 0x000fea0003800000 */
.L_x_1060:
[----:B------:R-:W-:-:S13]  /*7ad0*/  ISETP.NE.AND P0, PT, R0, 0x7, PT ;  /* 0x000000070000780c */ /* 0x000fda0003f05270 */
[----:B------:R-:W-:Y:S05]  /*7ae0*/  @!P0 BRA `(.L_x_1062) ;  /* 0x0000000000348947 */ /* 0x000fea0003800000 */
[----:B------:R-:W-:-:S13]  /*7af0*/  ISETP.NE.AND P0, PT, R0, 0x8, PT ;  /* 0x000000080000780c */ /* 0x000fda0003f05270 */
[----:B------:R-:W-:Y:S05]  /*7b00*/  @!P0 BRA `(.L_x_1063) ;  /* 0x0000000000188947 */ /* 0x000fea0003800000 */
[----:B------:R-:W-:-:S13]  /*7b10*/  ISETP.NE.AND P0, PT, R0, 0x9, PT ;  /* 0x000000090000780c */ /* 0x000fda0003f05270 */
[----:B------:R-:W-:Y:S05]  /*7b20*/  @P0 BRA `(.L_x_1057) ;  /* 0x0000000400fc0947 */ /* 0x000fea0003800000 */
[----:B----4-:R-:W-:Y:S02]  /*7b30*/  IMAD.U32 R4, R19, 0x10000, RZ ;  /* 0x0001000013047824 */ /* 0x010fe400078e00ff */
[----:B------:R-:W-:-:S05]  /*7b40*/  IMAD.MOV.U32 R5, RZ, RZ, RZ ;  /* 0x000000ffff057224 */ /* 0x000fca00078e00ff */
[----:B------:R-:W-:Y:S01]  /*7b50*/  STG.E.64 desc[UR36][R2.64], R4 ;  /* 0x0000000402007986 */ /* 0x000fe2000c101b24 */
[----:B------:R-:W-:Y:S05]  /*7b60*/  EXIT ;  /* 0x000000000000794d */ /* 0x000fea0003800000 */
.L_x_1063:
[----:B----4-:R-:W-:-:S05]  /*7b70*/  IMAD.U32 R19, R19, 0x10000, RZ ;  /* 0x0001000013137824 */ /* 0x010fca00078e00ff */
[----:B------:R-:W-:-:S04]  /*7b80*/  F2FP.F16.F32.PACK_AB R5, RZ, R19 ;  /* 0x00000013ff05723e */ /* 0x000fc800000000ff */
[----:B------:R-:W-:-:S05]  /*7b90*/  PRMT R5, R5, 0x5410, RZ ;  /* 0x0000541005057816 */ /* 0x000fca00000000ff */
[----:B------:R-:W-:Y:S01]  /*7ba0*/  STG.E desc[UR36][R2.64], R5 ;  /* 0x0000000502007986 */ /* 0x000fe2000c101924 */
[----:B------:R-:W-:Y:S05]  /*7bb0*/  EXIT ;  /* 0x000000000000794d */ /* 0x000fea0003800000 */
.L_x_1062:
[----:B----4-:R-:W-:-:S04]  /*7bc0*/  IMAD.U32 R4, R19, 0x10000, RZ ;  /* 0x0001000013047824 */ /* 0x010fc800078e00ff */
[----:B------:R-:W-:-:S06]  /*7bd0*/  FMUL.FTZ R4, R4, 1 ;  /* 0x3f80000004047820 */ /* 0x000fcc0000410000 */
[----:B------:R-:W0:Y:S02]  /*7be0*/  F2F.F64.F32 R4, R4 ;  /* 0x0000000400047310 */ /* 0x000e240000201800 */
[----:B0-----:R-:W-:Y:S01]  /*7bf0*/  STG.E.64 desc[UR36][R2.64], R4 ;  /* 0x0000000402007986 */ /* 0x001fe2000c101b24 */
[----:B------:R-:W-:Y:S05]  /*7c00*/  EXIT ;  /* 0x000000000000794d */ /* 0x000fea0003800000 */
.L_x_1053:
        /* <DEDUP_REMOVED lines=10> */
[----:B----4-:R-:W-:-:S06]  /*7cb0*/  IMAD.U32 R5, R19, 0x10000, RZ ;  /* 0x0001000013057824 */ /* 0x010fcc00078e00ff */
[----:B------:R-:W0:Y:S02]  /*7cc0*/  F2I.FTZ.U32.TRUNC.NTZ R5, R5 ;  /* 0x0000000500057305 */ /* 0x000e24000021f000 */
[----:B0-----:R-:W-:Y:S01]  /*7cd0*/  STG.E.U16 desc[UR36][R2.64], R5 ;  /* 0x0000000502007986 */ /* 0x001fe2000c101524 */
[----:B------:R-:W-:Y:S05]  /*7ce0*/  EXIT ;  /* 0x000000000000794d */ /* 0x000fea0003800000 */
.L_x_1067:
[----:B----4-:R-:W-:Y:S01]  /*7cf0*/  IMAD.U32 R5, R19, 0x10000, RZ ;  /* 0x0001000013057824 */ /* 0x010fe200078e00ff */
        /* <DEDUP_REMOVED lines=17> */
.L_x_1070:
[----:B------:R-:W-:-:S04]  /*7e10*/  SHF.R.U32.HI R5, RZ, 0x18, R5 ;  /* 0x00000018ff057819 */ /* 0x000fc80000011605 */
[----:B------:R-:W-:-:S07]  /*7e20*/  LOP3.LUT R0, R0, 0x80, R5, 0xf8, !PT ;  /* 0x0000008000007812 */ /* 0x000fce00078ef805 */
.L_x_1069:
[----:B------:R-:W-:Y:S05]  /*7e30*/  BSYNC.RECONVERGENT B0 ;  /* 0x0000000000007941 */ /* 0x000fea0003800200 */
.L_x_1068:
[----:B------:R-:W-:Y:S01]  /*7e40*/  STG.E.U8 desc[UR36][R2.64], R0 ;  /* 0x0000000002007986 */ /* 0x000fe2000c101124 */
[----:B------:R-:W-:Y:S05]  /*7e50*/  EXIT ;  /* 0x000000000000794d */ /* 0x000fea0003800000 */
.L_x_1066:
        /* <DEDUP_REMOVED lines=18> */
.L_x_1073:
[----:B------:R-:W-:-:S04]  /*7f80*/  SHF.R.U32.HI R5, RZ, 0x18, R5 ;  /* 0x00000018ff057819 */ /* 0x000fc80000011605 */
[----:B------:R-:W-:-:S07]  /*7f90*/  LOP3.LUT R0, R0, 0x80, R5, 0xf8, !PT ;  /* 0x0000008000007812 */ /* 0x000fce00078ef805 */
.L_x_1072:
[----:B------:R-:W-:Y:S05]  /*7fa0*/  BSYNC.RECONVERGENT B0 ;  /* 0x0000000000007941 */ /* 0x000fea0003800200 */
.L_x_1071:
[----:B------:R-:W-:Y:S01]  /*7fb0*/  STG.E.U8 desc[UR36][R2.64], R0 ;  /* 0x0000000002007986 */ /* 0x000fe2000c101124 */
[----:B------:R-:W-:Y:S05]  /*7fc0*/  EXIT ;  /* 0x000000000000794d */ /* 0x000fea0003800000 */
.L_x_1065:
[----:B------:R-:W-:-:S13]  /*7fd0*/  ISETP.NE.AND P0, PT, R0, 0x1c, PT ;  /* 0x0000001c0000780c */ /* 0x000fda0003f05270 */
[----:B------:R-:W-:Y:S05]  /*7fe0*/  @!P0 BRA `(.L_x_1074) ;  /* 0x0000000000608947 */ /* 0x000fea0003800000 */
[----:B------:R-:W-:-:S13]  /*7ff0*/  ISETP.NE.AND P0, PT, R0, 0x1d, PT ;  /* 0x0000001d0000780c */ /* 0x000fda0003f05270 */
[----:B------:R-:W-:Y:S05]  /*8000*/  @!P0 BRA `(.L_x_1075) ;  /* 0x0000000000488947 */ /* 0x000fea0003800000 */
[----:B------:R-:W-:-:S13]  /*8010*/  ISETP.NE.AND P0, PT, R0, 0x2c, PT ;  /* 0x0000002c0000780c */ /* 0x000fda0003f05270 */
[----:B------:R-:W-:Y:S05]  /*8020*/  @P0 BRA `(.L_x_1057) ;  /* 0x0000000000bc0947 */ /* 0x000fea0003800000 */
[----:B----4-:R-:W-:Y:S02]  /*8030*/  IMAD.U32 R19, R19, 0x10000, RZ ;  /* 0x0001000013137824 */ /* 0x010fe400078e00ff */
[----:B------:R-:W-:-:S03]  /*8040*/  IMAD.MOV.U32 R5, RZ, RZ, 0xff ;  /* 0x000000ffff057424 */ /* 0x000fc600078e00ff */
[----:B------:R-:W-:-:S04]  /*8050*/  SHF.R.U32.HI R6, RZ, 0x17, R19 ;  /* 0x00000017ff067819 */ /* 0x000fc80000011613 */
[----:B------:R-:W-:-:S04]  /*8060*/  LOP3.LUT R4, R6, 0xff, RZ, 0xc0, !PT ;  /* 0x000000ff06047812 */ /* 0x000fc800078ec0ff */
        /* <DEDUP_REMOVED lines=12> */
.L_x_1075:
[----:B----4-:R-:W-:-:S06]  /*8130*/  IMAD.U32 R4, R19, 0x10000, RZ ;  /* 0x0001000013047824 */ /* 0x010fcc00078e00ff */
[----:B------:R-:W0:Y:S02]  /*8140*/  F2I.U64.TRUNC R4, R4 ;  /* 0x0000000400047311 */ /* 0x000e24000020d800 */
[----:B0-----:R-:W-:Y:S01]  /*8150*/  STG.E.64 desc[UR36][R2.64], R4 ;  /* 0x0000000402007986 */ /* 0x001fe2000c101b24 */
[----:B------:R-:W-:Y:S05]  /*8160*/  EXIT ;  /* 0x000000000000794d */ /* 0x000fea0003800000 */
.L_x_1074:
[----:B----4-:R-:W-:-:S06]  /*8170*/  IMAD.U32 R19, R19, 0x10000, RZ ;  /* 0x0001000013137824 */ /* 0x010fcc00078e00ff */
[----:B------:R-:W0:Y:S02]  /*8180*/  F2I.FTZ.U32.TRUNC.NTZ R19, R19 ;  /* 0x0000001300137305 */ /* 0x000e24000021f000 */
[----:B0-----:R-:W-:Y:S01]  /*8190*/  STG.E desc[UR36][R2.64], R19 ;  /* 0x0000001302007986 */ /* 0x001fe2000c101924 */
[----:B------:R-:W-:Y:S05]  /*81a0*/  EXIT ;  /* 0x000000000000794d */ /* 0x000fea0003800000 */
.L_x_1064:
[----:B------:R-:W-:-:S13]  /*81b0*/  ISETP.GT.AND P0, PT, R0, 0xe, PT ;  /* 0x0000000e0000780c */ /* 0x000fda0003f04270 */
[----:B------:R-:W-:Y:S05]  /*81c0*/  @P0 BRA `(.L_x_1076) ;  /* 0x00000000003c0947 */ /* 0x000fea0003800000 */
[----:B------:R-:W-:-:S13]  /*81d0*/  ISETP.NE.AND P0, PT, R0, 0xa, PT ;  /* 0x0000000a0000780c */ /* 0x000fda0003f05270 */
[----:B------:R-:W-:Y:S05]  /*81e0*/  @!P0 BRA `(.L_x_1077) ;  /* 0x00000000001c8947 */ /* 0x000fea0003800000 */
[----:B------:R-:W-:-:S13]  /*81f0*/  ISETP.NE.AND P0, PT, R0, 0xb, PT ;  /* 0x0000000b0000780c */ /* 0x000fda0003f05270 */
[----:B------:R-:W-:Y:S05]  /*8200*/  @P0 BRA `(.L_x_1057) ;  /* 0x0000000000440947 */ /* 0x000fea0003800000 */
[----:B----4-:R-:W-:-:S05]  /*8210*/  IMAD.U32 R19, R19, 0x10000, RZ ;  /* 0x0001000013137824 */ /* 0x010fca00078e00ff */
[----:B------:R-:W-:-:S04]  /*8220*/  FSETP.NEU.FTZ.AND P0, PT, R19, RZ, PT ;  /* 0x000000ff1300720b */ /* 0x000fc80003f1d000 */
[----:B------:R-:W-:-:S05]  /*8230*/  SEL R5, RZ, 0x1, !P0 ;  /* 0x00000001ff057807 */ /* 0x000fca0004000000 */
[----:B------:R-:W-:Y:S01]  /*8240*/  STG.E.U8 desc[UR36][R2.64], R5 ;  /* 0x0000000502007986 */ /* 0x000fe2000c101124 */
[----:B------:R-:W-:Y:S05]  /*8250*/  EXIT ;  /* 0x000000000000794d */ /* 0x000fea0003800000 */
.L_x_1077:
[----:B----4-:R-:W-:Y:S01]  /*8260*/  IMAD.U32 R19, R19, 0x10000, RZ ;  /* 0x0001000013137824 */ /* 0x010fe200078e00ff */
[----:B------:R-:W-:-:S03]  /*8270*/  CS2R R6, SRZ ;  /* 0x0000000000067805 */ /* 0x000fc6000001ff00 */
[----:B------:R-:W-:-:S06]  /*8280*/  FMUL.FTZ R4, R19, 1 ;  /* 0x3f80000013047820 */ /* 0x000fcc0000410000 */
[----:B------:R-:W0:Y:S02]  /*8290*/  F2F.F64.F32 R4, R4 ;  /* 0x0000000400047310 */ /* 0x000e240000201800 */
[----:B0-----:R-:W-:Y:S01]  /*82a0*/  STG.E.128 desc[UR36][R2.64], R4 ;  /* 0x0000000402007986 */ /* 0x001fe2000c101d24 */
[----:B------:R-:W-:Y:S05]  /*82b0*/  EXIT ;  /* 0x000000000000794d */ /* 0x000fea0003800000 */
.L_x_1076:
[----:B------:R-:W-:-:S13]  /*82c0*/  ISETP.NE.AND P0, PT, R0, 0xf, PT ;  /* 0x0000000f0000780c */ /* 0x000fda0003f05270 */
[----:B------:R-:W-:Y:S05]  /*82d0*/  @!P0 BRA `(.L_x_1078) ;  /* 0x0000000000e88947 */ /* 0x000fea0003800000 */
[----:B------:R-:W-:-:S13]  /*82e0*/  ISETP.NE.AND P0, PT, R0, 0x17, PT ;  /* 0x000000170000780c */ /* 0x000fda0003f05270 */
[----:B------:R-:W-:Y:S05]  /*82f0*/  @!P0 BRA `(.L_x_1079) ;  /* 0x0000000000908947 */ /* 0x000fea0003800000 */
[----:B------:R-:W-:-:S13]  /*8300*/  ISETP.NE.AND P0, PT, R0, 0x18, PT ;  /* 0x000000180000780c */ /* 0x000fda0003f05270 */
[----:B------:R-:W-:Y:S05]  /*8310*/  @!P0 BRA `(.L_x_1080) ;  /* 0x0000000000448947 */ /* 0x000fea0003800000 */
.L_x_1057:
[----:B------:R-:W-:Y:S01]  /*8320*/  MOV R0, 0x0 ;  /* 0x0000000000007802 */ /* 0x000fe20000000f00 */
[----:B------:R-:W0:Y:S01]  /*8330*/  LDCU.64 UR4, c[0x4][0x188] ;  /* 0x01003100ff0477ac */ /* 0x000e220008000a00 */
[----:B------:R-:W-:Y:S02]  /*8340*/  IMAD.MOV.U32 R8, RZ, RZ, 0x65 ;  /* 0x00000065ff087424 */ /* 0x000fe400078e00ff */
[----:B------:R1:W2:Y:S01]  /*8350*/  LDC.64 R2, c[0x4][R0] ;  /* 0x0100000000027b82 */ /* 0x0002a20000000a00 */
[----:B------:R-:W3:Y:S01]  /*8360*/  LDCU.64 UR6, c[0x4][0x190] ;  /* 0x01003200ff0677ac */ /* 0x000ee20008000a00 */
[----:B------:R-:W-:Y:S02]  /*8370*/  IMAD.MOV.U32 R12, RZ, RZ, 0x1 ;  /* 0x00000001ff0c7424 */ /* 0x000fe400078e00ff */
[----:B------:R-:W-:Y:S01]  /*8380*/  IMAD.MOV.U32 R13, RZ, RZ, RZ ;  /* 0x000000ffff0d7224 */ /* 0x000fe200078e00ff */
[----:B------:R-:W5:Y:S01]  /*8390*/  LDCU.64 UR8, c[0x4][0x90] ;  /* 0x01001200ff0877ac */ /* 0x000f620008000a00 */
[----:B0-----:R-:W-:-:S02]  /*83a0*/  IMAD.U32 R4, RZ, RZ, UR4 ;  /* 0x00000004ff047e24 */ /* 0x001fc4000f8e00ff */
[----:B------:R-:W-:Y:S02]  /*83b0*/  IMAD.U32 R5, RZ, RZ, UR5 ;  /* 0x00000005ff057e24 */ /* 0x000fe4000f8e00ff */
[----:B---3--:R-:W-:Y:S02]  /*83c0*/  IMAD.U32 R6, RZ, RZ, UR6 ;  /* 0x00000006ff067e24 */ /* 0x008fe4000f8e00ff */
[----:B------:R-:W-:Y:S02]  /*83d0*/  IMAD.U32 R7, RZ, RZ, UR7 ;  /* 0x00000007ff077e24 */ /* 0x000fe4000f8e00ff */
[----:B-----5:R-:W-:Y:S02]  /*83e0*/  IMAD.U32 R10, RZ, RZ, UR8 ;  /* 0x00000008ff0a7e24 */ /* 0x020fe4000f8e00ff */
[----:B-1----:R-:W-:-:S07]  /*83f0*/  IMAD.U32 R11, RZ, RZ, UR9 ;  /* 0x00000009ff0b7e24 */ /* 0x002fce000f8e00ff */
[----:B------:R-:W-:-:S07]  /*8400*/  LEPC R20, `(.L_x_1081) ;  /* 0x000000001014794e */ /* 0x000fce0000000000 */
[----:B--2-4-:R-:W-:Y:S05]  /*8410*/  CALL.ABS.NOINC R2 ;  /* 0x0000000002007343 */ /* 0x014fea0003c00000 */
.L_x_1081:
[----:B------:R-:W-:Y:S05]  /*8420*/  EXIT ;  /* 0x000000000000794d */ /* 0x000fea0003800000 */
.L_x_1080:
[----:B----4-:R-:W-:Y:S01]  /*8430*/  IMAD.U32 R19, R19, 0x10000, RZ ;  /* 0x0001000013137824 */ /* 0x010fe200078e00ff */
        /* <DEDUP_REMOVED lines=12> */
.L_x_1083:
[----:B------:R-:W-:Y:S05]  /*8500*/  BSYNC.RECONVERGENT B0 ;  /* 0x0000000000007941 */ /* 0x000fea0003800200 */
.L_x_1082:
[----:B------:R-:W-:-:S05]  /*8510*/  LOP3.LUT R5, R0, 0x80, R5, 0xf8, !PT ;  /* 0x0000008000057812 */ /* 0x000fca00078ef805 */
[----:B------:R-:W-:Y:S01]  /*8520*/  STG.E.U8 desc[UR36][R2.64], R5 ;  /* 0x0000000502007986 */ /* 0x000fe2000c101124 */
[----:B------:R-:W-:Y:S05]  /*8530*/  EXIT ;  /* 0x000000000000794d */ /* 0x000fea0003800000 */
.L_x_1079:
[----:B----4-:R-:W-:Y:S01]  /*8540*/  IMAD.U32 R5, R19, 0x10000, RZ ;  /* 0x0001000013057824 */ /* 0x010fe200078e00ff */
        /* <DEDUP_REMOVED lines=11> */
.L_x_1085:
[----:B------:R-:W-:Y:S01]  /*8600*/  IMAD.MOV.U32 R0, RZ, RZ, 0x7f ;  /* 0x0000007fff007424 */ /* 0x000fe200078e00ff */
[----:B------:R-:W-:-:S04]  /*8610*/  ISETP.GT.U32.AND P0, PT, R4, 0x7f800000, PT ;  /* 0x7f8000000400780c */ /* 0x000fc80003f04070 */
[----:B------:R-:W-:-:S09]  /*8620*/  SEL R0, R0, 0x7c, P0 ;  /* 0x0000007c00007807 */ /* 0x000fd20000000000 */
.L_x_1086:
[----:B------:R-:W-:Y:S05]  /*8630*/  BSYNC.RECONVERGENT B0 ;  /* 0x0000000000007941 */ /* 0x000fea0003800200 */
.L_x_1084:
[----:B------:R-:W-:-:S04]  /*8640*/  SHF.R.U32.HI R5, RZ, 0x18, R5 ;  /* 0x00000018ff057819 */ /* 0x000fc80000011605 */
[----:B------:R-:W-:-:S05]  /*8650*/  LOP3.LUT R5, R0, 0x80, R5, 0xf8, !PT ;  /* 0x0000008000057812 */ /* 0x000fca00078ef805 */
[----:B------:R-:W-:Y:S01]  /*8660*/  STG.E.U8 desc[UR36][R2.64], R5 ;  /* 0x0000000502007986 */ /* 0x000fe2000c101124 */
[----:B------:R-:W-:Y:S05]  /*8670*/  EXIT ;  /* 0x000000000000794d */ /* 0x000fea0003800000 */
.L_x_1078:
[----:B----4-:R-:W-:Y:S01]  /*8680*/  STG.E.U16 desc[UR36][R2.64], R19 ;  /* 0x0000001302007986 */ /* 0x010fe2000c101524 */
[----:B------:R-:W-:Y:S05]  /*8690*/  EXIT ;  /* 0x000000000000794d */ /* 0x000fea0003800000 */
.L_x_1087:
        /* <DEDUP_REMOVED lines=14> */
.L_x_5877:


//--------------------- .text._ZN2at6native18elementwise_kernelILi128ELi4EZNS0_22gpu_kernel_impl_nocastINS0_10AbsFunctorIN3c108BFloat16EEEEEvRNS_18TensorIteratorBaseERKT_EUliE_EEviT1_ --------------------------
	.section	.text._ZN2at6native18elementwise_kernelILi128ELi4EZNS0_22gpu_kernel_impl_nocastINS0_10AbsFunctorIN3c108BFloat16EEEEEvRNS_18TensorIteratorBaseERKT_EUliE_EEviT1_,"ax",@progbits
	.align	128
        .global         _ZN2at6native18elementwise_kernelILi128ELi4EZNS0_22gpu_kernel_impl_nocastINS0_10AbsFunctorIN3c108BFloat16EEEEEvRNS_18TensorIteratorBaseERKT_EUliE_EEviT1_
        .type           _ZN2at6native18elementwise_kernelILi128ELi4EZNS0_22gpu_kernel_impl_nocastINS0_10AbsFunctorIN3c108BFloat16EEEEEvRNS_18TensorIteratorBaseERKT_EUliE_EEviT1_,@function
        .size           _ZN2at6native18elementwise_kernelILi128ELi4EZNS0_22gpu_kernel_impl_nocastINS0_10AbsFunctorIN3c108BFloat16EEEEEvRNS_18TensorIteratorBaseERKT_EUliE_EEviT1_,(.L_x_5878 - _ZN2at6native18elementwise_kernelILi128ELi4EZNS0_22gpu_kernel_impl_nocastINS0_10AbsFunctorIN3c108BFloat16EEEEEvRNS_18TensorIteratorBaseERKT_EUliE_EEviT1_)
        .other          _ZN2at6native18elementwise_kernelILi128ELi4EZNS0_22gpu_kernel_impl_nocastINS0_10AbsFunctorIN3c108BFloat16EEEEEvRNS_18TensorIteratorBaseERKT_EUliE_EEviT1_,@"STO_CUDA_ENTRY STV_DEFAULT"
_ZN2at6native18elementwise_kernelILi128ELi4EZNS0_22gpu_kernel_impl_nocastINS0_10AbsFunctorIN3c108BFloat16EEEEEvRNS_18TensorIteratorBaseERKT_EUliE_EEviT1_:
.text._ZN2at6native18elementwise_kernelILi128ELi4EZNS0_22gpu_kernel_impl_nocastINS0_10AbsFunctorIN3c108BFloat16EEEEEvRNS_18TensorIteratorBaseERKT_EUliE_EEviT1_:
        /* <DEDUP_REMOVED lines=15> */
[----:B0-----:R-:W2:Y:S06]  /*00f0*/  LDG.E.U16 R4, desc[UR6][R4.64] ;  /* 0x0000000604047981 */ /* 0x001eac000c1e1500 */
[----:B------:R-:W0:Y:S01]  /*0100*/  LDC.64 R6, c[0x0][0x580] ;  /* 0x00016000ff067b82 */ /* 0x000e220000000a00 */
[----:B------:R-:W-:-:S04]  /*0110*/  IADD3 R3, PT, PT, R3, 0x80, RZ ;  /* 0x0000008003037810 */ /* 0x000fc80007ffe0ff */
[----:B------:R-:W-:-:S13]  /*0120*/  ISETP.GE.AND P0, PT, R3, UR4, PT ;  /* 0x0000000403007c0c */ /* 0x000fda000bf06270 */
[----:B------:R-:W-:Y:S05]  /*0130*/  @P0 BREAK.RELIABLE B1 ;  /* 0x0000000000010942 */ /* 0x000fea0003800100 */
[----:B--2---:R-:W-:-:S05]  /*0140*/  SHF.L.U32 R0, R4, 0x10, RZ ;  /* 0x0000001004007819 */ /* 0x004fca00000006ff */
[----:B------:R-:W-:-:S05]  /*0150*/  FADD.FTZ R0, |R0|, -RZ ;  /* 0x800000ff00007221 */ /* 0x000fca0000010200 */
[----:B------:R-:W-:-:S05]  /*0160*/  F2FP.BF16.F32.PACK_AB R0, RZ, R0 ;  /* 0x00000000ff00723e */ /* 0x000fca00000010ff */
[----:B0-----:R0:W-:Y:S01]  /*0170*/  STG.E.U16 desc[UR6][R6.64], R0 ;  /* 0x0000000006007986 */ /* 0x0011e2000c101506 */
[----:B------:R-:W-:Y:S05]  /*0180*/  @P0 BRA `(.L_x_1092) ;  /* 0x0000000000500947 */ /* 0x000fea0003800000 */
[----:B------:R-:W1:Y:S02]  /*0190*/  LDC.64 R4, c[0x0][0x588] ;  /* 0x00016200ff047b82 */ /* 0x000e640000000a00 */
[----:B-1----:R-:W2:Y:S06]  /*01a0*/  LDG.E.U16 R4, desc[UR6][R4.64] ;  /* 0x0000000604047981 */ /* 0x002eac000c1e1500 */
[----:B0-----:R-:W0:Y:S01]  /*01b0*/  LDC.64 R6, c[0x0][0x580] ;  /* 0x00016000ff067b82 */ /* 0x001e220000000a00 */
[----:B------:R-:W-:Y:S02]  /*01c0*/  IADD3 R3, PT, PT, R3, 0x80, RZ ;  /* 0x0000008003037810 */ /* 0x000fe40007ffe0ff */
[----:B--2---:R-:W-:-:S05]  /*01d0*/  SHF.L.U32 R0, R4, 0x10, RZ ;  /* 0x0000001004007819 */ /* 0x004fca00000006ff */
[----:B------:R-:W-:-:S05]  /*01e0*/  FADD.FTZ R0, |R0|, -RZ ;  /* 0x800000ff00007221 */ /* 0x000fca0000010200 */
[----:B------:R-:W-:-:S05]  /*01f0*/  F2FP.BF16.F32.PACK_AB R0, RZ, R0 ;  /* 0x00000000ff00723e */ /* 0x000fca00000010ff */
[----:B0-----:R0:W-:Y:S02]  /*0200*/  STG.E.U16 desc[UR6][R6.64], R0 ;  /* 0x0000000006007986 */ /* 0x0011e4000c101506 */
.L_x_1091:
[----:B------:R-:W-:-:S13]  /*0210*/  ISETP.GE.AND P0, PT, R3, UR4, PT ;  /* 0x0000000403007c0c */ /* 0x000fda000bf06270 */
[----:B------:R-:W-:Y:S05]  /*0220*/  @P0 BREAK.RELIABLE B1 ;  /* 0x0000000000010942 */ /* 0x000fea0003800100 */
[----:B------:R-:W-:Y:S05]  /*0230*/  @P0 BRA `(.L_x_1092) ;  /* 0x0000000000240947 */ /* 0x000fea0003800000 */
[----:B------:R-:W-:Y:S05]  /*0240*/  BSYNC.RELIABLE B1 ;  /* 0x0000000000017941 */ /* 0x000fea0003800100 */
.L_x_1090:
        /* <DEDUP_REMOVED lines=8> */
.L_x_1092:
[----:B------:R-:W-:Y:S05]  /*02d0*/  BSYNC.RECONVERGENT B0 ;  /* 0x0000000000007941 */ /* 0x000fea0003800200 */
.L_x_1089:
[----:B------:R-:W-:Y:S05]  /*02e0*/  WARPSYNC.ALL ;  /* 0x0000000000007948 */ /* 0x000fea0003800000 */
[----:B------:R-:W-:-:S13]  /*02f0*/  ISETP.GE.AND P0, PT, R3, UR4, PT ;  /* 0x0000000403007c0c */ /* 0x000fda000bf06270 */
[----:B------:R-:W-:Y:S05]  /*0300*/  @P0 EXIT ;  /* 0x000000000000094d */ /* 0x000fea0003800000 */
[----:B------:R-:W2:Y:S02]  /*0310*/  LDC.64 R2, c[0x0][0x588] ;  /* 0x00016200ff027b82 */ /* 0x000ea40000000a00 */
[----:B--2---:R-:W0:Y:S06]  /*0320*/  LDG.E.U16 R2, desc[UR6][R2.64] ;  /* 0x0000000602027981 */ /* 0x004e2c000c1e1500 */
[----:B------:R-:W2:Y:S01]  /*0330*/  LDC.64 R4, c[0x0][0x580] ;  /* 0x00016000ff047b82 */ /* 0x000ea20000000a00 */
[----:B01----:R-:W-:-:S05]  /*0340*/  SHF.L.U32 R0, R2, 0x10, RZ ;  /* 0x0000001002007819 */ /* 0x003fca00000006ff */
[----:B------:R-:W-:-:S05]  /*0350*/  FADD.FTZ R0, |R0|, -RZ ;  /* 0x800000ff00007221 */ /* 0x000fca0000010200 */
[----:B------:R-:W-:-:S05]  /*0360*/  F2FP.BF16.F32.PACK_AB R0, RZ, R0 ;  /* 0x00000000ff00723e */ /* 0x000fca00000010ff */
[----:B--2---:R-:W-:Y:S01]  /*0370*/  STG.E.U16 desc[UR6][R4.64], R0 ;  /* 0x0000000004007986 */ /* 0x004fe2000c101506 */
[----:B------:R-:W-:Y:S05]  /*0380*/  EXIT ;  /* 0x000000000000794d */ /* 0x000fea0003800000 */
.L_x_1088:
        /* <DEDUP_REMOVED lines=9> */
[----:B------:R-:W-:Y:S01]  /*0420*/  MOV R5, R3 ;  /* 0x0000000300057202 */ /* 0x000fe20000000f00 */
[----:B------:R-:W-:Y:S01]  /*0430*/  IMAD.MOV.U32 R4, RZ, RZ, RZ ;  /* 0x000000ffff047224 */ /* 0x000fe200078e00ff */
[----:B------:R-:W-:Y:S01]  /*0440*/  ISETP.NE.AND P0, PT, R2, RZ, PT ;  /* 0x000000ff0200720c */ /* 0x000fe20003f05270 */
[----:B------:R-:W1:Y:S01]  /*0450*/  LDCU UR5, c[0x0][0x38c] ;  /* 0x00007180ff0577ac */ /* 0x000e620008000800 */
[----:B------:R-:W2:Y:S01]  /*0460*/  LDCU.64 UR10, c[0x0][0x4b8] ;  /* 0x00009700ff0a77ac */ /* 0x000ea20008000a00 */
[----:B0-----:R-:W-:-:S05]  /*0470*/  IMAD.HI.U32 R6, R3, UR8, R4 ;  /* 0x0000000803067c27 */ /* 0x001fca000f8e0004 */
[----:B------:R-:W-:-:S04]  /*0480*/  SHF.R.U32.HI R7, RZ, UR9, R6 ;  /* 0x00000009ff077c19 */ /* 0x000fc80008011606 */
[----:B------:R-:W-:-:S05]  /*0490*/  IADD3 R4, PT, PT, -R7, RZ, RZ ;  /* 0x000000ff07047210 */ /* 0x000fca0007ffe1ff */
[----:B-1----:R-:W-:-:S04]  /*04a0*/  IMAD R4, R4, UR5, R3 ;  /* 0x0000000504047c24 */ /* 0x002fc8000f8e0203 */
[C---:B--2---:R-:W-:Y:S02]  /*04b0*/  IMAD R5, R4.reuse, UR10, RZ ;  /* 0x0000000a04057c24 */ /* 0x044fe4000f8e02ff */
        /* <DEDUP_REMOVED lines=287> */
.L_x_1096:
[----:B------:R-:W0:Y:S02]  /*16b0*/  LDCU.128 UR8, c[0x0][0x580] ;  /* 0x0000b000ff0877ac */ /* 0x000e240008000c00 */
[----:B0-----:R-:W-:-:S04]  /*16c0*/  IADD3 R6, P0, PT, R4, UR10, RZ ;  /* 0x0000000a04067c10 */ /* 0x001fc8000ff1e0ff */
[----:B------:R-:W-:-:S05]  /*16d0*/  IADD3.X R7, PT, PT, RZ, UR11, RZ, P0, !PT ;  /* 0x0000000bff077c10 */ /* 0x000fca00087fe4ff */
[----:B------:R-:W2:Y:S01]  /*16e0*/  LDG.E.U16 R6, desc[UR6][R6.64] ;  /* 0x0000000606067981 */ /* 0x000ea2000c1e1500 */
[----:B------:R-:W-:Y:S02]  /*16f0*/  IADD3 R3, PT, PT, R3, 0x80, RZ ;  /* 0x0000008003037810 */ /* 0x000fe40007ffe0ff */
[----:B--2---:R-:W-:-:S05]  /*1700*/  SHF.L.U32 R4, R6, 0x10, RZ ;  /* 0x0000001006047819 */ /* 0x004fca00000006ff */
[----:B------:R-:W-:Y:S01]  /*1710*/  FADD.FTZ R8, |R4|, -RZ ;  /* 0x800000ff04087221 */ /* 0x000fe20000010200 */
[----:B------:R-:W-:-:S04]  /*1720*/  IADD3 R4, P0, PT, R5, UR8, RZ ;  /* 0x0000000805047c10 */ /* 0x000fc8000ff1e0ff */
[----:B------:R-:W-:Y:S02]  /*1730*/  F2FP.BF16.F32.PACK_AB R8, RZ, R8 ;  /* 0x00000008ff08723e */ /* 0x000fe400000010ff */
[----:B------:R-:W-:Y:S02]  /*1740*/  IADD3.X R5, PT, PT, RZ, UR9, RZ, P0, !PT ;  /* 0x00000009ff057c10 */ /* 0x000fe400087fe4ff */
[----:B------:R-:W-:-:S03]  /*1750*/  ISETP.GE.AND P0, PT, R3, UR4, PT ;  /* 0x0000000403007c0c */ /* 0x000fc6000bf06270 */
[----:B------:R0:W-:Y:S10]  /*1760*/  STG.E.U16 desc[UR6][R4.64], R8 ;  /* 0x0000000804007986 */ /* 0x0001f4000c101506 */
[----:B------:R-:W-:Y:S05]  /*1770*/  @P0 BREAK.RELIABLE B1 ;  /* 0x0000000000010942 */ /* 0x000fea0003800100 */
[----:B------:R-:W-:Y:S05]  /*1780*/  @P0 BRA `(.L_x_1097) ;  /* 0x0000002400b80947 */ /* 0x000fea0003800000 */
[----:B------:R-:W1:Y:S01]  /*1790*/  LDCU.64 UR8, c[0x0][0x390] ;  /* 0x00007200ff0877ac */ /* 0x000e620008000a00 */
[----:B0-----:R-:W-:Y:S02]  /*17a0*/  MOV R4, RZ ;  /* 0x000000ff00047202 */ /* 0x001fe40000000f00 */
        /* <DEDUP_REMOVED lines=296> */
.L_x_1098:
        /* <DEDUP_REMOVED lines=9> */
[----:B------:R-:W-:-:S05]  /*2ac0*/  IADD3.X R5, PT, PT, RZ, UR9, RZ, P0, !PT ;  /* 0x00000009ff057c10 */ /* 0x000fca00087fe4ff */
[----:B------:R0:W-:Y:S02]  /*2ad0*/  STG.E.U16 desc[UR6][R4.64], R8 ;  /* 0x0000000804007986 */ /* 0x0001e4000c101506 */
.L_x_1095:
[----:B------:R-:W-:-:S13]  /*2ae0*/  ISETP.GE.AND P0, PT, R3, UR4, PT ;  /* 0x0000000403007c0c */ /* 0x000fda000bf06270 */
[----:B------:R-:W-:Y:S05]  /*2af0*/  @P0 BREAK.RELIABLE B1 ;  /* 0x0000000000010942 */ /* 0x000fea0003800100 */
[----:B------:R-:W-:Y:S05]  /*2b00*/  @P0 BRA `(.L_x_1097) ;  /* 0x0000001000d80947 */ /* 0x000fea0003800000 */
[----:B------:R-:W-:Y:S05]  /*2b10*/  BSYNC.RELIABLE B1 ;  /* 0x0000000000017941 */ /* 0x000fea0003800100 */
.L_x_1094:
[----:B------:R-:W1:Y:S01]  /*2b20*/  LDCU.64 UR8, c[0x0][0x390] ;  /* 0x00007200ff0877ac */ /* 0x000e620008000a00 */
[----:B0-----:R-:W-:Y:S01]  /*2b30*/  MOV R5, R3 ;  /* 0x0000000300057202 */ /* 0x001fe20000000f00 */
[----:B------:R-:W-:Y:S01]  /*2b40*/  IMAD.MOV.U32 R4, RZ, RZ, RZ ;  /* 0x000000ffff047224 */ /* 0x000fe200078e00ff */
[----:B------:R-:W-:Y:S01]  /*2b50*/  ISETP.NE.AND P0, PT, R2, RZ, PT ;  /* 0x000000ff0200720c */ /* 0x000fe20003f05270 */
[----:B------:R-:W0:Y:S01]  /*2b60*/  LDCU UR5, c[0x0][0x38c] ;  /* 0x00007180ff0577ac */ /* 0x000e220008000800 */
        /* <DEDUP_REMOVED lines=293> */
.L_x_1099:
[----:B------:R-:W0:Y:S02]  /*3dc0*/  LDCU.128 UR8, c[0x0][0x580] ;  /* 0x0000b000ff0877ac */ /* 0x000e240008000c00 */
[----:B0-----:R-:W-:-:S04]  /*3dd0*/  IADD3 R6, P0, PT, R4, UR10, RZ ;  /* 0x0000000a04067c10 */ /* 0x001fc8000ff1e0ff */
[----:B------:R-:W-:-:S05]  /*3de0*/  IADD3.X R7, PT, PT, RZ, UR11, RZ, P0, !PT ;  /* 0x0000000bff077c10 */ /* 0x000fca00087fe4ff */
[----:B------:R-:W2:Y:S01]  /*3df0*/  LDG.E.U16 R6, desc[UR6][R6.64] ;  /* 0x0000000606067981 */ /* 0x000ea2000c1e1500 */
[----:B------:R-:W-:Y:S01]  /*3e00*/  VIADD R3, R3, 0x80 ;  /* 0x0000008003037836 */ /* 0x000fe20000000000 */
[----:B--2---:R-:W-:-:S05]  /*3e10*/  SHF.L.U32 R4, R6, 0x10, RZ ;  /* 0x0000001006047819 */ /* 0x004fca00000006ff */
[----:B------:R-:W-:Y:S01]  /*3e20*/  FADD.FTZ R8, |R4|, -RZ ;  /* 0x800000ff04087221 */ /* 0x000fe20000010200 */
[----:B------:R-:W-:-:S04]  /*3e30*/  IADD3 R4, P0, PT, R5, UR8, RZ ;  /* 0x0000000805047c10 */ /* 0x000fc8000ff1e0ff */
[----:B------:R-:W-:Y:S02]  /*3e40*/  F2FP.BF16.F32.PACK_AB R8, RZ, R8 ;  /* 0x00000008ff08723e */ /* 0x000fe400000010ff */
[----:B------:R-:W-:-:S05]  /*3e50*/  IADD3.X R5, PT, PT, RZ, UR9, RZ, P0, !PT ;  /* 0x00000009ff057c10 */ /* 0x000fca00087fe4ff */
[----:B------:R1:W-:Y:S02]  /*3e60*/  STG.E.U16 desc[UR6][R4.64], R8 ;  /* 0x0000000804007986 */ /* 0x0003e4000c101506 */
.L_x_1097:
[----:B------:R-:W-:Y:S05]  /*3e70*/  BSYNC.RECONVERGENT B0 ;  /* 0x0000000000007941 */ /* 0x000fea0003800200 */
.L_x_1093:
[----:B------:R-:W-:Y:S05]  /*3e80*/  WARPSYNC.ALL ;  /* 0x0000000000007948 */ /* 0x000fea0003800000 */
[----:B------:R-:W-:-:S13]  /*3e90*/  ISETP.GE.AND P0, PT, R3, UR4, PT ;  /* 0x0000000403007c0c */ /* 0x000fda000bf06270 */
[----:B------:R-:W-:Y:S05]  /*3ea0*/  @P0 EXIT ;  /* 0x000000000000094d */ /* 0x000fea0003800000 */
[----:B------:R-:W2:Y:S01]  /*3eb0*/  LDCU.64 UR4, c[0x0][0x390] ;  /* 0x00007200ff0477ac */ /* 0x000ea20008000a00 */
[----:B01----:R-:W-:Y:S01]  /*3ec0*/  HFMA2 R4, -RZ, RZ, 0, 0 ;  /* 0x00000000ff047431 */ /* 0x003fe200000001ff */
        /* <DEDUP_REMOVED lines=296> */
.L_x_1100:
[----:B------:R-:W0:Y:S02]  /*5150*/  LDCU.128 UR8, c[0x0][0x580] ;  /* 0x0000b000ff0877ac */ /* 0x000e240008000c00 */
[----:B0-----:R-:W-:-:S04]  /*5160*/  IADD3 R4, P0, PT, R2, UR10, RZ ;  /* 0x0000000a02047c10 */ /* 0x001fc8000ff1e0ff */
[----:B------:R-:W-:-:S05]  /*5170*/  IADD3.X R5, PT, PT, RZ, UR11, RZ, P0, !PT ;  /* 0x0000000bff057c10 */ /* 0x000fca00087fe4ff */
[----:B------:R-:W2:Y:S01]  /*5180*/  LDG.E.U16 R4, desc[UR6][R4.64] ;  /* 0x0000000604047981 */ /* 0x000ea2000c1e1500 */
[----:B------:R-:W-:-:S04]  /*5190*/  IADD3 R2, P0, PT, R3, UR8, RZ ;  /* 0x0000000803027c10 */ /* 0x000fc8000ff1e0ff */
[----:B------:R-:W-:Y:S02]  /*51a0*/  IADD3.X R3, PT, PT, RZ, UR9, RZ, P0, !PT ;  /* 0x00000009ff037c10 */ /* 0x000fe400087fe4ff */
[----:B--2---:R-:W-:-:S05]  /*51b0*/  SHF.L.U32 R0, R4, 0x10, RZ ;  /* 0x0000001004007819 */ /* 0x004fca00000006ff */
[----:B------:R-:W-:-:S05]  /*51c0*/  FADD.FTZ R0, |R0|, -RZ ;  /* 0x800000ff00007221 */ /* 0x000fca0000010200 */
[----:B------:R-:W-:-:S05]  /*51d0*/  F2FP.BF16.F32.PACK_AB R0, RZ, R0 ;  /* 0x00000000ff00723e */ /* 0x000fca00000010ff */
[----:B------:R-:W-:Y:S01]  /*51e0*/  STG.E.U16 desc[UR6][R2.64], R0 ;  /* 0x0000000002007986 */ /* 0x000fe2000c101506 */
[----:B------:R-:W-:Y:S05]  /*51f0*/  EXIT ;  /* 0x000000000000794d */ /* 0x000fea0003800000 */
.L_x_1101:
        /* <DEDUP_REMOVED lines=16> */
.L_x_5878:


//--------------------- .text._ZN2at6native27unrolled_elementwise_kernelINS0_10AbsFunctorIN3c108BFloat16EEESt5arrayIPcLm2EELi4E23TrivialOffsetCalculatorILi1EjESA_NS0_6memory15LoadWithoutCastENSB_16StoreWithoutCastEEEviT_T0_T2_T3_T4_T5_ --------------------------
	.section	.text._ZN2at6native27unrolled_elementwise_kernelINS0_10AbsFunctorIN3c108BFloat16EEESt5arrayIPcLm2EELi4E23TrivialOffsetCalculatorILi1EjESA_NS0_6memory15LoadWithoutCastENSB_16StoreWithoutCastEEEviT_T0_T2_T3_T4_T5_,"ax",@progbits
	.align	128
        .global         _ZN2at6native27unrolled_elementwise_kernelINS0_10AbsFunctorIN3c108BFloat16EEESt5arrayIPcLm2EELi4E23TrivialOffsetCalculatorILi1EjESA_NS0_6memory15LoadWithoutCastENSB_16StoreWithoutCastEEEviT_T0_T2_T3_T4_T5_
        .type           _ZN2at6native27unrolled_elementwise_kernelINS0_10AbsFunctorIN3c108BFloat16EEESt5arrayIPcLm2EELi4E23TrivialOffsetCalculatorILi1EjESA_NS0_6memory15LoadWithoutCastENSB_16StoreWithoutCastEEEviT_T0_T2_T3_T4_T5_,@function
        .size           _ZN2at6native27unrolled_elementwise_kernelINS0_10AbsFunctorIN3c108BFloat16EEESt5arrayIPcLm2EELi4E23TrivialOffsetCalculatorILi1EjESA_NS0_6memory15LoadWithoutCastENSB_16StoreWithoutCastEEEviT_T0_T2_T3_T4_T5_,(.L_x_5879 - _ZN2at6native27unrolled_elementwise_kernelINS0_10AbsFunctorIN3c108BFloat16EEESt5arrayIPcLm2EELi4E23TrivialOffsetCalculatorILi1EjESA_NS0_6memory15LoadWithoutCastENSB_16StoreWithoutCastEEEviT_T0_T2_T3_T4_T5_)
        .other          _ZN2at6native27unrolled_elementwise_kernelINS0_10AbsFunctorIN3c108BFloat16EEESt5arrayIPcLm2EELi4E23TrivialOffsetCalculatorILi1EjESA_NS0_6memory15LoadWithoutCastENSB_16StoreWithoutCastEEEviT_T0_T2_T3_T4_T5_,@"STO_CUDA_ENTRY STV_DEFAULT"
_ZN2at6native27unrolled_elementwise_kernelINS0_10AbsFunctorIN3c108BFloat16EEESt5arrayIPcLm2EELi4E23TrivialOffsetCalculatorILi1EjESA_NS0_6memory15LoadWithoutCastENSB_16StoreWithoutCastEEEviT_T0_T2_T3_T4_T5_:
.text._ZN2at6native27unrolled_elementwise_kernelINS0_10AbsFunctorIN3c108BFloat16EEESt5arrayIPcLm2EELi4E23TrivialOffsetCalculatorILi1EjESA_NS0_6memory15LoadWithoutCastENSB_16StoreWithoutCastEEEviT_T0_T2_T3_T4_T5_:
[----:B------:R-:W-:Y:S01]  /*0000*/  LDC R1, c[0x0][0x37c] ;  /* 0x0000df00ff017b82 */ /* 0x000fe20000000800 */
[----:B------:R-:W0:Y:S07]  /*0010*/  S2R R3, SR_CTAID.X ;  /* 0x0000000000037919 */ /* 0x000e2e0000002500 */
[----:B------:R-:W0:Y:S01]  /*0020*/  LDC R0, c[0x0][0x380] ;  /* 0x0000e000ff007b82 */ /* 0x000e220000000800 */
[----:B------:R-:W1:Y:S01]  /*0030*/  LDCU.64 UR4, c[0x0][0x358] ;  /* 0x00006b00ff0477ac */ /* 0x000e620008000a00 */
[----:B------:R-:W-:Y:S01]  /*0040*/  PRMT R10, RZ, 0x7610, R10 ;  /* 0x00007610ff0a7816 */ /* 0x000fe2000000000a */
        /* <DEDUP_REMOVED lines=8> */
[----:B------:R-:W-:Y:S01]  /*00d0*/  @!P1 LEA R11, R3, R18, 0x9 ;  /* 0x00000012030b9211 */ /* 0x000fe200078e48ff */
[----:B------:R-:W-:Y:S01]  /*00e0*/  @!P1 VIADD R18, R18, 0x80 ;  /* 0x0000008012129836 */ /* 0x000fe20000000000 */
[----:B------:R-:W2:Y:S04]  /*00f0*/  @!P1 LDC.64 R12, c[0x0][0x390] ;  /* 0x0000e400ff0c9b82 */ /* 0x000ea80000000a00 */
[----:B------:R-:W-:Y:S01]  /*0100*/  ISETP.GE.AND P2, PT, R18, R5, PT ;  /* 0x000000051200720c */ /* 0x000fe20003f46270 */
[----:B0-----:R-:W-:-:S05]  /*0110*/  @!P0 IMAD.WIDE.U32 R14, R7, 0x2, R14 ;  /* 0x00000002070e8825 */ /* 0x001fca00078e000e */
[----:B-1----:R0:W3:Y:S07]  /*0120*/  @!P0 LDG.E.U16 R10, desc[UR4][R14.64] ;  /* 0x000000040e0a8981 */ /* 0x0020ee000c1e1500 */
[----:B------:R-:W1:Y:S01]  /*0130*/  @!P2 LDC.64 R8, c[0x0][0x390] ;  /* 0x0000e400ff08ab82 */ /* 0x000e620000000a00 */
[----:B------:R-:W-:Y:S02]  /*0140*/  @!P2 LEA R17, R3, R18, 0x9 ;  /* 0x000000120311a211 */ /* 0x000fe400078e48ff */
[----:B------:R-:W-:Y:S01]  /*0150*/  PRMT R19, RZ, 0x7610, R19 ;  /* 0x00007610ff137816 */ /* 0x000fe20000000013 */
[----:B--2---:R-:W-:Y:S01]  /*0160*/  @!P1 IMAD.WIDE.U32 R12, R11, 0x2, R12 ;  /* 0x000000020b0c9825 */ /* 0x004fe200078e000c */
[----:B------:R-:W-:-:S06]  /*0170*/  PRMT R11, RZ, 0x7610, R11 ;  /* 0x00007610ff0b7816 */ /* 0x000fcc000000000b */
[----:B------:R2:W4:Y:S01]  /*0180*/  @!P1 LDG.E.U16 R11, desc[UR4][R12.64] ;  /* 0x000000040c0b9981 */ /* 0x000522000c1e1500 */
[----:B-1----:R-:W-:-:S05]  /*0190*/  @!P2 IMAD.WIDE.U32 R16, R17, 0x2, R8 ;  /* 0x000000021110a825 */ /* 0x002fca00078e0008 */
[----:B------:R-:W4:Y:S01]  /*01a0*/  @!P2 LDG.E.U16 R19, desc[UR4][R16.64] ;  /* 0x000000041013a981 */ /* 0x000f22000c1e1500 */
[----:B------:R-:W-:-:S05]  /*01b0*/  @!P2 VIADD R18, R18, 0x80 ;  /* 0x000000801212a836 */ /* 0x000fca0000000000 */
[----:B------:R-:W-:-:S13]  /*01c0*/  ISETP.GE.AND P0, PT, R18, R5, PT ;  /* 0x000000051200720c */ /* 0x000fda0003f06270 */
[----:B------:R-:W0:Y:S01]  /*01d0*/  @!P0 LDC.64 R8, c[0x0][0x390] ;  /* 0x0000e400ff088b82 */ /* 0x000e220000000a00 */
[----:B------:R-:W-:-:S04]  /*01e0*/  @!P0 IMAD R7, R3, 0x200, R18 ;  /* 0x0000020003078824 */ /* 0x000fc800078e0212 */
[----:B0-----:R-:W-:Y:S01]  /*01f0*/  @!P0 IMAD.WIDE.U32 R14, R7, 0x2, R8 ;  /* 0x00000002070e8825 */ /* 0x001fe200078e0008 */
[----:B------:R-:W-:-:S06]  /*0200*/  PRMT R7, RZ, 0x7610, R7 ;  /* 0x00007610ff077816 */ /* 0x000fcc0000000007 */
[----:B------:R0:W5:Y:S01]  /*0210*/  @!P0 LDG.E.U16 R7, desc[UR4][R14.64] ;  /* 0x000000040e078981 */ /* 0x000162000c1e1500 */
[----:B------:R-:W-:-:S13]  /*0220*/  ISETP.GE.AND P0, PT, R0, R5, PT ;  /* 0x000000050000720c */ /* 0x000fda0003f06270 */
[----:B------:R-:W1:Y:S01]  /*0230*/  @!P0 LDC.64 R8, c[0x0][0x388] ;  /* 0x0000e200ff088b82 */ /* 0x000e620000000a00 */
[----:B--2---:R-:W-:Y:S02]  /*0240*/  @!P0 IMAD R13, R3, 0x200, R0 ;  /* 0x00000200030d8824 */ /* 0x004fe400078e0200 */
[C---:B------:R-:W-:Y:S01]  /*0250*/  VIADD R18, R0.reuse, 0x100 ;  /* 0x0000010000127836 */ /* 0x040fe20000000000 */
[----:B------:R-:W-:-:S04]  /*0260*/  IADD3 R20, PT, PT, R0, 0x80, RZ ;  /* 0x0000008000147810 */ /* 0x000fc80007ffe0ff */
[-C--:B------:R-:W-:Y:S02]  /*0270*/  ISETP.GE.AND P2, PT, R18, R5.reuse, PT ;  /* 0x000000051200720c */ /* 0x080fe40003f46270 */
[----:B------:R-:W-:Y:S01]  /*0280*/  ISETP.GE.AND P1, PT, R20, R5, PT ;  /* 0x000000051400720c */ /* 0x000fe20003f26270 */
[----:B-1----:R-:W-:Y:S01]  /*0290*/  @!P0 IMAD.WIDE.U32 R8, R13, 0x2, R8 ;  /* 0x000000020d088825 */ /* 0x002fe200078e0008 */
[----:B------:R-:W-:Y:S03]  /*02a0*/  BSSY.RECONVERGENT B0, `(.L_x_1102) ;  /* 0x0000019000007945 */ /* 0x000fe60003800200 */
[----:B---3--:R-:W-:-:S04]  /*02b0*/  @!P0 IMAD.U32 R10, R10, 0x10000, RZ ;  /* 0x000100000a0a8824 */ /* 0x008fc800078e00ff */
[----:B------:R-:W-:-:S05]  /*02c0*/  @!P0 FADD.FTZ R12, |R10|, -RZ ;  /* 0x800000ff0a0c8221 */ /* 0x000fca0000010200 */
[----:B------:R-:W-:Y:S02]  /*02d0*/  @!P0 F2FP.BF16.F32.PACK_AB R6, RZ, R12 ;  /* 0x0000000cff06823e */ /* 0x000fe400000010ff */
[----:B------:R-:W-:Y:S02]  /*02e0*/  IADD3 R10, PT, PT, R0, 0x180, RZ ;  /* 0x00000180000a7810 */ /* 0x000fe40007ffe0ff */
[----:B------:R-:W-:Y:S01]  /*02f0*/  @!P0 MOV R0, R20 ;  /* 0x0000001400008202 */ /* 0x000fe20000000f00 */
[----:B------:R0:W-:Y:S03]  /*0300*/  @!P0 STG.E.U16 desc[UR4][R8.64], R6 ;  /* 0x0000000608008986 */ /* 0x0001e6000c101504 */
[----:B------:R-:W-:Y:S01]  /*0310*/  ISETP.GE.AND P3, PT, R0, R5, PT ;  /* 0x000000050000720c */ /* 0x000fe20003f66270 */
[----:B----4-:R-:W-:-:S04]  /*0320*/  @!P1 IMAD.U32 R11, R11, 0x10000, RZ ;  /* 0x000100000b0b9824 */ /* 0x010fc800078e00ff */
[----:B------:R-:W-:Y:S01]  /*0330*/  @!P1 FADD.FTZ R11, |R11|, -RZ ;  /* 0x800000ff0b0b9221 */ /* 0x000fe20000010200 */
[----:B------:R-:W-:-:S05]  /*0340*/  @!P2 SHF.L.U32 R19, R19, 0x10, RZ ;  /* 0x000000101313a819 */ /* 0x000fca00000006ff */
[----:B------:R-:W-:Y:S01]  /*0350*/  @!P2 FADD.FTZ R19, |R19|, -RZ ;  /* 0x800000ff1313a221 */ /* 0x000fe20000010200 */
[----:B------:R-:W-:-:S04]  /*0360*/  @!P1 F2FP.BF16.F32.PACK_AB R2, RZ, R11 ;  /* 0x0000000bff02923e */ /* 0x000fc800000010ff */
[----:B------:R-:W-:Y:S01]  /*0370*/  @!P2 F2FP.BF16.F32.PACK_AB R4, RZ, R19 ;  /* 0x00000013ff04a23e */ /* 0x000fe200000010ff */
[----:B0-----:R-:W-:Y:S06]  /*0380*/  @P3 BRA `(.L_x_1103) ;  /* 0x0000000000283947 */ /* 0x001fec0003800000 */
[----:B------:R-:W0:Y:S01]  /*0390*/  LDC.64 R8, c[0x0][0x388] ;  /* 0x0000e200ff087b82 */ /* 0x000e220000000a00 */
[----:B------:R-:W-:Y:S01]  /*03a0*/  IMAD R13, R3, 0x200, R0 ;  /* 0x00000200030d7824 */ /* 0x000fe200078e0200 */
[----:B------:R-:W-:-:S04]  /*03b0*/  IADD3 R0, PT, PT, R0, 0x80, RZ ;  /* 0x0000008000007810 */ /* 0x000fc80007ffe0ff */
[----:B------:R-:W-:-:S13]  /*03c0*/  ISETP.GE.AND P0, PT, R0, R5, PT ;  /* 0x000000050000720c */ /* 0x000fda0003f06270 */
[----:B------:R-:W-:Y:S01]  /*03d0*/  @!P0 IMAD R11, R3, 0x200, R0 ;  /* 0x00000200030b8824 */ /* 0x000fe200078e0200 */
[----:B------:R-:W-:Y:S01]  /*03e0*/  @!P0 IADD3 R0, PT, PT, R0, 0x80, RZ ;  /* 0x0000008000008810 */ /* 0x000fe20007ffe0ff */
[----:B0-----:R-:W-:-:S04]  /*03f0*/  IMAD.WIDE.U32 R12, R13, 0x2, R8 ;  /* 0x000000020d0c7825 */ /* 0x001fc800078e0008 */
[----:B------:R-:W-:Y:S01]  /*0400*/  @!P0 IMAD.WIDE.U32 R8, R11, 0x2, R8 ;  /* 0x000000020b088825 */ /* 0x000fe200078e0008 */
[----:B------:R0:W-:Y:S04]  /*0410*/  STG.E.U16 desc[UR4][R12.64], R2 ;  /* 0x000000020c007986 */ /* 0x0001e8000c101504 */
[----:B------:R0:W-:Y:S02]  /*0420*/  @!P0 STG.E.U16 desc[UR4][R8.64], R4 ;  /* 0x0000000408008986 */ /* 0x0001e4000c101504 */
.L_x_1103:
[----:B------:R-:W-:Y:S05]  /*0430*/  BSYNC.RECONVERGENT B0 ;  /* 0x0000000000007941 */ /* 0x000fea0003800200 */
.L_x_1102:
[-C--:B------:R-:W-:Y:S02]  /*0440*/  ISETP.GE.AND P1, PT, R0, R5.reuse, PT ;  /* 0x000000050000720c */ /* 0x080fe40003f26270 */
[----:B------:R-:W-:-:S11]  /*0450*/  ISETP.GE.AND P0, PT, R10, R5, PT ;  /* 0x000000050a00720c */ /* 0x000fd60003f06270 */
[----:B------:R-:W-:Y:S05]  /*0460*/  @P1 EXIT ;  /* 0x000000000000194d */ /* 0x000fea0003800000 */
[----:B0-----:R-:W0:Y:S01]  /*0470*/  LDC.64 R4, c[0x0][0x388] ;  /* 0x0000e200ff047b82 */ /* 0x001e220000000a00 */
[----:B-----5:R-:W-:Y:S01]  /*0480*/  @!P0 IMAD.U32 R7, R7, 0x10000, RZ ;  /* 0x0001000007078824 */ /* 0x020fe200078e00ff */
[----:B------:R-:W-:-:S03]  /*0490*/  LEA R3, R3, R0, 0x9 ;  /* 0x0000000003037211 */ /* 0x000fc600078e48ff */
[----:B------:R-:W-:-:S05]  /*04a0*/  @!P0 FADD.FTZ R7, |R7|, -RZ ;  /* 0x800000ff07078221 */ /* 0x000fca0000010200 */
[----:B------:R-:W-:-:S04]  /*04b0*/  @!P0 F2FP.BF16.F32.PACK_AB R2, RZ, R7 ;  /* 0x00000007ff02823e */ /* 0x000fc800000010ff */
[----:B------:R-:W-:Y:S01]  /*04c0*/  PRMT R0, R2, 0x7610, R0 ;  /* 0x0000761002007816 */ /* 0x000fe20000000000 */
[----:B0-----:R-:W-:-:S05]  /*04d0*/  IMAD.WIDE.U32 R2, R3, 0x2, R4 ;  /* 0x0000000203027825 */ /* 0x001fca00078e0004 */
[----:B------:R-:W-:Y:S01]  /*04e0*/  STG.E.U16 desc[UR4][R2.64], R0 ;  /* 0x0000000002007986 */ /* 0x000fe2000c101504 */
[----:B------:R-:W-:Y:S05]  /*04f0*/  EXIT ;  /* 0x000000000000794d */ /* 0x000fea0003800000 */
.L_x_1104:
        /* <DEDUP_REMOVED lines=16> */
.L_x_5879:


//--------------------- .text._ZN2at6native29vectorized_elementwise_kernelILi2ENS0_10AbsFunctorIN3c108BFloat16EEESt5arrayIPcLm2EEEEviT0_T1_ --------------------------
	.section	.text._ZN2at6native29vectorized_elementwise_kernelILi2ENS0_10AbsFunctorIN3c108BFloat16EEESt5arrayIPcLm2EEEEviT0_T1_,"ax",@progbits
	.align	128
        .global         _ZN2at6native29vectorized_elementwise_kernelILi2ENS0_10AbsFunctorIN3c108BFloat16EEESt5arrayIPcLm2EEEEviT0_T1_
        .type           _ZN2at6native29vectorized_elementwise_kernelILi2ENS0_10AbsFunctorIN3c108BFloat16EEESt5arrayIPcLm2EEEEviT0_T1_,@function
        .size           _ZN2at6native29vectorized_elementwise_kernelILi2ENS0_10AbsFunctorIN3c108BFloat16EEESt5arrayIPcLm2EEEEviT0_T1_,(.L_x_5880 - _ZN2at6native29vectorized_elementwise_kernelILi2ENS0_10AbsFunctorIN3c108BFloat16EEESt5arrayIPcLm2EEEEviT0_T1_)
        .other          _ZN2at6native29vectorized_elementwise_kernelILi2ENS0_10AbsFunctorIN3c108BFloat16EEESt5arrayIPcLm2EEEEviT0_T1_,@"STO_CUDA_ENTRY STV_DEFAULT"
_ZN2at6native29vectorized_elementwise_kernelILi2ENS0_10AbsFunctorIN3c108BFloat16EEESt5arrayIPcLm2EEEEviT0_T1_:
.text._ZN2at6native29vectorized_elementwise_kernelILi2ENS0_10AbsFunctorIN3c108BFloat16EEESt5arrayIPcLm2EEEEviT0_T1_:
[----:B------:R-:W-:Y:S01]  /*0000*/  LDC R1, c[0x0][0x37c] ;  /* 0x0000df00ff017b82 */ /* 0x000fe20000000800 */
[----:B------:R-:W0:Y:S01]  /*0010*/  S2R R0, SR_CTAID.X ;  /* 0x0000000000007919 */ /* 0x000e220000002500 */
[----:B------:R-:W1:Y:S01]  /*0020*/  LDCU UR6, c[0x0][0x380] ;  /* 0x00007000ff0677ac */ /* 0x000e620008000800 */
[----:B------:R-:W2:Y:S01]  /*0030*/  LDCU.64 UR4, c[0x0][0x358] ;  /* 0x00006b00ff0477ac */ /* 0x000ea20008000a00 */
[----:B0-----:R-:W-:-:S05]  /*0040*/  IMAD.SHL.U32 R0, R0, 0x400, RZ ;  /* 0x0000040000007824 */ /* 0x001fca00078e00ff */
[----:B-1----:R-:W-:-:S04]  /*0050*/  IADD3 R2, PT, PT, -R0, UR6, RZ ;  /* 0x0000000600027c10 */ /* 0x002fc8000fffe1ff */
[----:B------:R-:W-:-:S13]  /*0060*/  ISETP.GT.U32.AND P0, PT, R2, 0x3ff, PT ;  /* 0x000003ff0200780c */ /* 0x000fda0003f04070 */
[----:B--2---:R-:W-:Y:S05]  /*0070*/  @P0 BRA `(.L_x_1105) ;  /* 0x00000008006c0947 */ /* 0x004fea0003800000 */
[----:B------:R-:W0:Y:S01]  /*0080*/  S2R R25, SR_TID.X ;  /* 0x0000000000197919 */ /* 0x000e220000002100 */
[----:B------:R-:W-:Y:S02]  /*0090*/  PRMT R22, RZ, 0x7610, R22 ;  /* 0x00007610ff167816 */ /* 0x000fe40000000016 */
[----:B0-----:R-:W-:Y:S01]  /*00a0*/  ISETP.GE.U32.AND P6, PT, R25, R2, PT ;  /* 0x000000021900720c */ /* 0x001fe20003fc6070 */
[----:B------:R-:W-:-:S12]  /*00b0*/  IMAD.MOV.U32 R3, RZ, RZ, R25 ;  /* 0x000000ffff037224 */ /* 0x000fd800078e0019 */
[----:B------:R-:W-:Y:S01]  /*00c0*/  @!P6 IADD3 R25, PT, PT, R3, 0x80, RZ ;  /* 0x000000800319e810 */ /* 0x000fe20007ffe0ff */
[----:B------:R-:W0:Y:S01]  /*00d0*/  @!P6 LDC.64 R14, c[0x0][0x390] ;  /* 0x0000e400ff0eeb82 */ /* 0x000e220000000a00 */
[----:B------:R-:W-:Y:S02]  /*00e0*/  @!P6 IMAD.IADD R19, R0, 0x1, R3 ;  /* 0x000000010013e824 */ /* 0x000fe400078e0203 */
[----:B------:R-:W-:-:S13]  /*00f0*/  ISETP.GE.U32.AND P5, PT, R25, R2, PT ;  /* 0x000000021900720c */ /* 0x000fda0003fa6070 */
[----:B------:R-:W-:Y:S01]  /*0100*/  @!P5 IMAD.IADD R16, R0, 0x1, R25 ;  /* 0x000000010010d824 */ /* 0x000fe200078e0219 */
[----:B------:R-:W1:Y:S01]  /*0110*/  @!P5 LDC.64 R12, c[0x0][0x390] ;  /* 0x0000e400ff0cdb82 */ /* 0x000e620000000a00 */
[----:B------:R-:W-:-:S05]  /*0120*/  @!P5 VIADD R25, R25, 0x80 ;  /* 0x000000801919d836 */ /* 0x000fca0000000000 */
[----:B------:R-:W-:Y:S01]  /*0130*/  ISETP.GE.U32.AND P4, PT, R25, R2, PT ;  /* 0x000000021900720c */ /* 0x000fe20003f86070 */
[----:B0-----:R-:W-:-:S05]  /*0140*/  @!P6 IMAD.WIDE.U32 R14, R19, 0x2, R14 ;  /* 0x00000002130ee825 */ /* 0x001fca00078e000e */
[----:B------:R-:W2:Y:S07]  /*0150*/  @!P6 LDG.E.U16 R22, desc[UR4][R14.64] ;  /* 0x000000040e16e981 */ /* 0x000eae000c1e1500 */
[----:B------:R-:W-:Y:S01]  /*0160*/  @!P4 IADD3 R17, PT, PT, R0, R25, RZ ;  /* 0x000000190011c210 */ /* 0x000fe20007ffe0ff */
[----:B------:R-:W-:Y:S01]  /*0170*/  @!P4 VIADD R25, R25, 0x80 ;  /* 0x000000801919c836 */ /* 0x000fe20000000000 */
[----:B------:R-:W0:Y:S04]  /*0180*/  @!P4 LDC.64 R10, c[0x0][0x390] ;  /* 0x0000e400ff0acb82 */ /* 0x000e280000000a00 */
[----:B------:R-:W-:-:S13]  /*0190*/  ISETP.GE.U32.AND P3, PT, R25, R2, PT ;  /* 0x000000021900720c */ /* 0x000fda0003f66070 */
[----:B------:R-:W-:Y:S01]  /*01a0*/  @!P3 IMAD.IADD R28, R0, 0x1, R25 ;  /* 0x00000001001cb824 */ /* 0x000fe200078e0219 */
[----:B------:R-:W-:Y:S01]  /*01b0*/  @!P3 IADD3 R25, PT, PT, R25, 0x80, RZ ;  /* 0x000000801919b810 */ /* 0x000fe20007ffe0ff */
[----:B-1----:R-:W-:Y:S01]  /*01c0*/  @!P5 IMAD.WIDE.U32 R12, R16, 0x2, R12 ;  /* 0x00000002100cd825 */ /* 0x002fe200078e000c */
[----:B------:R-:W-:Y:S01]  /*01d0*/  PRMT R24, RZ, 0x7610, R24 ;  /* 0x00007610ff187816 */ /* 0x000fe20000000018 */
[----:B------:R-:W1:Y:S01]  /*01e0*/  @!P3 LDC.64 R18, c[0x0][0x390] ;  /* 0x0000e400ff12bb82 */ /* 0x000e620000000a00 */
[----:B------:R-:W-:Y:S02]  /*01f0*/  ISETP.GE.U32.AND P2, PT, R25, R2, PT ;  /* 0x000000021900720c */ /* 0x000fe40003f46070 */
[----:B------:R-:W-:Y:S01]  /*0200*/  PRMT R26, RZ, 0x7610, R26 ;  /* 0x00007610ff1a7816 */ /* 0x000fe2000000001a */
[----:B0-----:R-:W-:Y:S01]  /*0210*/  @!P4 IMAD.WIDE.U32 R10, R17, 0x2, R10 ;  /* 0x00000002110ac825 */ /* 0x001fe200078e000a */
[----:B------:R-:W3:Y:S04]  /*0220*/  @!P5 LDG.E.U16 R24, desc[UR4][R12.64] ;  /* 0x000000040c18d981 */ /* 0x000ee8000c1e1500 */
[----:B------:R0:W4:Y:S05]  /*0230*/  @!P4 LDG.E.U16 R26, desc[UR4][R10.64] ;  /* 0x000000040a1ac981 */ /* 0x00012a000c1e1500 */
[----:B------:R-:W-:-:S02]  /*0240*/  @!P2 IMAD.IADD R23, R0, 0x1, R25 ;  /* 0x000000010017a824 */ /* 0x000fc400078e0219 */
[----:B------:R-:W-:Y:S01]  /*0250*/  @!P2 VIADD R25, R25, 0x80 ;  /* 0x000000801919a836 */ /* 0x000fe20000000000 */
[----:B0-----:R-:W0:Y:S04]  /*0260*/  @!P2 LDC.64 R10, c[0x0][0x390] ;  /* 0x0000e400ff0aab82 */ /* 0x001e280000000a00 */
[----:B------:R-:W-:-:S13]  /*0270*/  ISETP.GE.U32.AND P1, PT, R25, R2, PT ;  /* 0x000000021900720c */ /* 0x000fda0003f26070 */
[----:B------:R-:W-:Y:S01]  /*0280*/  @!P1 IADD3 R29, PT, PT, R0, R25, RZ ;  /* 0x00000019001d9210 */ /* 0x000fe20007ffe0ff */
[----:B------:R-:W-:Y:S01]  /*0290*/  @!P1 VIADD R25, R25, 0x80 ;  /* 0x0000008019199836 */ /* 0x000fe20000000000 */
[----:B------:R-:W5:Y:S04]  /*02a0*/  @!P1 LDC.64 R12, c[0x0][0x390] ;  /* 0x0000e400ff0c9b82 */ /* 0x000f680000000a00 */
[----:B------:R-:W-:-:S13]  /*02b0*/  ISETP.GE.U32.AND P0, PT, R25, R2, PT ;  /* 0x000000021900720c */ /* 0x000fda0003f06070 */
[----:B------:R-:W-:Y:S01]  /*02c0*/  @!P0 IADD3 R27, PT, PT, R0, R25, RZ ;  /* 0x00000019001b8210 */ /* 0x000fe20007ffe0ff */
[----:B------:R-:W-:Y:S01]  /*02d0*/  @!P0 VIADD R25, R25, 0x80 ;  /* 0x0000008019198836 */ /* 0x000fe20000000000 */
[----:B------:R-:W0:Y:S04]  /*02e0*/  @!P0 LDC.64 R14, c[0x0][0x390] ;  /* 0x0000e400ff0e8b82 */ /* 0x000e280000000a00 */
[----:B------:R-:W-:-:S13]  /*02f0*/  ISETP.GE.U32.AND P6, PT, R25, R2, PT ;  /* 0x000000021900720c */ /* 0x000fda0003fc6070 */
[----:B------:R-:W0:Y:S01]  /*0300*/  @!P6 LDC.64 R16, c[0x0][0x390] ;  /* 0x0000e400ff10eb82 */ /* 0x000e220000000a00 */
[----:B------:R-:W-:Y:S02]  /*0310*/  @!P6 IMAD.IADD R25, R0, 0x1, R25 ;  /* 0x000000010019e824 */ /* 0x000fe400078e0219 */
[----:B-1----:R-:W-:Y:S01]  /*0320*/  @!P3 IMAD.WIDE.U32 R18, R28, 0x2, R18 ;  /* 0x000000021c12b825 */ /* 0x002fe200078e0012 */
[----:B------:R-:W-:-:S03]  /*0330*/  PRMT R28, RZ, 0x7610, R28 ;  /* 0x00007610ff1c7816 */ /* 0x000fc6000000001c */
[----:B-----5:R-:W-:Y:S01]  /*0340*/  @!P1 IMAD.WIDE.U32 R12, R29, 0x2, R12 ;  /* 0x000000021d0c9825 */ /* 0x020fe200078e000c */
[----:B------:R-:W-:Y:S02]  /*0350*/  PRMT R29, RZ, 0x7610, R29 ;  /* 0x00007610ff1d7816 */ /* 0x000fe4000000001d */
[----:B------:R-:W5:Y:S01]  /*0360*/  @!P3 LDG.E.U16 R28, desc[UR4][R18.64] ;  /* 0x00000004121cb981 */ /* 0x000f62000c1e1500 */
[----:B0-----:R-:W-:Y:S01]  /*0370*/  @!P2 IMAD.WIDE.U32 R10, R23, 0x2, R10 ;  /* 0x00000002170aa825 */ /* 0x001fe200078e000a */
[----:B------:R-:W-:-:S03]  /*0380*/  PRMT R23, RZ, 0x7610, R23 ;  /* 0x00007610ff177816 */ /* 0x000fc60000000017 */
[----:B------:R-:W-:Y:S01]  /*0390*/  @!P0 IMAD.WIDE.U32 R14, R27, 0x2, R14 ;  /* 0x000000021b0e8825 */ /* 0x000fe200078e000e */
[----:B------:R-:W-:Y:S02]  /*03a0*/  PRMT R27, RZ, 0x7610, R27 ;  /* 0x00007610ff1b7816 */ /* 0x000fe4000000001b */
[----:B------:R-:W5:Y:S04]  /*03b0*/  @!P1 LDG.E.U16 R23, desc[UR4][R12.64] ;  /* 0x000000040c179981 */ /* 0x000f68000c1e1500 */
[----:B------:R-:W5:Y:S01]  /*03c0*/  @!P0 LDG.E.U16 R29, desc[UR4][R14.64] ;  /* 0x000000040e1d8981 */ /* 0x000f62000c1e1500 */
[----:B------:R-:W-:Y:S01]  /*03d0*/  @!P6 IMAD.WIDE.U32 R16, R25, 0x2, R16 ;  /* 0x000000021910e825 */ /* 0x000fe200078e0010 */
[----:B------:R-:W-:-:S04]  /*03e0*/  PRMT R25, RZ, 0x7610, R25 ;  /* 0x00007610ff197816 */ /* 0x000fc80000000019 */
[----:B------:R-:W5:Y:S04]  /*03f0*/  @!P6 LDG.E.U16 R27, desc[UR4][R16.64] ;  /* 0x00000004101be981 */ /* 0x000f68000c1e1500 */
[----:B------:R0:W5:Y:S01]  /*0400*/  @!P2 LDG.E.U16 R25, desc[UR4][R10.64] ;  /* 0x000000040a19a981 */ /* 0x000162000c1e1500 */
[C---:B------:R-:W-:Y:S02]  /*0410*/  ISETP.GE.U32.AND P0, PT, R3.reuse, R2, PT ;  /* 0x000000020300720c */ /* 0x040fe40003f06070 */
[----:B0-----:R-:W-:-:S11]  /*0420*/  IADD3 R11, PT, PT, R3, 0x80, RZ ;  /* 0x00000080030b7810 */ /* 0x001fd60007ffe0ff */
[----:B------:R-:W0:Y:S01]  /*0430*/  @!P0 LDC.64 R18, c[0x0][0x388] ;  /* 0x0000e200ff128b82 */ /* 0x000e220000000a00 */
[----:B------:R-:W-:Y:S01]  /*0440*/  ISETP.GE.U32.AND P6, PT, R11, R2, PT ;  /* 0x000000020b00720c */ /* 0x000fe20003fc6070 */
[C---:B------:R-:W-:Y:S02]  /*0450*/  VIADD R13, R3.reuse, 0x100 ;  /* 0x00000100030d7836 */ /* 0x040fe40000000000 */
[----:B------:R-:W-:-:S03]  /*0460*/  VIADD R15, R3, 0x180 ;  /* 0x00000180030f7836 */ /* 0x000fc60000000000 */
[-C--:B------:R-:W-:Y:S01]  /*0470*/  ISETP.GE.U32.AND P1, PT, R13, R2.reuse, PT ;  /* 0x000000020d00720c */ /* 0x080fe20003f26070 */
[C---:B------:R-:W-:Y:S01]  /*0480*/  VIADD R13, R3.reuse, 0x280 ;  /* 0x00000280030d7836 */ /* 0x040fe20000000000 */
[----:B------:R-:W-:Y:S02]  /*0490*/  IADD3 R17, PT, PT, R3, 0x200, RZ ;  /* 0x0000020003117810 */ /* 0x000fe40007ffe0ff */
[-C--:B------:R-:W-:Y:S02]  /*04a0*/  ISETP.GE.U32.AND P2, PT, R15, R2.reuse, PT ;  /* 0x000000020f00720c */ /* 0x080fe40003f46070 */
[----:B------:R-:W-:Y:S02]  /*04b0*/  IADD3 R15, PT, PT, R3, 0x300, RZ ;  /* 0x00000300030f7810 */ /* 0x000fe40007ffe0ff */
[-C--:B------:R-:W-:Y:S02]  /*04c0*/  ISETP.GE.U32.AND P4, PT, R13, R2.reuse, PT ;  /* 0x000000020d00720c */ /* 0x080fe40003f86070 */
[----:B------:R-:W-:Y:S01]  /*04d0*/  ISETP.GE.U32.AND P3, PT, R17, R2, PT ;  /* 0x000000021100720c */ /* 0x000fe20003f66070 */
[----:B------:R-:W-:Y:S01]  /*04e0*/  @!P0 IMAD.IADD R17, R0, 0x1, R3 ;  /* 0x0000000100118824 */ /* 0x000fe200078e0203 */
[----:B------:R-:W-:-:S02]  /*04f0*/  IADD3 R13, PT, PT, R3, 0x380, RZ ;  /* 0x00000380030d7810 */ /* 0x000fc40007ffe0ff */
[----:B------:R-:W-:Y:S01]  /*0500*/  ISETP.GE.U32.AND P5, PT, R15, R2, PT ;  /* 0x000000020f00720c */ /* 0x000fe20003fa6070 */
[----:B------:R-:W-:Y:S02]  /*0510*/  @!P0 IMAD.MOV.U32 R3, RZ, RZ, R11 ;  /* 0x000000ffff038224 */ /* 0x000fe400078e000b */
[----:B0-----:R-:W-:Y:S01]  /*0520*/  @!P0 IMAD.WIDE.U32 R18, R17, 0x2, R18 ;  /* 0x0000000211128825 */ /* 0x001fe200078e0012 */
[----:B------:R-:W-:Y:S04]  /*0530*/  BSSY.RECONVERGENT B0, `(.L_x_1106) ;  /* 0x0000047000007945 */ /* 0x000fe80003800200 */
[----:B------:R-:W-:Y:S01]  /*0540*/  BSSY.RELIABLE B1, `(.L_x_1107) ;  /* 0x000003f000017945 */ /* 0x000fe20003800100 */
[----:B--2---:R-:W-:-:S04]  /*0550*/  @!P0 IMAD.U32 R22, R22, 0x10000, RZ ;  /* 0x0001000016168824 */ /* 0x004fc800078e00ff */
[----:B------:R-:W-:-:S05]  /*0560*/  @!P0 FADD.FTZ R22, |R22|, -RZ ;  /* 0x800000ff16168221 */ /* 0x000fca0000010200 */
[----:B------:R-:W-:-:S05]  /*0570*/  @!P0 F2FP.BF16.F32.PACK_AB R21, RZ, R22 ;  /* 0x00000016ff15823e */ /* 0x000fca00000010ff */
[----:B------:R0:W-:Y:S01]  /*0580*/  @!P0 STG.E.U16 desc[UR4][R18.64], R21 ;  /* 0x0000001512008986 */ /* 0x0001e2000c101504 */
[----:B------:R-:W-:Y:S01]  /*0590*/  ISETP.GE.U32.AND P0, PT, R3, R2, PT ;  /* 0x000000020300720c */ /* 0x000fe20003f06070 */
[----:B---3--:R-:W-:-:S04]  /*05a0*/  @!P6 IMAD.U32 R24, R24, 0x10000, RZ ;  /* 0x000100001818e824 */ /* 0x008fc800078e00ff */
[----:B------:R-:W-:-:S05]  /*05b0*/  @!P6 FADD.FTZ R24, |R24|, -RZ ;  /* 0x800000ff1818e221 */ /* 0x000fca0000010200 */
[----:B------:R-:W-:Y:S02]  /*05c0*/  @!P6 F2FP.BF16.F32.PACK_AB R4, RZ, R24 ;  /* 0x00000018ff04e23e */ /* 0x000fe400000010ff */
[----:B------:R-:W-:Y:S01]  /*05d0*/  ISETP.GE.U32.AND P6, PT, R13, R2, PT ;  /* 0x000000020d00720c */ /* 0x000fe20003fc6070 */
[----:B----4-:R-:W-:-:S04]  /*05e0*/  @!P1 IMAD.U32 R26, R26, 0x10000, RZ ;  /* 0x000100001a1a9824 */ /* 0x010fc800078e00ff */
[----:B------:R-:W-:-:S05]  /*05f0*/  @!P1 FADD.FTZ R26, |R26|, -RZ ;  /* 0x800000ff1a1a9221 */ /* 0x000fca0000010200 */
[----:B------:R-:W-:Y:S02]  /*0600*/  @!P1 F2FP.BF16.F32.PACK_AB R5, RZ, R26 ;  /* 0x0000001aff05923e */ /* 0x000fe400000010ff */
[----:B-----5:R-:W-:Y:S01]  /*0610*/  @!P2 SHF.L.U32 R28, R28, 0x10, RZ ;  /* 0x000000101c1ca819 */ /* 0x020fe200000006ff */
[----:B------:R-:W-:Y:S01]  /*0620*/  @!P4 IMAD.U32 R23, R23, 0x10000, RZ ;  /* 0x000100001717c824 */ /* 0x000fe200078e00ff */
[----:B------:R-:W-:-:S03]  /*0630*/  @!P5 SHF.L.U32 R29, R29, 0x10, RZ ;  /* 0x000000101d1dd819 */ /* 0x000fc600000006ff */
[----:B------:R-:W-:Y:S01]  /*0640*/  @!P2 FADD.FTZ R28, |R28|, -RZ ;  /* 0x800000ff1c1ca221 */ /* 0x000fe20000010200 */
[----:B------:R-:W-:Y:S01]  /*0650*/  @!P4 FADD.FTZ R23, |R23|, -RZ ;  /* 0x800000ff1717c221 */ /* 0x000fe20000010200 */
[----:B------:R-:W-:Y:S02]  /*0660*/  @!P6 IMAD.U32 R27, R27, 0x10000, RZ ;  /* 0x000100001b1be824 */ /* 0x000fe400078e00ff */
[----:B------:R-:W-:Y:S02]  /*0670*/  @!P3 IMAD.U32 R25, R25, 0x10000, RZ ;  /* 0x000100001919b824 */ /* 0x000fe400078e00ff */
[----:B------:R-:W-:Y:S01]  /*0680*/  @!P5 FADD.FTZ R29, |R29|, -RZ ;  /* 0x800000ff1d1dd221 */ /* 0x000fe20000010200 */
[----:B------:R-:W-:Y:S01]  /*0690*/  @!P6 FADD.FTZ R27, |R27|, -RZ ;  /* 0x800000ff1b1be221 */ /* 0x000fe20000010200 */
[----:B------:R-:W-:Y:S01]  /*06a0*/  @!P3 FADD.FTZ R25, |R25|, -RZ ;  /* 0x800000ff1919b221 */ /* 0x000fe20000010200 */
[----:B------:R-:W-:Y:S02]  /*06b0*/  @!P2 F2FP.BF16.F32.PACK_AB R6, RZ, R28 ;  /* 0x0000001cff06a23e */ /* 0x000fe400000010ff */
[----:B------:R-:W-:-:S02]  /*06c0*/  @!P4 F2FP.BF16.F32.PACK_AB R8, RZ, R23 ;  /* 0x00000017ff08c23e */ /* 0x000fc400000010ff */
[----:B------:R-:W-:Y:S02]  /*06d0*/  @!P3 F2FP.BF16.F32.PACK_AB R7, RZ, R25 ;  /* 0x00000019ff07b23e */ /* 0x000fe400000010ff */
[----:B------:R-:W-:Y:S02]  /*06e0*/  @!P5 F2FP.BF16.F32.PACK_AB R9, RZ, R29 ;  /* 0x0000001dff09d23e */ /* 0x000fe400000010ff */
[----:B------:R-:W-:Y:S01]  /*06f0*/  @!P6 F2FP.BF16.F32.PACK_AB R20, RZ, R27 ;  /* 0x0000001bff14e23e */ /* 0x000fe200000010ff */
[----:B0-----:R-:W-:Y:S06]  /*0700*/  @P0 BRA `(.L_x_1108) ;  /* 0x0000000000300947 */ /* 0x001fec0003800000 */
[----:B------:R-:W0:Y:S01]  /*0710*/  LDC.64 R10, c[0x0][0x388] ;  /* 0x0000e200ff0a7b82 */ /* 0x000e220000000a00 */
[----:B------:R-:W-:Y:S01]  /*0720*/  IADD3 R13, PT, PT, R0, R3, RZ ;  /* 0x00000003000d7210 */ /* 0x000fe20007ffe0ff */
[----:B------:R-:W-:-:S05]  /*0730*/  VIADD R3, R3, 0x80 ;  /* 0x0000008003037836 */ /* 0x000fca0000000000 */
[----:B------:R-:W-:Y:S01]  /*0740*/  ISETP.GE.U32.AND P0, PT, R3, R2, PT ;  /* 0x000000020300720c */ /* 0x000fe20003f06070 */
[----:B0-----:R-:W-:-:S05]  /*0750*/  IMAD.WIDE.U32 R10, R13, 0x2, R10 ;  /* 0x000000020d0a7825 */ /* 0x001fca00078e000a */
[----:B------:R0:W-:Y:S07]  /*0760*/  STG.E.U16 desc[UR4][R10.64], R4 ;  /* 0x000000040a007986 */ /* 0x0001ee000c101504 */
[----:B------:R-:W-:Y:S05]  /*0770*/  @P0 BRA `(.L_x_1109) ;  /* 0x0000000000300947 */ /* 0x000fea0003800000 */
[----:B0-----:R-:W0:Y:S01]  /*0780*/  LDC.64 R10, c[0x0][0x388] ;  /* 0x0000e200ff0a7b82 */ /* 0x001e220000000a00 */
[----:B------:R-:W-:Y:S01]  /*0790*/  IADD3 R13, PT, PT, R0, R3, RZ ;  /* 0x00000003000d7210 */ /* 0x000fe20007ffe0ff */
[----:B------:R-:W-:-:S04]  /*07a0*/  VIADD R3, R3, 0x80 ;  /* 0x0000008003037836 */ /* 0x000fc80000000000 */
[----:B0-----:R-:W-:-:S05]  /*07b0*/  IMAD.WIDE.U32 R10, R13, 0x2, R10 ;  /* 0x000000020d0a7825 */ /* 0x001fca00078e000a */
[----:B------:R0:W-:Y:S02]  /*07c0*/  STG.E.U16 desc[UR4][R10.64], R5 ;  /* 0x000000050a007986 */ /* 0x0001e4000c101504 */
.L_x_1108:
[----:B------:R-:W-:-:S13]  /*07d0*/  ISETP.GE.U32.AND P0, PT, R3, R2, PT ;  /* 0x000000020300720c */ /* 0x000fda0003f06070 */
[----:B------:R-:W-:Y:S05]  /*07e0*/  @P0 BRA `(.L_x_1110) ;  /* 0x0000000000300947 */ /* 0x000fea0003800000 */
[----:B0-----:R-:W0:Y:S01]  /*07f0*/  LDC.64 R4, c[0x0][0x388] ;  /* 0x0000e200ff047b82 */ /* 0x001e220000000a00 */
[----:B------:R-:W-:Y:S01]  /*0800*/  IADD3 R11, PT, PT, R0, R3, RZ ;  /* 0x00000003000b7210 */ /* 0x000fe20007ffe0ff */
[----:B------:R-:W-:-:S04]  /*0810*/  VIADD R3, R3, 0x80 ;  /* 0x0000008003037836 */ /* 0x000fc80000000000 */
[----:B0-----:R-:W-:-:S05]  /*0820*/  IMAD.WIDE.U32 R4, R11, 0x2, R4 ;  /* 0x000000020b047825 */ /* 0x001fca00078e0004 */
[----:B------:R1:W-:Y:S02]  /*0830*/  STG.E.U16 desc[UR4][R4.64], R6 ;  /* 0x0000000604007986 */ /* 0x0003e4000c101504 */
.L_x_1109:
[----:B------:R-:W-:-:S13]  /*0840*/  ISETP.GE.U32.AND P0, PT, R3, R2, PT ;  /* 0x000000020300720c */ /* 0x000fda0003f06070 */
[----:B------:R-:W-:Y:S05]  /*0850*/  @P0 BRA `(.L_x_1111) ;  /* 0x0000000000340947 */ /* 0x000fea0003800000 */
[----:B01----:R-:W0:Y:S01]  /*0860*/  LDC.64 R4, c[0x0][0x388] ;  /* 0x0000e200ff047b82 */ /* 0x003e220000000a00 */
[----:B------:R-:W-:Y:S01]  /*0870*/  IADD3 R11, PT, PT, R0, R3, RZ ;  /* 0x00000003000b7210 */ /* 0x000fe20007ffe0ff */
[----:B------:R-:W-:-:S04]  /*0880*/  VIADD R3, R3, 0x80 ;  /* 0x0000008003037836 */ /* 0x000fc80000000000 */
[----:B0-----:R-:W-:-:S05]  /*0890*/  IMAD.WIDE.U32 R4, R11, 0x2, R4 ;  /* 0x000000020b047825 */ /* 0x001fca00078e0004 */
[----:B------:R1:W-:Y:S02]  /*08a0*/  STG.E.U16 desc[UR4][R4.64], R7 ;  /* 0x0000000704007986 */ /* 0x0003e4000c101504 */
.L_x_1110:
[----:B------:R-:W-:-:S13]  /*08b0*/  ISETP.GE.U32.AND P0, PT, R3, R2, PT ;  /* 0x000000020300720c */ /* 0x000fda0003f06070 */
[----:B------:R-:W-:Y:S05]  /*08c0*/  @P0 BREAK.RELIABLE B1 ;  /* 0x0000000000010942 */ /* 0x000fea0003800100 */
[----:B------:R-:W-:Y:S05]  /*08d0*/  @P0 BRA `(.L_x_1112) ;  /* 0x0000000000300947 */ /* 0x000fea0003800000 */
[----:B01----:R-:W0:Y:S01]  /*08e0*/  LDC.64 R4, c[0x0][0x388] ;  /* 0x0000e200ff047b82 */ /* 0x003e220000000a00 */
[----:B------:R-:W-:Y:S01]  /*08f0*/  IADD3 R7, PT, PT, R0, R3, RZ ;  /* 0x0000000300077210 */ /* 0x000fe20007ffe0ff */
[----:B------:R-:W-:-:S04]  /*0900*/  VIADD R3, R3, 0x80 ;  /* 0x0000008003037836 */ /* 0x000fc80000000000 */
[----:B0-----:R-:W-:-:S05]  /*0910*/  IMAD.WIDE.U32 R4, R7, 0x2, R4 ;  /* 0x0000000207047825 */ /* 0x001fca00078e0004 */
[----:B------:R2:W-:Y:S02]  /*0920*/  STG.E.U16 desc[UR4][R4.64], R8 ;  /* 0x0000000804007986 */ /* 0x0005e4000c101504 */
.L_x_1111:
[----:B------:R-:W-:Y:S05]  /*0930*/  BSYNC.RELIABLE B1 ;  /* 0x0000000000017941 */ /* 0x000fea0003800100 */
.L_x_1107:
[----:B------:R-:W-:-:S13]  /*0940*/  ISETP.GE.U32.AND P0, PT, R3, R2, PT ;  /* 0x000000020300720c */ /* 0x000fda0003f06070 */
[----:B012---:R-:W0:Y:S01]  /*0950*/  @!P0 LDC.64 R4, c[0x0][0x388] ;  /* 0x0000e200ff048b82 */ /* 0x007e220000000a00 */
[----:B------:R-:W-:Y:S01]  /*0960*/  @!P0 IADD3 R7, PT, PT, R0, R3, RZ ;  /* 0x0000000300078210 */ /* 0x000fe20007ffe0ff */
[----:B------:R-:W-:-:S04]  /*0970*/  @!P0 VIADD R3, R3, 0x80 ;  /* 0x0000008003038836 */ /* 0x000fc80000000000 */
[----:B0-----:R-:W-:-:S05]  /*0980*/  @!P0 IMAD.WIDE.U32 R4, R7, 0x2, R4 ;  /* 0x0000000207048825 */ /* 0x001fca00078e0004 */
[----:B------:R2:W-:Y:S02]  /*0990*/  @!P0 STG.E.U16 desc[UR4][R4.64], R9 ;  /* 0x0000000904008986 */ /* 0x0005e4000c101504 */
.L_x_1112:
[----:B------:R-:W-:Y:S05]  /*09a0*/  BSYNC.RECONVERGENT B0 ;  /* 0x0000000000007941 */ /* 0x000fea0003800200 */
.L_x_1106:
[----:B------:R-:W-:Y:S05]  /*09b0*/  WARPSYNC.ALL ;  /* 0x0000000000007948 */ /* 0x000fea0003800000 */
[----:B------:R-:W-:-:S13]  /*09c0*/  ISETP.GE.U32.AND P0, PT, R3, R2, PT ;  /* 0x000000020300720c */ /* 0x000fda0003f06070 */
[----:B------:R-:W-:Y:S05]  /*09d0*/  @P0 EXIT ;  /* 0x000000000000094d */ /* 0x000fea0003800000 */
[----:B012---:R-:W0:Y:S01]  /*09e0*/  LDC.64 R4, c[0x0][0x388] ;  /* 0x0000e200ff047b82 */ /* 0x007e220000000a00 */
[----:B------:R-:W-:-:S05]  /*09f0*/  IADD3 R3, PT, PT, R0, R3, RZ ;  /* 0x0000000300037210 */ /* 0x000fca0007ffe0ff */
[----:B0-----:R-:W-:-:S05]  /*0a00*/  IMAD.WIDE.U32 R2, R3, 0x2, R4 ;  /* 0x0000000203027825 */ /* 0x001fca00078e0004 */
[----:B------:R-:W-:Y:S01]  /*0a10*/  STG.E.U16 desc[UR4][R2.64], R20 ;  /* 0x0000001402007986 */ /* 0x000fe2000c101504 */
[----:B------:R-:W-:Y:S05]  /*0a20*/  EXIT ;  /* 0x000000000000794d */ /* 0x000fea0003800000 */
.L_x_1105:
[----:B------:R-:W0:Y:S01]  /*0a30*/  S2R R5, SR_TID.X ;  /* 0x0000000000057919 */ /* 0x000e220000002100 */
[----:B------:R-:W1:Y:S02]  /*0a40*/  LDC.64 R2, c[0x0][0x390] ;  /* 0x0000e400ff027b82 */ /* 0x000e640000000a00 */
[----:B-1----:R-:W-:-:S04]  /*0a50*/  IMAD.WIDE.U32 R2, R0, 0x2, R2 ;  /* 0x0000000200027825 */ /* 0x002fc800078e0002 */
[----:B0-----:R-:W-:Y:S02]  /*0a60*/  IMAD.WIDE.U32 R6, R5, 0x4, R2 ;  /* 0x0000000405067825 */ /* 0x001fe400078e0002 */
[----:B------:R-:W0:Y:S03]  /*0a70*/  LDC.64 R2, c[0x0][0x388] ;  /* 0x0000e200ff027b82 */ /* 0x000e260000000a00 */
[----:B------:R-:W2:Y:S04]  /*0a80*/  LDG.E R4, desc[UR4][R6.64] ;  /* 0x0000000406047981 */ /* 0x000ea8000c1e1900 */
[----:B------:R-:W3:Y:S04]  /*0a90*/  LDG.E R8, desc[UR4][R6.64+0x200] ;  /* 0x0002000406087981 */ /* 0x000ee8000c1e1900 */
[----:B------:R-:W4:Y:S04]  /*0aa0*/  LDG.E R9, desc[UR4][R6.64+0x400] ;  /* 0x0004000406097981 */ /* 0x000f28000c1e1900 */
[----:B------:R-:W5:Y:S01]  /*0ab0*/  LDG.E R10, desc[UR4][R6.64+0x600] ;  /* 0x00060004060a7981 */ /* 0x000f62000c1e1900 */
[----:B0-----:R-:W-:-:S04]  /*0ac0*/  IMAD.WIDE.U32 R2, R0, 0x2, R2 ;  /* 0x0000000200027825 */ /* 0x001fc800078e0002 */
[----:B------:R-:W-:Y:S01]  /*0ad0*/  IMAD.WIDE.U32 R2, R5, 0x4, R2 ;  /* 0x0000000405027825 */ /* 0x000fe200078e0002 */
[----:B--2---:R-:W-:-:S03]  /*0ae0*/  PRMT R0, R4, 0x7632, R0 ;  /* 0x0000763204007816 */ /* 0x004fc60000000000 */
[----:B------:R-:W-:Y:S01]  /*0af0*/  IMAD.U32 R11, R4, 0x10000, RZ ;  /* 0x00010000040b7824 */ /* 0x000fe200078e00ff */
[----:B---3--:R-:W-:Y:S01]  /*0b00*/  PRMT R4, R8, 0x7632, R4 ;  /* 0x0000763208047816 */ /* 0x008fe20000000004 */
[----:B------:R-:W-:Y:S01]  /*0b10*/  IMAD.U32 R0, R0, 0x10000, RZ ;  /* 0x0001000000007824 */ /* 0x000fe200078e00ff */
[----:B------:R-:W-:Y:S01]  /*0b20*/  SHF.L.U32 R12, R8, 0x10, RZ ;  /* 0x00000010080c7819 */ /* 0x000fe200000006ff */
[----:B------:R-:W-:Y:S01]  /*0b30*/  FADD.FTZ R11, |R11|, -RZ ;  /* 0x800000ff0b0b7221 */ /* 0x000fe20000010200 */
[C---:B----4-:R-:W-:Y:S01]  /*0b40*/  PRMT R8, R9.reuse, 0x7632, R8 ;  /* 0x0000763209087816 */ /* 0x050fe20000000008 */
[----:B------:R-:W-:Y:S01]  /*0b50*/  IMAD.U32 R13, R9, 0x10000, RZ ;  /* 0x00010000090d7824 */ /* 0x000fe200078e00ff */
[----:B------:R-:W-:Y:S01]  /*0b60*/  SHF.L.U32 R4, R4, 0x10, RZ ;  /* 0x0000001004047819 */ /* 0x000fe200000006ff */
[----:B------:R-:W-:Y:S01]  /*0b70*/  FADD.FTZ R12, |R12|, -RZ ;  /* 0x800000ff0c0c7221 */ /* 0x000fe20000010200 */
[----:B-----5:R-:W-:Y:S01]  /*0b80*/  PRMT R9, R10, 0x7632, R9 ;  /* 0x000076320a097816 */ /* 0x020fe20000000009 */
[----:B------:R-:W-:Y:S01]  /*0b90*/  IMAD.U32 R8, R8, 0x10000, RZ ;  /* 0x0001000008087824 */ /* 0x000fe200078e00ff */
[----:B------:R-:W-:Y:S01]  /*0ba0*/  SHF.L.U32 R10, R10, 0x10, RZ ;  /* 0x000000100a0a7819 */ /* 0x000fe200000006ff */
[----:B------:R-:W-:Y:S01]  /*0bb0*/  FADD.FTZ R13, |R13|, -RZ ;  /* 0x800000ff0d0d7221 */ /* 0x000fe20000010200 */
[----:B------:R-:W-:Y:S01]  /*0bc0*/  SHF.L.U32 R9, R9, 0x10, RZ ;  /* 0x0000001009097819 */ /* 0x000fe200000006ff */
[----:B------:R-:W-:Y:S01]  /*0bd0*/  FADD.FTZ R0, |R0|, -RZ ;  /* 0x800000ff00007221 */ /* 0x000fe20000010200 */
[----:B------:R-:W-:Y:S01]  /*0be0*/  FADD.FTZ R7, |R4|, -RZ ;  /* 0x800000ff04077221 */ /* 0x000fe20000010200 */
[----:B------:R-:W-:Y:S01]  /*0bf0*/  FADD.FTZ R10, |R10|, -RZ ;  /* 0x800000ff0a0a7221 */ /* 0x000fe20000010200 */
[----:B------:R-:W-:Y:S01]  /*0c00*/  FADD.FTZ R8, |R8|, -RZ ;  /* 0x800000ff08087221 */ /* 0x000fe20000010200 */
[----:B------:R-:W-:Y:S01]  /*0c10*/  FADD.FTZ R9, |R9|, -RZ ;  /* 0x800000ff09097221 */ /* 0x000fe20000010200 */
[----:B------:R-:W-:-:S02]  /*0c20*/  F2FP.BF16.F32.PACK_AB R11, R0, R11 ;  /* 0x0000000b000b723e */ /* 0x000fc400000010ff */
[----:B------:R-:W-:Y:S02]  /*0c30*/  F2FP.BF16.F32.PACK_AB R7, R7, R12 ;  /* 0x0000000c0707723e */ /* 0x000fe400000010ff */
[----:B------:R-:W-:Y:S01]  /*0c40*/  F2FP.BF16.F32.PACK_AB R13, R8, R13 ;  /* 0x0000000d080d723e */ /* 0x000fe200000010ff */
[----:B------:R-:W-:Y:S01]  /*0c50*/  STG.E desc[UR4][R2.64], R11 ;  /* 0x0000000b02007986 */ /* 0x000fe2000c101904 */
[----:B------:R-:W-:-:S03]  /*0c60*/  F2FP.BF16.F32.PACK_AB R9, R9, R10 ;  /* 0x0000000a0909723e */ /* 0x000fc600000010ff */
[----:B------:R-:W-:Y:S04]  /*0c70*/  STG.E desc[UR4][R2.64+0x200], R7 ;  /* 0x0002000702007986 */ /* 0x000fe8000c101904 */
[----:B------:R-:W-:Y:S04]  /*0c80*/  STG.E desc[UR4][R2.64+0x400], R13 ;  /* 0x0004000d02007986 */ /* 0x000fe8000c101904 */
[----:B------:R-:W-:Y:S01]  /*0c90*/  STG.E desc[UR4][R2.64+0x600], R9 ;  /* 0x0006000902007986 */ /* 0x000fe2000c101904 */
[----:B------:R-:W-:Y:S05]  /*0ca0*/  EXIT ;  /* 0x000000000000794d */ /* 0x000fea0003800000 */
.L_x_1113:
        /* <DEDUP_REMOVED lines=13> */
.L_x_5880:


//--------------------- .text._ZN2at6native29vectorized_elementwise_kernelILi4ENS0_10AbsFunctorIN3c108BFloat16EEESt5arrayIPcLm2EEEEviT0_T1_ --------------------------
	.section	.text._ZN2at6native29vectorized_elementwise_kernelILi4ENS0_10AbsFunctorIN3c108BFloat16EEESt5arrayIPcLm2EEEEviT0_T1_,"ax",@progbits
	.align	128
        .global         _ZN2at6native29vectorized_elementwise_kernelILi4ENS0_10AbsFunctorIN3c108BFloat16EEESt5arrayIPcLm2EEEEviT0_T1_
        .type           _ZN2at6native29vectorized_elementwise_kernelILi4ENS0_10AbsFunctorIN3c108BFloat16EEESt5arrayIPcLm2EEEEviT0_T1_,@function
        .size           _ZN2at6native29vectorized_elementwise_kernelILi4ENS0_10AbsFunctorIN3c108BFloat16EEESt5arrayIPcLm2EEEEviT0_T1_,(.L_x_5881 - _ZN2at6native29vectorized_elementwise_kernelILi4ENS0_10AbsFunctorIN3c108BFloat16EEESt5arrayIPcLm2EEEEviT0_T1_)
        .other          _ZN2at6native29vectorized_elementwise_kernelILi4ENS0_10AbsFunctorIN3c108BFloat16EEESt5arrayIPcLm2EEEEviT0_T1_,@"STO_CUDA_ENTRY STV_DEFAULT"
_ZN2at6native29vectorized_elementwise_kernelILi4ENS0_10AbsFunctorIN3c108BFloat16EEESt5arrayIPcLm2EEEEviT0_T1_:
.text._ZN2at6native29vectorized_elementwise_kernelILi4ENS0_10AbsFunctorIN3c108BFloat16EEESt5arrayIPcLm2EEEEviT0_T1_:
        /* <DEDUP_REMOVED lines=125> */
.L_x_1117:
[----:B------:R-:W-:-:S13]  /*07d0*/  ISETP.GE.U32.AND P0, PT, R3, R2, PT ;  /* 0x000000020300720c */ /* 0x000fda0003f06070 */
[----:B------:R-:W-:Y:S05]  /*07e0*/  @P0 BRA `(.L_x_1119) ;  /* 0x0000000000300947 */ /* 0x000fea0003800000 */
[----:B0-----:R-:W0:Y:S01]  /*07f0*/  LDC.64 R4, c[0x0][0x388] ;  /* 0x0000e200ff047b82 */ /* 0x001e220000000a00 */
[----:B------:R-:W-:Y:S01]  /*0800*/  IADD3 R11, PT, PT, R0, R3, RZ ;  /* 0x00000003000b7210 */ /* 0x000fe20007ffe0ff */
[----:B------:R-:W-:-:S04]  /*0810*/  VIADD R3, R3, 0x80 ;  /* 0x0000008003037836 */ /* 0x000fc80000000000 */
[----:B0-----:R-:W-:-:S05]  /*0820*/  IMAD.WIDE.U32 R4, R11, 0x2, R4 ;  /* 0x000000020b047825 */ /* 0x001fca00078e0004 */
[----:B------:R1:W-:Y:S02]  /*0830*/  STG.E.U16 desc[UR4][R4.64], R6 ;  /* 0x0000000604007986 */ /* 0x0003e4000c101504 */
.L_x_1118:
[----:B------:R-:W-:-:S13]  /*0840*/  ISETP.GE.U32.AND P0, PT, R3, R2, PT ;  /* 0x000000020300720c */ /* 0x000fda0003f06070 */
[----:B------:R-:W-:Y:S05]  /*0850*/  @P0 BRA `(.L_x_1120) ;  /* 0x0000000000340947 */ /* 0x000fea0003800000 */
[----:B01----:R-:W0:Y:S01]  /*0860*/  LDC.64 R4, c[0x0][0x388] ;  /* 0x0000e200ff047b82 */ /* 0x003e220000000a00 */
[----:B------:R-:W-:Y:S01]  /*0870*/  IADD3 R11, PT, PT, R0, R3, RZ ;  /* 0x00000003000b7210 */ /* 0x000fe20007ffe0ff */
[----:B------:R-:W-:-:S04]  /*0880*/  VIADD R3, R3, 0x80 ;  /* 0x0000008003037836 */ /* 0x000fc80000000000 */
[----:B0-----:R-:W-:-:S05]  /*0890*/  IMAD.WIDE.U32 R4, R11, 0x2, R4 ;  /* 0x000000020b047825 */ /* 0x001fca00078e0004 */
[----:B------:R1:W-:Y:S02]  /*08a0*/  STG.E.U16 desc[UR4][R4.64], R7 ;  /* 0x0000000704007986 */ /* 0x0003e4000c101504 */
.L_x_1119:
        /* <DEDUP_REMOVED lines=8> */
.L_x_1120:
[----:B------:R-:W-:Y:S05]  /*0930*/  BSYNC.RELIABLE B1 ;  /* 0x0000000000017941 */ /* 0x000fea0003800100 */
.L_x_1116:
[----:B------:R-:W-:-:S13]  /*0940*/  ISETP.GE.U32.AND P0, PT, R3, R2, PT ;  /* 0x000000020300720c */ /* 0x000fda0003f06070 */
[----:B012---:R-:W0:Y:S01]  /*0950*/  @!P0 LDC.64 R4, c[0x0][0x388] ;  /* 0x0000e200ff048b82 */ /* 0x007e220000000a00 */
[----:B------:R-:W-:Y:S01]  /*0960*/  @!P0 IADD3 R7, PT, PT, R0, R3, RZ ;  /* 0x0000000300078210 */ /* 0x000fe20007ffe0ff */
[----:B------:R-:W-:-:S04]  /*0970*/  @!P0 VIADD R3, R3, 0x80 ;  /* 0x0000008003038836 */ /* 0x000fc80000000000 */
[----:B0-----:R-:W-:-:S05]  /*0980*/  @!P0 IMAD.WIDE.U32 R4, R7, 0x2, R4 ;  /* 0x0000000207048825 */ /* 0x001fca00078e0004 */
[----:B------:R2:W-:Y:S02]  /*0990*/  @!P0 STG.E.U16 desc[UR4][R4.64], R9 ;  /* 0x0000000904008986 */ /* 0x0005e4000c101504 */
.L_x_1121:
[----:B------:R-:W-:Y:S05]  /*09a0*/  BSYNC.RECONVERGENT B0 ;  /* 0x0000000000007941 */ /* 0x000fea0003800200 */
.L_x_1115:
        /* <DEDUP_REMOVED lines=8> */
.L_x_1114:
[----:B------:R-:W0:Y:S01]  /*0a30*/  S2R R5, SR_TID.X ;  /* 0x0000000000057919 */ /* 0x000e220000002100 */
[----:B------:R-:W1:Y:S02]  /*0a40*/  LDC.64 R2, c[0x0][0x390] ;  /* 0x0000e400ff027b82 */ /* 0x000e640000000a00 */
[----:B-1----:R-:W-:-:S04]  /*0a50*/  IMAD.WIDE.U32 R2, R0, 0x2, R2 ;  /* 0x0000000200027825 */ /* 0x002fc800078e0002 */
[----:B0-----:R-:W-:Y:S02]  /*0a60*/  IMAD.WIDE.U32 R6, R5, 0x8, R2 ;  /* 0x0000000805067825 */ /* 0x001fe400078e0002 */
[----:B------:R-:W0:Y:S03]  /*0a70*/  LDC.64 R2, c[0x0][0x388] ;  /* 0x0000e200ff027b82 */ /* 0x000e260000000a00 */
[----:B------:R-:W2:Y:S04]  /*0a80*/  LDG.E.64 R10, desc[UR4][R6.64] ;  /* 0x00000004060a7981 */ /* 0x000ea8000c1e1b00 */
[----:B------:R-:W3:Y:S01]  /*0a90*/  LDG.E.64 R12, desc[UR4][R6.64+0x400] ;  /* 0x00040004060c7981 */ /* 0x000ee2000c1e1b00 */
[----:B0-----:R-:W-:-:S04]  /*0aa0*/  IMAD.WIDE.U32 R2, R0, 0x2, R2 ;  /* 0x0000000200027825 */ /* 0x001fc800078e0002 */
[----:B------:R-:W-:Y:S01]  /*0ab0*/  IMAD.WIDE.U32 R2, R5, 0x8, R2 ;  /* 0x0000000805027825 */ /* 0x000fe200078e0002 */
[----:B--2---:R-:W-:-:S03]  /*0ac0*/  PRMT R0, R10, 0x7632, R0 ;  /* 0x000076320a007816 */ /* 0x004fc60000000000 */
[----:B------:R-:W-:Y:S01]  /*0ad0*/  IMAD.U32 R10, R10, 0x10000, RZ ;  /* 0x000100000a0a7824 */ /* 0x000fe200078e00ff */
[----:B------:R-:W-:Y:S02]  /*0ae0*/  PRMT R4, R11, 0x7632, R4 ;  /* 0x000076320b047816 */ /* 0x000fe40000000004 */
[C---:B---3--:R-:W-:Y:S01]  /*0af0*/  PRMT R8, R12.reuse, 0x7632, R8 ;  /* 0x000076320c087816 */ /* 0x048fe20000000008 */
[----:B------:R-:W-:Y:S01]  /*0b00*/  IMAD.U32 R12, R12, 0x10000, RZ ;  /* 0x000100000c0c7824 */ /* 0x000fe200078e00ff */
[----:B------:R-:W-:Y:S01]  /*0b10*/  PRMT R9, R13, 0x7632, R9 ;  /* 0x000076320d097816 */ /* 0x000fe20000000009 */
[----:B------:R-:W-:Y:S01]  /*0b20*/  IMAD.U32 R0, R0, 0x10000, RZ ;  /* 0x0001000000007824 */ /* 0x000fe200078e00ff */
[----:B------:R-:W-:Y:S01]  /*0b30*/  SHF.L.U32 R11, R11, 0x10, RZ ;  /* 0x000000100b0b7819 */ /* 0x000fe200000006ff */
[----:B------:R-:W-:Y:S01]  /*0b40*/  IMAD.U32 R8, R8, 0x10000, RZ ;  /* 0x0001000008087824 */ /* 0x000fe200078e00ff */
[----:B------:R-:W-:Y:S01]  /*0b50*/  SHF.L.U32 R13, R13, 0x10, RZ ;  /* 0x000000100d0d7819 */ /* 0x000fe200000006ff */
[----:B------:R-:W-:Y:S01]  /*0b60*/  FADD.FTZ R10, |R10|, -RZ ;  /* 0x800000ff0a0a7221 */ /* 0x000fe20000010200 */
        /* <DEDUP_REMOVED lines=8> */
[----:B------:R-:W-:-:S02]  /*0bf0*/  FADD.FTZ R6, |R6|, -RZ ;  /* 0x800000ff06067221 */ /* 0x000fc40000010200 */
[----:B------:R-:W-:Y:S02]  /*0c00*/  F2FP.BF16.F32.PACK_AB R10, R7, R10 ;  /* 0x0000000a070a723e */ /* 0x000fe400000010ff */
[----:B------:R-:W-:Y:S02]  /*0c10*/  F2FP.BF16.F32.PACK_AB R11, R4, R11 ;  /* 0x0000000b040b723e */ /* 0x000fe400000010ff */
[----:B------:R-:W-:Y:S02]  /*0c20*/  F2FP.BF16.F32.PACK_AB R12, R9, R12 ;  /* 0x0000000c090c723e */ /* 0x000fe400000010ff */
[----:B------:R-:W-:Y:S01]  /*0c30*/  F2FP.BF16.F32.PACK_AB R13, R6, R13 ;  /* 0x0000000d060d723e */ /* 0x000fe200000010ff */
[----:B------:R-:W-:Y:S04]  /*0c40*/  STG.E.64 desc[UR4][R2.64], R10 ;  /* 0x0000000a02007986 */ /* 0x000fe8000c101b04 */
[----:B------:R-:W-:Y:S01]  /*0c50*/  STG.E.64 desc[UR4][R2.64+0x400], R12 ;  /* 0x0004000c02007986 */ /* 0x000fe2000c101b04 */
[----:B------:R-:W-:Y:S05]  /*0c60*/  EXIT ;  /* 0x000000000000794d */ /* 0x000fea0003800000 */
.L_x_1122:
        /* <DEDUP_REMOVED lines=9> */
.L_x_5881:


//--------------------- .text._ZN2at6native29vectorized_elementwise_kernelILi8ENS0_10AbsFunctorIN3c108BFloat16EEESt5arrayIPcLm2EEEEviT0_T1_ --------------------------
	.section	.text._ZN2at6native29vectorized_elementwise_kernelILi8ENS0_10AbsFunctorIN3c108BFloat16EEESt5arrayIPcLm2EEEEviT0_T1_,"ax",@progbits
	.align	128
        .global         _ZN2at6native29vectorized_elementwise_kernelILi8ENS0_10AbsFunctorIN3c108BFloat16EEESt5arrayIPcLm2EEEEviT0_T1_
        .type           _ZN2at6native29vectorized_elementwise_kernelILi8ENS0_10AbsFunctorIN3c108BFloat16EEESt5arrayIPcLm2EEEEviT0_T1_,@function
        .size           _ZN2at6native29vectorized_elementwise_kernelILi8ENS0_10AbsFunctorIN3c108BFloat16EEESt5arrayIPcLm2EEEEviT0_T1_,(.L_x_5882 - _ZN2at6native29vectorized_elementwise_kernelILi8ENS0_10AbsFunctorIN3c108BFloat16EEESt5arrayIPcLm2EEEEviT0_T1_)
        .other          _ZN2at6native29vectorized_elementwise_kernelILi8ENS0_10AbsFunctorIN3c108BFloat16EEESt5arrayIPcLm2EEEEviT0_T1_,@"STO_CUDA_ENTRY STV_DEFAULT"
_ZN2at6native29vectorized_elementwise_kernelILi8ENS0_10AbsFunctorIN3c108BFloat16EEESt5arrayIPcLm2EEEEviT0_T1_:
.text._ZN2at6native29vectorized_elementwise_kernelILi8ENS0_10AbsFunctorIN3c108BFloat16EEESt5arrayIPcLm2EEEEviT0_T1_:
[----:B------:R-:W-:Y:S01]  /*0000*/  LDC R1, c[0x0][0x37c] ;  /* 0x0000df00ff017b82 */ /* 0x000fe20000000800 */
[----:B------:R-:W-:Y:S05]  /*0010*/  EXIT ;  /* 0x000000000000794d */ /* 0x000fea0003800000 */
.L_x_1123:
        /* <DEDUP_REMOVED lines=14> */
.L_x_5882:


//--------------------- .text._ZN2at6native18elementwise_kernelILi128ELi4EZNS0_15gpu_kernel_implINS0_10AbsFunctorIN3c104HalfEEEEEvRNS_18TensorIteratorBaseERKT_EUliE_EEviT1_ --------------------------
	.section	.text._ZN2at6native18elementwise_kernelILi128ELi4EZNS0_15gpu_kernel_implINS0_10AbsFunctorIN3c104HalfEEEEEvRNS_18TensorIteratorBaseERKT_EUliE_EEviT1_,"ax",@progbits
	.align	128
        .global         _ZN2at6native18elementwise_kernelILi128ELi4EZNS0_15gpu_kernel_implINS0_10AbsFunctorIN3c104HalfEEEEEvRNS_18TensorIteratorBaseERKT_EUliE_EEviT1_
        .type           _ZN2at6native18elementwise_kernelILi128ELi4EZNS0_15gpu_kernel_implINS0_10AbsFunctorIN3c104HalfEEEEEvRNS_18TensorIteratorBaseERKT_EUliE_EEviT1_,@function
        .size           _ZN2at6native18elementwise_kernelILi128ELi4EZNS0_15gpu_kernel_implINS0_10AbsFunctorIN3c104HalfEEEEEvRNS_18TensorIteratorBaseERKT_EUliE_EEviT1_,(.L_x_5883 - _ZN2at6native18elementwise_kernelILi128ELi4EZNS0_15gpu_kernel_implINS0_10AbsFunctorIN3c104HalfEEEEEvRNS_18TensorIteratorBaseERKT_EUliE_EEviT1_)
        .other          _ZN2at6native18elementwise_kernelILi128ELi4EZNS0_15gpu_kernel_implINS0_10AbsFunctorIN3c104HalfEEEEEvRNS_18TensorIteratorBaseERKT_EUliE_EEviT1_,@"STO_CUDA_ENTRY STV_DEFAULT"
_ZN2at6native18elementwise_kernelILi128ELi4EZNS0_15gpu_kernel_implINS0_10AbsFunctorIN3c104HalfEEEEEvRNS_18TensorIteratorBaseERKT_EUliE_EEviT1_:
.text._ZN2at6native18elementwise_kernelILi128ELi4EZNS0_15gpu_kernel_implINS0_10AbsFunctorIN3c104HalfEEEEEvRNS_18TensorIteratorBaseERKT_EUliE_EEviT1_:
        /* <DEDUP_REMOVED lines=319> */
.L_x_1126:
        /* <DEDUP_REMOVED lines=16> */
[----:B0-----:R-:W-:Y:S01]  /*14f0*/  F2FP.F16.F32.PACK_AB R0, RZ, R0 ;  /* 0x00000000ff00723e */ /* 0x001fe200000000ff */
[----:B------:R-:W-:Y:S06]  /*1500*/  BRA `(.L_x_1132) ;  /* 0x0000000c00ac7947 */ /* 0x000fec0003800000 */
.L_x_1130:
[----:B------:R-:W2:Y:S02]  /*1510*/  LDG.E.U8 R2, desc[UR36][R2.64] ;  /* 0x0000002402027981 */ /* 0x000ea4000c1e1100 */
[----:B--2---:R-:W-:-:S04]  /*1520*/  I2FP.F32.U32 R0, R2 ;  /* 0x0000000200007245 */ /* 0x004fc80000201000 */
[----:B------:R-:W-:Y:S01]  /*1530*/  F2FP.F16.F32.PACK_AB R0, RZ, R0 ;  /* 0x00000000ff00723e */ /* 0x000fe200000000ff */
[----:B------:R-:W-:Y:S06]  /*1540*/  BRA `(.L_x_1132) ;  /* 0x0000000c009c7947 */ /* 0x000fec0003800000 */
.L_x_1129:
        /* <DEDUP_REMOVED lines=8> */
[----:B0-----:R-:W-:Y:S01]  /*15d0*/  F2FP.F16.F32.PACK_AB R0, RZ, R0 ;  /* 0x00000000ff00723e */ /* 0x001fe200000000ff */
[----:B------:R-:W-:Y:S06]  /*15e0*/  BRA `(.L_x_1132) ;  /* 0x0000000c00747947 */ /* 0x000fec0003800000 */
.L_x_1134:
[----:B------:R-:W2:Y:S02]  /*15f0*/  LDG.E R2, desc[UR36][R2.64] ;  /* 0x0000002402027981 */ /* 0x000ea4000c1e1900 */
[----:B--2---:R-:W-:-:S04]  /*1600*/  I2FP.F32.S32 R0, R2 ;  /* 0x0000000200007245 */ /* 0x004fc80000201400 */
[----:B------:R-:W-:Y:S01]  /*1610*/  F2FP.F16.F32.PACK_AB R0, RZ, R0 ;  /* 0x00000000ff00723e */ /* 0x000fe200000000ff */
[----:B------:R-:W-:Y:S06]  /*1620*/  BRA `(.L_x_1132) ;  /* 0x0000000c00647947 */ /* 0x000fec0003800000 */
.L_x_1133:
[----:B------:R-:W2:Y:S02]  /*1630*/  LDG.E.U16 R2, desc[UR36][R2.64] ;  /* 0x0000002402027981 */ /* 0x000ea4000c1e1500 */
[----:B--2---:R-:W0:Y:S02]  /*1640*/  I2F.S16 R0, R2 ;  /* 0x0000000200007306 */ /* 0x004e240000101400 */
[----:B0-----:R-:W-:Y:S01]  /*1650*/  F2FP.F16.F32.PACK_AB R0, RZ, R0 ;  /* 0x00000000ff00723e */ /* 0x001fe200000000ff */
[----:B------:R-:W-:Y:S06]  /*1660*/  BRA `(.L_x_1132) ;  /* 0x0000000c00547947 */ /* 0x000fec0003800000 */
.L_x_1128:
[----:B------:R-:W-:-:S09]  /*1670*/  UISETP.GT.AND UP0, UPT, UR4, 0x6, UPT ;  /* 0x000000060400788c */ /* 0x000fd2000bf04270 */
[----:B------:R-:W-:Y:S05]  /*1680*/  BRA.U UP0, `(.L_x_1135) ;  /* 0x0000000100247547 */ /* 0x000fea000b800000 */
[----:B------:R-:W-:-:S09]  /*1690*/  UISETP.NE.AND UP0, UPT, UR4, 0x5, UPT ;  /* 0x000000050400788c */ /* 0x000fd2000bf05270 */
[----:B------:R-:W-:Y:S05]  /*16a0*/  BRA.U !UP0, `(.L_x_1136) ;  /* 0x0000000108147547 */ /* 0x000fea000b800000 */
[----:B------:R-:W-:-:S09]  /*16b0*/  UISETP.NE.AND UP0, UPT, UR4, 0x6, UPT ;  /* 0x000000060400788c */ /* 0x000fd2000bf05270 */
[----:B------:R-:W-:Y:S05]  /*16c0*/  BRA.U UP0, `(.L_x_1131) ;  /* 0x0000000900ac7547 */ /* 0x000fea000b800000 */
[----:B------:R-:W2:Y:S02]  /*16d0*/  LDG.E R2, desc[UR36][R2.64] ;  /* 0x0000002402027981 */ /* 0x000ea4000c1e1900 */
[----:B--2---:R-:W-:Y:S01]  /*16e0*/  F2FP.F16.F32.PACK_AB R0, RZ, R2 ;  /* 0x00000002ff00723e */ /* 0x004fe200000000ff */
[----:B------:R-:W-:Y:S06]  /*16f0*/  BRA `(.L_x_1132) ;  /* 0x0000000c00307947 */ /* 0x000fec0003800000 */
.L_x_1136:
[----:B------:R0:W5:Y:S01]  /*1700*/  LDG.E.U16 R0, desc[UR36][R2.64] ;  /* 0x0000002402007981 */ /* 0x000162000c1e1500 */
[----:B------:R-:W-:Y:S05]  /*1710*/  BRA `(.L_x_1132) ;  /* 0x0000000c00287947 */ /* 0x000fea0003800000 */
.L_x_1135:
[----:B------:R-:W-:-:S09]  /*1720*/  UISETP.NE.AND UP0, UPT, UR4, 0x7, UPT ;  /* 0x000000070400788c */ /* 0x000fd2000bf05270 */
[----:B------:R-:W-:Y:S05]  /*1730*/  BRA.U !UP0, `(.L_x_1137) ;  /* 0x0000000108247547 */ /* 0x000fea000b800000 */
[----:B------:R-:W-:-:S09]  /*1740*/  UISETP.NE.AND UP0, UPT, UR4, 0x8, UPT ;  /* 0x000000080400788c */ /* 0x000fd2000bf05270 */
[----:B------:R-:W-:Y:S05]  /*1750*/  BRA.U !UP0, `(.L_x_1138) ;  /* 0x0000000108147547 */ /* 0x000fea000b800000 */
[----:B------:R-:W-:-:S09]  /*1760*/  UISETP.NE.AND UP0, UPT, UR4, 0x9, UPT ;  /* 0x000000090400788c */ /* 0x000fd2000bf05270 */
[----:B------:R-:W-:Y:S05]  /*1770*/  BRA.U UP0, `(.L_x_1131) ;  /* 0x0000000900807547 */ /* 0x000fea000b800000 */
[----:B------:R-:W2:Y:S02]  /*1780*/  LDG.E R2, desc[UR36][R2.64] ;  /* 0x0000002402027981 */ /* 0x000ea4000c1e1900 */
[----:B--2---:R-:W-:Y:S01]  /*1790*/  F2FP.F16.F32.PACK_AB R0, RZ, R2 ;  /* 0x00000002ff00723e */ /* 0x004fe200000000ff */
[----:B------:R-:W-:Y:S06]  /*17a0*/  BRA `(.L_x_1132) ;  /* 0x0000000c00047947 */ /* 0x000fec0003800000 */
.L_x_1138:
[----:B------:R1:W5:Y:S01]  /*17b0*/  LDG.E.U16 R0, desc[UR36][R2.64] ;  /* 0x0000002402007981 */ /* 0x000362000c1e1500 */
[----:B------:R-:W-:Y:S05]  /*17c0*/  BRA `(.L_x_1132) ;  /* 0x0000000800fc7947 */ /* 0x000fea0003800000 */
.L_x_1137:
        /* <DEDUP_REMOVED lines=10> */
[----:B------:R-:W-:Y:S01]  /*1870*/  F2FP.F16.F32.PACK_AB R0, RZ, R0 ;  /* 0x00000000ff00723e */ /* 0x000fe200000000ff */
[----:B------:R-:W-:Y:S06]  /*1880*/  BRA `(.L_x_1132) ;  /* 0x0000000800cc7947 */ /* 0x000fec0003800000 */
.L_x_1127:
        /* <DEDUP_REMOVED lines=11> */
[----:B------:R-:W-:Y:S01]  /*1940*/  F2FP.F16.F32.PACK_AB R0, RZ, R0 ;  /* 0x00000000ff00723e */ /* 0x000fe200000000ff */
[----:B------:R-:W-:Y:S06]  /*1950*/  BRA `(.L_x_1132) ;  /* 0x0000000800987947 */ /* 0x000fec0003800000 */
.L_x_1141:
        /* <DEDUP_REMOVED lines=12> */
.L_x_1140:
[----:B------:R-:W-:-:S09]  /*1a20*/  UISETP.NE.AND UP0, UPT, UR4, 0xf, UPT ;  /* 0x0000000f0400788c */ /* 0x000fd2000bf05270 */
[----:B------:R-:W-:Y:S05]  /*1a30*/  BRA.U !UP0, `(.L_x_1142) ;  /* 0x0000000108987547 */ /* 0x000fea000b800000 */
[----:B------:R-:W-:-:S09]  /*1a40*/  UISETP.NE.AND UP0, UPT, UR4, 0x17, UPT ;  /* 0x000000170400788c */ /* 0x000fd2000bf05270 */
[----:B------:R-:W-:Y:S05]  /*1a50*/  BRA.U !UP0, `(.L_x_1143) ;  /* 0x00000001085c7547 */ /* 0x000fea000b800000 */
[----:B------:R-:W-:-:S09]  /*1a60*/  UISETP.NE.AND UP0, UPT, UR4, 0x18, UPT ;  /* 0x000000180400788c */ /* 0x000fd2000bf05270 */
[----:B------:R-:W-:Y:S05]  /*1a70*/  BRA.U UP0, `(.L_x_1131) ;  /* 0x0000000500c07547 */ /* 0x000fea000b800000 */
[----:B------:R-:W2:Y:S01]  /*1a80*/  LDG.E.U8 R0, desc[UR36][R2.64] ;  /* 0x0000002402007981 */ /* 0x000ea2000c1e1100 */
[----:B------:R-:W-:Y:S01]  /*1a90*/  IMAD.MOV.U32 R6, RZ, RZ, 0x1f ;  /* 0x0000001fff067424 */ /* 0x000fe200078e00ff */
[----:B--2---:R-:W-:-:S04]  /*1aa0*/  SHF.L.U32 R0, R0, 0x18, RZ ;  /* 0x0000001800007819 */ /* 0x004fc800000006ff */
[C---:B------:R-:W-:Y:S02]  /*1ab0*/  LOP3.LUT R4, R0.reuse, 0x7f000000, RZ, 0xc0, !PT ;  /* 0x7f00000000047812 */ /* 0x040fe400078ec0ff */
[----:B------:R-:W-:Y:S02]  /*1ac0*/  LOP3.LUT P0, RZ, R0, 0x7f000000, RZ, 0xc0, !PT ;  /* 0x7f00000000ff7812 */ /* 0x000fe4000780c0ff */
[----:B------:R-:W0:Y:S02]  /*1ad0*/  FLO.U32 R5, R4 ;  /* 0x0000000400057300 */ /* 0x000e2400000e0000 */
[----:B0-----:R-:W-:-:S05]  /*1ae0*/  IMAD.MOV R5, RZ, RZ, -R5 ;  /* 0x000000ffff057224 */ /* 0x001fca00078e0a05 */
[----:B------:R-:W-:-:S04]  /*1af0*/  VIADDMNMX.U32 R5, R5, R6, 0x4, !PT ;  /* 0x0000000405057446 */ /* 0x000fc80007800006 */
[----:B------:R-:W-:-:S04]  /*1b00*/  IADD3 R5, PT, PT, R5, -0x4, RZ ;  /* 0xfffffffc05057810 */ /* 0x000fc80007ffe0ff */
[C---:B------:R-:W-:Y:S01]  /*1b10*/  SHF.L.U32 R6, R4.reuse, R5, RZ ;  /* 0x0000000504067219 */ /* 0x040fe200000006ff */
[----:B------:R-:W-:Y:S02]  /*1b20*/  IMAD.SHL.U32 R7, R5, 0x800000, RZ ;  /* 0x0080000005077824 */ /* 0x000fe400078e00ff */
[----:B------:R-:W-:-:S03]  /*1b30*/  VIADD R5, R4, 0x1000000 ;  /* 0x0100000004057836 */ /* 0x000fc60000000000 */
[----:B------:R-:W-:Y:S02]  /*1b40*/  LEA.HI R6, R6, -R7, RZ, 0x1c ;  /* 0x8000000706067211 */ /* 0x000fe400078fe0ff */
[----:B------:R-:W-:Y:S02]  /*1b50*/  SHF.R.S32.HI R5, RZ, 0x8, R5 ;  /* 0x00000008ff057819 */ /* 0x000fe40000011405 */
[----:B------:R-:W-:-:S04]  /*1b60*/  IADD3 R6, PT, PT, R6, 0x3c000000, RZ ;  /* 0x3c00000006067810 */ /* 0x000fc80007ffe0ff */
[----:B------:R-:W-:-:S04]  /*1b70*/  LOP3.LUT R5, R6, 0x7f800000, R5, 0xf8, !PT ;  /* 0x7f80000006057812 */ /* 0x000fc800078ef805 */
[----:B------:R-:W-:-:S04]  /*1b80*/  SEL R5, R5, RZ, P0 ;  /* 0x000000ff05057207 */ /* 0x000fc80000000000 */
[----:B------:R-:W-:-:S04]  /*1b90*/  LOP3.LUT R5, R5, 0x80000000, R0, 0xf8, !PT ;  /* 0x8000000005057812 */ /* 0x000fc800078ef800 */
[----:B------:R-:W-:-:S04]  /*1ba0*/  F2FP.F16.F32.PACK_AB R5, RZ, R5 ;  /* 0x00000005ff05723e */ /* 0x000fc800000000ff */
[----:B------:R-:W-:Y:S01]  /*1bb0*/  PRMT R0, R5, 0x7610, R0 ;  /* 0x0000761005007816 */ /* 0x000fe20000000000 */
[----:B------:R-:W-:Y:S06]  /*1bc0*/  BRA `(.L_x_1132) ;  /* 0x0000000400fc7947 */ /* 0x000fec0003800000 */
.L_x_1143:
        /* <DEDUP_REMOVED lines=11> */
[----:B------:R-:W-:Y:S01]  /*1c80*/  F2FP.F16.F32.PACK_AB R0, RZ, R0 ;  /* 0x00000000ff00723e */ /* 0x000fe200000000ff */
[----:B------:R-:W-:Y:S06]  /*1c90*/  BRA `(.L_x_1132) ;  /* 0x0000000400c87947 */ /* 0x000fec0003800000 */
.L_x_1142:
[----:B------:R-:W2:Y:S02]  /*1ca0*/  LDG.E.U16 R0, desc[UR36][R2.64] ;  /* 0x0000002402007981 */ /* 0x000ea4000c1e1500 */
[----:B--2---:R-:W-:-:S04]  /*1cb0*/  SHF.L.U32 R0, R0, 0x10, RZ ;  /* 0x0000001000007819 */ /* 0x004fc800000006ff */
[----:B------:R-:W-:Y:S01]  /*1cc0*/  F2FP.F16.F32.PACK_AB R0, RZ, R0 ;  /* 0x00000000ff00723e */ /* 0x000fe200000000ff */
[----:B------:R-:W-:Y:S06]  /*1cd0*/  BRA `(.L_x_1132) ;  /* 0x0000000400b87947 */ /* 0x000fec0003800000 */
.L_x_1139:
        /* <DEDUP_REMOVED lines=10> */
[----:B------:R-:W-:Y:S01]  /*1d80*/  F2FP.F16.F32.PACK_AB R0, RZ, R0 ;  /* 0x00000000ff00723e */ /* 0x000fe200000000ff */
[----:B------:R-:W-:Y:S06]  /*1d90*/  BRA `(.L_x_1132) ;  /* 0x0000000400887947 */ /* 0x000fec0003800000 */
.L_x_1146:
        /* <DEDUP_REMOVED lines=21> */
.L_x_1150:
[----:B------:R-:W-:Y:S05]  /*1ef0*/  BSYNC.RECONVERGENT B1 ;  /* 0x0000000000017941 */ /* 0x000fea0003800200 */
.L_x_1149:
[----:B------:R-:W-:Y:S01]  /*1f00*/  IMAD.SHL.U32 R0, R0, 0x100000, RZ ;  /* 0x0010000000007824 */ /* 0x000fe200078e00ff */
[----:B------:R-:W-:-:S04]  /*1f10*/  LEA R2, R2, 0x3b800000, 0x17 ;  /* 0x3b80000002027811 */ /* 0x000fc800078eb8ff */
[----:B------:R-:W-:-:S07]  /*1f20*/  LOP3.LUT R0, R2, R0, R7, 0xfe, !PT ;  /* 0x0000000002007212 */ /* 0x000fce00078efe07 */
.L_x_1148:
[----:B------:R-:W-:Y:S05]  /*1f30*/  BSYNC.RECONVERGENT B0 ;  /* 0x0000000000007941 */ /* 0x000fea0003800200 */
.L_x_1147:
[----:B------:R-:W-:Y:S01]  /*1f40*/  F2FP.F16.F32.PACK_AB R0, RZ, R0 ;  /* 0x00000000ff00723e */ /* 0x000fe200000000ff */
[----:B------:R-:W-:Y:S06]  /*1f50*/  BRA `(.L_x_1132) ;  /* 0x0000000400187947 */ /* 0x000fec0003800000 */
.L_x_1145:
        /* <DEDUP_REMOVED lines=21> */
.L_x_1154:
[----:B------:R-:W-:Y:S05]  /*20b0*/  BSYNC.RECONVERGENT B1 ;  /* 0x0000000000017941 */ /* 0x000fea0003800200 */
.L_x_1153:
[----:B------:R-:W-:Y:S01]  /*20c0*/  IMAD.SHL.U32 R0, R0, 0x200000, RZ ;  /* 0x0020000000007824 */ /* 0x000fe200078e00ff */
[----:B------:R-:W-:-:S04]  /*20d0*/  LEA R2, R2, 0x37800000, 0x17 ;  /* 0x3780000002027811 */ /* 0x000fc800078eb8ff */
[----:B------:R-:W-:-:S07]  /*20e0*/  LOP3.LUT R0, R2, R0, R7, 0xfe, !PT ;  /* 0x0000000002007212 */ /* 0x000fce00078efe07 */
.L_x_1152:
[----:B------:R-:W-:Y:S05]  /*20f0*/  BSYNC.RECONVERGENT B0 ;  /* 0x0000000000007941 */ /* 0x000fea0003800200 */
.L_x_1151:
[----:B------:R-:W-:Y:S01]  /*2100*/  F2FP.F16.F32.PACK_AB R0, RZ, R0 ;  /* 0x00000000ff00723e */ /* 0x000fe200000000ff */
[----:B------:R-:W-:Y:S06]  /*2110*/  BRA `(.L_x_1132) ;  /* 0x0000000000a87947 */ /* 0x000fec0003800000 */
.L_x_1144:
[----:B------:R-:W-:-:S09]  /*2120*/  UISETP.NE.AND UP0, UPT, UR4, 0x1c, UPT ;  /* 0x0000001c0400788c */ /* 0x000fd2000bf05270 */
[----:B------:R-:W-:Y:S05]  /*2130*/  BRA.U !UP0, `(.L_x_1155) ;  /* 0x0000000108947547 */ /* 0x000fea000b800000 */
[----:B------:R-:W-:-:S09]  /*2140*/  UISETP.NE.AND UP0, UPT, UR4, 0x1d, UPT ;  /* 0x0000001d0400788c */ /* 0x000fd2000bf05270 */
[----:B------:R-:W-:Y:S05]  /*2150*/  BRA.U !UP0, `(.L_x_1156) ;  /* 0x00000001087c7547 */ /* 0x000fea000b800000 */
[----:B------:R-:W-:-:S09]  /*2160*/  UISETP.NE.AND UP0, UPT, UR4, 0x2c, UPT ;  /* 0x0000002c0400788c */ /* 0x000fd2000bf05270 */
[----:B------:R-:W-:Y:S05]  /*2170*/  BRA.U !UP0, `(.L_x_1157) ;  /* 0x0000000108487547 */ /* 0x000fea000b800000 */
.L_x_1131:
        /* <DEDUP_REMOVED lines=16> */
.L_x_1158:
[----:B------:R-:W-:Y:S01]  /*2280*/  PRMT R0, RZ, 0x7610, R0 ;  /* 0x00007610ff007816 */ /* 0x000fe20000000000 */
[----:B------:R-:W-:Y:S06]  /*2290*/  BRA `(.L_x_1132) ;  /* 0x0000000000487947 */ /* 0x000fec0003800000 */
.L_x_1157:
        /* <DEDUP_REMOVED lines=8> */
.L_x_1160:
[----:B------:R-:W-:Y:S05]  /*2320*/  BSYNC.RECONVERGENT B0 ;  /* 0x0000000000007941 */ /* 0x000fea0003800200 */
.L_x_1159:
[----:B------:R-:W-:Y:S01]  /*2330*/  F2FP.F16.F32.PACK_AB R0, RZ, R0 ;  /* 0x00000000ff00723e */ /* 0x000fe200000000ff */
[----:B------:R-:W-:Y:S06]  /*2340*/  BRA `(.L_x_1132) ;  /* 0x00000000001c7947 */ /* 0x000fec0003800000 */
.L_x_1156:
[----:B------:R-:W2:Y:S02]  /*2350*/  LDG.E.64 R2, desc[UR36][R2.64] ;  /* 0x0000002402027981 */ /* 0x000ea4000c1e1b00 */
[----:B--2---:R-:W0:Y:S02]  /*2360*/  I2F.U64 R0, R2 ;  /* 0x0000000200007312 */ /* 0x004e240000301000 */
[----:B0-----:R-:W-:Y:S01]  /*2370*/  F2FP.F16.F32.PACK_AB R0, RZ, R0 ;  /* 0x00000000ff00723e */ /* 0x001fe200000000ff */
[----:B------:R-:W-:Y:S06]  /*2380*/  BRA `(.L_x_1132) ;  /* 0x00000000000c7947 */ /* 0x000fec0003800000 */
.L_x_1155:
[----:B------:R-:W2:Y:S02]  /*2390*/  LDG.E R2, desc[UR36][R2.64] ;  /* 0x0000002402027981 */ /* 0x000ea4000c1e1900 */
[----:B--2---:R-:W-:-:S04]  /*23a0*/  I2FP.F32.U32 R0, R2 ;  /* 0x0000000200007245 */ /* 0x004fc80000201000 */
[----:B------:R-:W-:-:S07]  /*23b0*/  F2FP.F16.F32.PACK_AB R0, RZ, R0 ;  /* 0x00000000ff00723e */ /* 0x000fce00000000ff */
.L_x_1132:
[----:B------:R-:W0:Y:S01]  /*23c0*/  LDCU.64 UR6, c[0x0][0x580] ;  /* 0x0000b000ff0677ac */ /* 0x000e220008000a00 */
[----:B-----5:R-:W-:Y:S01]  /*23d0*/  HADD2.F32 R0, -RZ, R0.H0_H0 ;  /* 0x20000000ff007230 */ /* 0x020fe20000004100 */
[----:B------:R-:W-:-:S04]  /*23e0*/  UPRMT UR4, UR42, 0x9910, URZ ;  /* 0x000099102a047896 */ /* 0x000fc800080000ff */
[----:B------:R-:W-:Y:S01]  /*23f0*/  FADD.FTZ R0, |R0|, -RZ ;  /* 0x800000ff00007221 */ /* 0x000fe20000010200 */
[----:B------:R-:W-:-:S04]  /*2400*/  UISETP.GT.AND UP0, UPT, UR4, 0x9, UPT ;  /* 0x000000090400788c */ /* 0x000fc8000bf04270 */
[----:B------:R-:W-:Y:S02]  /*2410*/  F2FP.F16.F32.PACK_AB R0, RZ, R0 ;  /* 0x00000000ff00723e */ /* 0x000fe400000000ff */
[----:B01----:R-:W-:-:S05]  /*2420*/  IADD3 R2, P0, PT, R16, UR6, RZ ;  /* 0x0000000610027c10 */ /* 0x003fca000ff1e0ff */
[----:B------:R-:W-:Y:S01]  /*2430*/  IMAD.X R3, RZ, RZ, UR7, P0 ;  /* 0x00000007ff037e24 */ /* 0x000fe200080e06ff */
        /* <DEDUP_REMOVED lines=9> */
[----:B------:R-:W-:-:S04]  /*24d0*/  HADD2.F32 R0, -RZ, R0.H0_H0 ;  /* 0x20000000ff007230 */ /* 0x000fc80000004100 */
[----:B------:R-:W0:Y:S02]  /*24e0*/  F2I.FTZ.TRUNC.NTZ R5, R0 ;  /* 0x0000000000057305 */ /* 0x000e24000021f100 */
[----:B0-----:R4:W-:Y:S01]  /*24f0*/  STG.E.U8 desc[UR36][R2.64], R5 ;  /* 0x0000000502007986 */ /* 0x0019e2000c101124 */
[----:B------:R-:W-:Y:S05]  /*2500*/  BRA `(.L_x_1166) ;  /* 0x0000000c00807947 */ /* 0x000fea0003800000 */
.L_x_1164:
[----:B------:R-:W-:-:S06]  /*2510*/  HADD2.F32 R5, -RZ, R0.H0_H0 ;  /* 0x20000000ff057230 */ /* 0x000fcc0000004100 */
[----:B------:R-:W0:Y:S02]  /*2520*/  F2I.S64.TRUNC R4, R5 ;  /* 0x0000000500047311 */ /* 0x000e24000020d900 */
[----:B0-----:R3:W-:Y:S01]  /*2530*/  STG.E.U8 desc[UR36][R2.64], R4 ;  /* 0x0000000402007986 */ /* 0x0017e2000c101124 */
[----:B------:R-:W-:Y:S05]  /*2540*/  BRA `(.L_x_1166) ;  /* 0x0000000c00707947 */ /* 0x000fea0003800000 */
.L_x_1163:
[----:B------:R-:W-:-:S09]  /*2550*/  UISETP.NE.AND UP0, UPT, UR4, 0x2, UPT ;  /* 0x000000020400788c */ /* 0x000fd2000bf05270 */
[----:B------:R-:W-:Y:S05]  /*2560*/  BRA.U !UP0, `(.L_x_1167) ;  /* 0x0000000108307547 */ /* 0x000fea000b800000 */
[----:B------:R-:W-:-:S09]  /*2570*/  UISETP.NE.AND UP0, UPT, UR4, 0x3, UPT ;  /* 0x000000030400788c */ /* 0x000fd2000bf05270 */
[----:B------:R-:W-:Y:S05]  /*2580*/  BRA.U !UP0, `(.L_x_1168) ;  /* 0x0000000108187547 */ /* 0x000fea000b800000 */
[----:B------:R-:W-:-:S09]  /*2590*/  UISETP.NE.AND UP0, UPT, UR4, 0x4, UPT ;  /* 0x000000040400788c */ /* 0x000fd2000bf05270 */
[----:B------:R-:W-:Y:S05]  /*25a0*/  BRA.U UP0, `(.L_x_1165) ;  /* 0x0000000900b87547 */ /* 0x000fea000b800000 */
[----:B------:R-:W-:-:S06]  /*25b0*/  HADD2.F32 R4, -RZ, R0.H0_H0 ;  /* 0x20000000ff047230 */ /* 0x000fcc0000004100 */
[----:B------:R-:W0:Y:S02]  /*25c0*/  F2I.S64.TRUNC R4, R4 ;  /* 0x0000000400047311 */ /* 0x000e24000020d900 */
[----:B0-----:R0:W-:Y:S01]  /*25d0*/  STG.E.64 desc[UR36][R2.64], R4 ;  /* 0x0000000402007986 */ /* 0x0011e2000c101b24 */
[----:B------:R-:W-:Y:S05]  /*25e0*/  BRA `(.L_x_1166) ;  /* 0x0000000c00487947 */ /* 0x000fea0003800000 */
.L_x_1168:
[----:B------:R-:W-:-:S04]  /*25f0*/  HADD2.F32 R0, -RZ, R0.H0_H0 ;  /* 0x20000000ff007230 */ /* 0x000fc80000004100 */
[----:B------:R-:W0:Y:S02]  /*2600*/  F2I.FTZ.TRUNC.NTZ R5, R0 ;  /* 0x0000000000057305 */ /* 0x000e24000021f100 */
[----:B0-----:R1:W-:Y:S01]  /*2610*/  STG.E desc[UR36][R2.64], R5 ;  /* 0x0000000502007986 */ /* 0x0013e2000c101924 */
[----:B------:R-:W-:Y:S05]  /*2620*/  BRA `(.L_x_1166) ;  /* 0x0000000c00387947 */ /* 0x000fea0003800000 */
.L_x_1167:
[----:B------:R-:W-:-:S04]  /*2630*/  HADD2.F32 R0, -RZ, R0.H0_H0 ;  /* 0x20000000ff007230 */ /* 0x000fc80000004100 */
[----:B------:R-:W0:Y:S02]  /*2640*/  F2I.FTZ.TRUNC.NTZ R5, R0 ;  /* 0x0000000000057305 */ /* 0x000e24000021f100 */
[----:B0-----:R2:W-:Y:S01]  /*2650*/  STG.E.U16 desc[UR36][R2.64], R5 ;  /* 0x0000000502007986 */ /* 0x0015e2000c101524 */
[----:B------:R-:W-:Y:S05]  /*2660*/  BRA `(.L_x_1166) ;  /* 0x0000000c00287947 */ /* 0x000fea0003800000 */
.L_x_1162:
[----:B------:R-:W-:-:S09]  /*2670*/  UISETP.GT.AND UP0, UPT, UR4, 0x6, UPT ;  /* 0x000000060400788c */ /* 0x000fd2000bf04270 */
[----:B------:R-:W-:Y:S05]  /*2680*/  BRA.U UP0, `(.L_x_1169) ;  /* 0x0000000100247547 */ /* 0x000fea000b800000 */
[----:B------:R-:W-:-:S09]  /*2690*/  UISETP.NE.AND UP0, UPT, UR4, 0x5, UPT ;  /* 0x000000050400788c */ /* 0x000fd2000bf05270 */
[----:B------:R-:W-:Y:S05]  /*26a0*/  BRA.U !UP0, `(.L_x_1170) ;  /* 0x0000000108147547 */ /* 0x000fea000b800000 */
[----:B------:R-:W-:-:S09]  /*26b0*/  UISETP.NE.AND UP0, UPT, UR4, 0x6, UPT ;  /* 0x000000060400788c */ /* 0x000fd2000bf05270 */
[----:B------:R-:W-:Y:S05]  /*26c0*/  BRA.U UP0, `(.L_x_1165) ;  /* 0x0000000900707547 */ /* 0x000fea000b800000 */
[----:B------:R-:W-:-:S05]  /*26d0*/  HADD2.F32 R5, -RZ, R0.H0_H0 ;  /* 0x20000000ff057230 */ /* 0x000fca0000004100 */
[----:B------:R0:W-:Y:S01]  /*26e0*/  STG.E desc[UR36][R2.64], R5 ;  /* 0x0000000502007986 */ /* 0x0001e2000c101924 */
[----:B------:R-:W-:Y:S05]  /*26f0*/  BRA `(.L_x_1166) ;  /* 0x0000000c00047947 */ /* 0x000fea0003800000 */
.L_x_1170:
[----:B------:R0:W-:Y:S01]  /*2700*/  STG.E.U16 desc[UR36][R2.64], R0 ;  /* 0x0000000002007986 */ /* 0x0001e2000c101524 */
[----:B------:R-:W-:Y:S05]  /*2710*/  BRA `(.L_x_1166) ;  /* 0x0000000800fc7947 */ /* 0x000fea0003800000 */
.L_x_1169:
[----:B------:R-:W-:-:S09]  /*2720*/  UISETP.NE.AND UP0, UPT, UR4, 0x7, UPT ;  /* 0x000000070400788c */ /* 0x000fd2000bf05270 */
[----:B------:R-:W-:Y:S05]  /*2730*/  BRA.U !UP0, `(.L_x_1171) ;  /* 0x0000000108347547 */ /* 0x000fea000b800000 */
[----:B------:R-:W-:-:S09]  /*2740*/  UISETP.NE.AND UP0, UPT, UR4, 0x8, UPT ;  /* 0x000000080400788c */ /* 0x000fd2000bf05270 */
[----:B------:R-:W-:Y:S05]  /*2750*/  BRA.U !UP0, `(.L_x_1172) ;  /* 0x0000000108187547 */ /* 0x000fea000b800000 */
[----:B------:R-:W-:-:S09]  /*2760*/  UISETP.NE.AND UP0, UPT, UR4, 0x9, UPT ;  /* 0x000000090400788c */ /* 0x000fd2000bf05270 */
[----:B------:R-:W-:Y:S05]  /*2770*/  BRA.U UP0, `(.L_x_1165) ;  /* 0x0000000900447547 */ /* 0x000fea000b800000 */
[----:B------:R-:W-:Y:S02]  /*2780*/  HADD2.F32 R4, -RZ, R0.H0_H0 ;  /* 0x20000000ff047230 */ /* 0x000fe40000004100 */
[----:B------:R-:W-:-:S05]  /*2790*/  HFMA2 R5, -RZ, RZ, 0, 0 ;  /* 0x00000000ff057431 */ /* 0x000fca00000001ff */
[----:B------:R0:W-:Y:S01]  /*27a0*/  STG.E.64 desc[UR36][R2.64], R4 ;  /* 0x0000000402007986 */ /* 0x0001e2000c101b24 */
[----:B------:R-:W-:Y:S05]  /*27b0*/  BRA `(.L_x_1166) ;  /* 0x0000000800d47947 */ /* 0x000fea0003800000 */
.L_x_1172:
[----:B------:R-:W-:-:S05]  /*27c0*/  HADD2.F32 R0, -RZ, R0.H0_H0 ;  /* 0x20000000ff007230 */ /* 0x000fca0000004100 */
[----:B------:R-:W-:-:S04]  /*27d0*/  F2FP.F16.F32.PACK_AB R0, RZ, R0 ;  /* 0x00000000ff00723e */ /* 0x000fc800000000ff */
[----:B------:R-:W-:-:S05]  /*27e0*/  PRMT R0, R0, 0x5410, RZ ;  /* 0x0000541000007816 */ /* 0x000fca00000000ff */
[----:B------:R0:W-:Y:S01]  /*27f0*/  STG.E desc[UR36][R2.64], R0 ;  /* 0x0000000002007986 */ /* 0x0001e2000c101924 */
[----:B------:R-:W-:Y:S05]  /*2800*/  BRA `(.L_x_1166) ;  /* 0x0000000800c07947 */ /* 0x000fea0003800000 */
.L_x_1171:
[----:B------:R-:W-:-:S05]  /*2810*/  HADD2.F32 R4, -RZ, R0.H0_H0 ;  /* 0x20000000ff047230 */ /* 0x000fca0000004100 */
[----:B------:R-:W-:-:S06]  /*2820*/  FMUL.FTZ R4, R4, 1 ;  /* 0x3f80000004047820 */ /* 0x000fcc0000410000 */
[----:B------:R-:W0:Y:S02]  /*2830*/  F2F.F64.F32 R4, R4 ;  /* 0x0000000400047310 */ /* 0x000e240000201800 */
[----:B0-----:R0:W-:Y:S01]  /*2840*/  STG.E.64 desc[UR36][R2.64], R4 ;  /* 0x0000000402007986 */ /* 0x0011e2000c101b24 */
[----:B------:R-:W-:Y:S05]  /*2850*/  BRA `(.L_x_1166) ;  /* 0x0000000800ac7947 */ /* 0x000fea0003800000 */
.L_x_1161:
        /* <DEDUP_REMOVED lines=8> */
[----:B------:R-:W-:-:S05]  /*28e0*/  HADD2.F32 R0, -RZ, R0.H0_H0 ;  /* 0x20000000ff007230 */ /* 0x000fca0000004100 */
[----:B------:R-:W-:-:S04]  /*28f0*/  FSETP.NEU.FTZ.AND P0, PT, R0, RZ, PT ;  /* 0x000000ff0000720b */ /* 0x000fc80003f1d000 */
[----:B------:R-:W-:-:S05]  /*2900*/  SEL R5, RZ, 0x1, !P0 ;  /* 0x00000001ff057807 */ /* 0x000fca0004000000 */
[----:B------:R0:W-:Y:S01]  /*2910*/  STG.E.U8 desc[UR36][R2.64], R5 ;  /* 0x0000000502007986 */ /* 0x0001e2000c101124 */
[----:B------:R-:W-:Y:S05]  /*2920*/  BRA `(.L_x_1166) ;  /* 0x0000000800787947 */ /* 0x000fea0003800000 */
.L_x_1175:
[----:B------:R-:W-:Y:S01]  /*2930*/  HADD2.F32 R0, -RZ, R0.H0_H0 ;  /* 0x20000000ff007230 */ /* 0x000fe20000004100 */
[----:B------:R-:W-:-:S04]  /*2940*/  CS2R R6, SRZ ;  /* 0x0000000000067805 */ /* 0x000fc8000001ff00 */
[----:B------:R-:W-:-:S04]  /*2950*/  FMUL.FTZ R0, R0, 1 ;  /* 0x3f80000000007820 */ /* 0x000fc80000410000 */
[----:B------:R-:W0:Y:S02]  /*2960*/  F2F.F64.F32 R4, R0 ;  /* 0x0000000000047310 */ /* 0x000e240000201800 */
[----:B0-----:R0:W-:Y:S01]  /*2970*/  STG.E.128 desc[UR36][R2.64], R4 ;  /* 0x0000000402007986 */ /* 0x0011e2000c101d24 */
[----:B------:R-:W-:Y:S05]  /*2980*/  BRA `(.L_x_1166) ;  /* 0x0000000800607947 */ /* 0x000fea0003800000 */
.L_x_1174:
[----:B------:R-:W-:-:S09]  /*2990*/  UISETP.NE.AND UP0, UPT, UR4, 0xf, UPT ;  /* 0x0000000f0400788c */ /* 0x000fd2000bf05270 */
[----:B------:R-:W-:Y:S05]  /*29a0*/  BRA.U !UP0, `(.L_x_1176) ;  /* 0x0000000108a07547 */ /* 0x000fea000b800000 */
[----:B------:R-:W-:-:S09]  /*29b0*/  UISETP.NE.AND UP0, UPT, UR4, 0x17, UPT ;  /* 0x000000170400788c */ /* 0x000fd2000bf05270 */
[----:B------:R-:W-:Y:S05]  /*29c0*/  BRA.U !UP0, `(.L_x_1177) ;  /* 0x00000001084c7547 */ /* 0x000fea000b800000 */
[----:B------:R-:W-:-:S09]  /*29d0*/  UISETP.NE.AND UP0, UPT, UR4, 0x18, UPT ;  /* 0x000000180400788c */ /* 0x000fd2000bf05270 */
[----:B------:R-:W-:Y:S05]  /*29e0*/  BRA.U UP0, `(.L_x_1165) ;  /* 0x0000000500a87547 */ /* 0x000fea000b800000 */
[----:B------:R-:W-:Y:S01]  /*29f0*/  HADD2.F32 R7, -RZ, R0.H0_H0 ;  /* 0x20000000ff077230 */ /* 0x000fe20000004100 */
        /* <DEDUP_REMOVED lines=12> */
.L_x_1179:
[----:B------:R-:W-:Y:S05]  /*2ac0*/  BSYNC.RECONVERGENT B0 ;  /* 0x0000000000007941 */ /* 0x000fea0003800200 */
.L_x_1178:
[----:B------:R-:W-:-:S05]  /*2ad0*/  LOP3.LUT R5, R0, 0x80, R5, 0xf8, !PT ;  /* 0x0000008000057812 */ /* 0x000fca00078ef805 */
[----:B------:R0:W-:Y:S01]  /*2ae0*/  STG.E.U8 desc[UR36][R2.64], R5 ;  /* 0x0000000502007986 */ /* 0x0001e2000c101124 */
[----:B------:R-:W-:Y:S05]  /*2af0*/  BRA `(.L_x_1166) ;  /* 0x0000000800047947 */ /* 0x000fea0003800000 */
.L_x_1177:
[----:B------:R-:W-:Y:S01]  /*2b00*/  HADD2.F32 R7, -RZ, R0.H0_H0 ;  /* 0x20000000ff077230 */ /* 0x000fe20000004100 */
        /* <DEDUP_REMOVED lines=14> */
.L_x_1181:
[----:B------:R-:W-:Y:S05]  /*2bf0*/  BSYNC.RECONVERGENT B0 ;  /* 0x0000000000007941 */ /* 0x000fea0003800200 */
.L_x_1180:
[----:B------:R-:W-:-:S05]  /*2c00*/  LOP3.LUT R5, R0, 0x80, R5, 0xf8, !PT ;  /* 0x0000008000057812 */ /* 0x000fca00078ef805 */
[----:B------:R0:W-:Y:S01]  /*2c10*/  STG.E.U8 desc[UR36][R2.64], R5 ;  /* 0x0000000502007986 */ /* 0x0001e2000c101124 */
[----:B------:R-:W-:Y:S05]  /*2c20*/  BRA `(.L_x_1166) ;  /* 0x0000000400b87947 */ /* 0x000fea0003800000 */
.L_x_1176:
[----:B------:R-:W-:-:S05]  /*2c30*/  HADD2.F32 R0, -RZ, R0.H0_H0 ;  /* 0x20000000ff007230 */ /* 0x000fca0000004100 */
[----:B------:R-:W-:-:S05]  /*2c40*/  F2FP.BF16.F32.PACK_AB R0, RZ, R0 ;  /* 0x00000000ff00723e */ /* 0x000fca00000010ff */
[----:B------:R0:W-:Y:S01]  /*2c50*/  STG.E.U16 desc[UR36][R2.64], R0 ;  /* 0x0000000002007986 */ /* 0x0001e2000c101524 */
[----:B------:R-:W-:Y:S05]  /*2c60*/  BRA `(.L_x_1166) ;  /* 0x0000000400a87947 */ /* 0x000fea0003800000 */
.L_x_1173:
        /* <DEDUP_REMOVED lines=8> */
[----:B------:R-:W-:-:S06]  /*2cf0*/  HADD2.F32 R5, -RZ, R0.H0_H0 ;  /* 0x20000000ff057230 */ /* 0x000fcc0000004100 */
[----:B------:R-:W0:Y:S02]  /*2d00*/  F2I.FTZ.U32.TRUNC.NTZ R5, R5 ;  /* 0x0000000500057305 */ /* 0x000e24000021f000 */
[----:B0-----:R0:W-:Y:S01]  /*2d10*/  STG.E.U16 desc[UR36][R2.64], R5 ;  /* 0x0000000502007986 */ /* 0x0011e2000c101524 */
[----:B------:R-:W-:Y:S05]  /*2d20*/  BRA `(.L_x_1166) ;  /* 0x0000000400787947 */ /* 0x000fea0003800000 */
.L_x_1184:
[----:B------:R-:W-:Y:S01]  /*2d30*/  HADD2.F32 R5, -RZ, R0.H0_H0 ;  /* 0x20000000ff057230 */ /* 0x000fe20000004100 */
        /* <DEDUP_REMOVED lines=12> */
.L_x_1187:
[----:B------:R-:W-:-:S04]  /*2e00*/  SHF.R.U32.HI R0, RZ, 0x14, R5 ;  /* 0x00000014ff007819 */ /* 0x000fc80000011605 */
[----:B------:R-:W-:-:S04]  /*2e10*/  LOP3.LUT R0, R0, 0x1, RZ, 0xc0, !PT ;  /* 0x0000000100007812 */ /* 0x000fc800078ec0ff */
[----:B------:R-:W-:-:S04]  /*2e20*/  IADD3 R0, PT, PT, R5, 0x487ffff, R0 ;  /* 0x0487ffff05007810 */ /* 0x000fc80007ffe000 */
[----:B------:R-:W-:-:S04]  /*2e30*/  SHF.R.U32.HI R0, RZ, 0x14, R0 ;  /* 0x00000014ff007819 */ /* 0x000fc80000011600 */
[----:B------:R-:W-:-:S07]  /*2e40*/  LOP3.LUT R4, R0, 0xff, RZ, 0xc0, !PT ;  /* 0x000000ff00047812 */ /* 0x000fce00078ec0ff */
.L_x_1188:
[----:B------:R-:W-:-:S04]  /*2e50*/  SHF.R.U32.HI R5, RZ, 0x18, R5 ;  /* 0x00000018ff057819 */ /* 0x000fc80000011605 */
[----:B------:R-:W-:-:S04]  /*2e60*/  LOP3.LUT R4, R4, 0x80, R5, 0xf8, !PT ;  /* 0x0000008004047812 */ /* 0x000fc800078ef805 */
[----:B------:R-:W-:-:S07]  /*2e70*/  PRMT R0, R4, 0x7610, R0 ;  /* 0x0000761004007816 */ /* 0x000fce0000000000 */
.L_x_1186:
[----:B------:R-:W-:Y:S05]  /*2e80*/  BSYNC.RECONVERGENT B0 ;  /* 0x0000000000007941 */ /* 0x000fea0003800200 */
.L_x_1185:
[----:B------:R0:W-:Y:S01]  /*2e90*/  STG.E.U8 desc[UR36][R2.64], R0 ;  /* 0x0000000002007986 */ /* 0x0001e2000c101124 */
[----:B------:R-:W-:Y:S05]  /*2ea0*/  BRA `(.L_x_1166) ;  /* 0x0000000400187947 */ /* 0x000fea0003800000 */
.L_x_1183:
[----:B------:R-:W-:Y:S01]  /*2eb0*/  HADD2.F32 R5, -RZ, R0.H0_H0 ;  /* 0x20000000ff057230 */ /* 0x000fe20000004100 */
        /* <DEDUP_REMOVED lines=12> */
.L_x_1191:
[----:B------:R-:W-:-:S04]  /*2f80*/  SHF.R.U32.HI R0, RZ, 0x15, R5 ;  /* 0x00000015ff007819 */ /* 0x000fc80000011605 */
[----:B------:R-:W-:-:S04]  /*2f90*/  LOP3.LUT R0, R0, 0x1, RZ, 0xc0, !PT ;  /* 0x0000000100007812 */ /* 0x000fc800078ec0ff */
[----:B------:R-:W-:-:S04]  /*2fa0*/  IADD3 R0, PT, PT, R5, 0x88fffff, R0 ;  /* 0x088fffff05007810 */ /* 0x000fc80007ffe000 */
[----:B------:R-:W-:-:S04]  /*2fb0*/  SHF.R.U32.HI R0, RZ, 0x15, R0 ;  /* 0x00000015ff007819 */ /* 0x000fc80000011600 */
[----:B------:R-:W-:-:S07]  /*2fc0*/  LOP3.LUT R4, R0, 0xff, RZ, 0xc0, !PT ;  /* 0x000000ff00047812 */ /* 0x000fce00078ec0ff */
.L_x_1192:
[----:B------:R-:W-:-:S04]  /*2fd0*/  SHF.R.U32.HI R5, RZ, 0x18, R5 ;  /* 0x00000018ff057819 */ /* 0x000fc80000011605 */
[----:B------:R-:W-:-:S04]  /*2fe0*/  LOP3.LUT R4, R4, 0x80, R5, 0xf8, !PT ;  /* 0x0000008004047812 */ /* 0x000fc800078ef805 */
[----:B------:R-:W-:-:S07]  /*2ff0*/  PRMT R0, R4, 0x7610, R0 ;  /* 0x0000761004007816 */ /* 0x000fce0000000000 */
.L_x_1190:
[----:B------:R-:W-:Y:S05]  /*3000*/  BSYNC.RECONVERGENT B0 ;  /* 0x0000000000007941 */ /* 0x000fea0003800200 */
.L_x_1189:
[----:B------:R0:W-:Y:S01]  /*3010*/  STG.E.U8 desc[UR36][R2.64], R0 ;  /* 0x0000000002007986 */ /* 0x0001e2000c101124 */
[----:B------:R-:W-:Y:S05]  /*3020*/  BRA `(.L_x_1166) ;  /* 0x0000000000b87947 */ /* 0x000fea0003800000 */
.L_x_1182:
[----:B------:R-:W-:-:S09]  /*3030*/  UISETP.NE.AND UP0, UPT, UR4, 0x1c, UPT ;  /* 0x0000001c0400788c */ /* 0x000fd2000bf05270 */
[----:B------:R-:W-:Y:S05]  /*3040*/  BRA.U !UP0, `(.L_x_1193) ;  /* 0x0000000108a47547 */ /* 0x000fea000b800000 */
[----:B------:R-:W-:-:S09]  /*3050*/  UISETP.NE.AND UP0, UPT, UR4, 0x1d, UPT ;  /* 0x0000001d0400788c */ /* 0x000fd2000bf05270 */
[----:B------:R-:W-:Y:S05]  /*3060*/  BRA.U !UP0, `(.L_x_1194) ;  /* 0x00000001088c7547 */ /* 0x000fea000b800000 */
[----:B------:R-:W-:-:S09]  /*3070*/  UISETP.NE.AND UP0, UPT, UR4, 0x2c, UPT ;  /* 0x0000002c0400788c */ /* 0x000fd2000bf05270 */
[----:B------:R-:W-:Y:S05]  /*3080*/  BRA.U !UP0, `(.L_x_1195) ;  /* 0x0000000108447547 */ /* 0x000fea000b800000 */
.L_x_1165:
        /* <DEDUP_REMOVED lines=16> */
.L_x_1196:
[----:B------:R-:W-:Y:S05]  /*3190*/  BRA `(.L_x_1166) ;  /* 0x00000000005c7947 */ /* 0x000fea0003800000 */
.L_x_1195:
[----:B------:R-:W-:-:S05]  /*31a0*/  HADD2.F32 R5, -RZ, R0.H0_H0 ;  /* 0x20000000ff057230 */ /* 0x000fca0000004100 */
        /* <DEDUP_REMOVED lines=15> */
.L_x_1194:
[----:B------:R-:W-:-:S06]  /*32a0*/  HADD2.F32 R4, -RZ, R0.H0_H0 ;  /* 0x20000000ff047230 */ /* 0x000fcc0000004100 */
[----:B------:R-:W0:Y:S02]  /*32b0*/  F2I.U64.TRUNC R4, R4 ;  /* 0x0000000400047311 */ /* 0x000e24000020d800 */
[----:B0-----:R0:W-:Y:S01]  /*32c0*/  STG.E.64 desc[UR36][R2.64], R4 ;  /* 0x0000000402007986 */ /* 0x0011e2000c101b24 */
[----:B------:R-:W-:Y:S05]  /*32d0*/  BRA `(.L_x_1166) ;  /* 0x00000000000c7947 */ /* 0x000fea0003800000 */
.L_x_1193:
[----:B------:R-:W-:-:S04]  /*32e0*/  HADD2.F32 R0, -RZ, R0.H0_H0 ;  /* 0x20000000ff007230 */ /* 0x000fc80000004100 */
[----:B------:R-:W0:Y:S02]  /*32f0*/  F2I.FTZ.U32.TRUNC.NTZ R5, R0 ;  /* 0x0000000000057305 */ /* 0x000e24000021f000 */
[----:B0-----:R0:W-:Y:S02]  /*3300*/  STG.E desc[UR36][R2.64], R5 ;  /* 0x0000000502007986 */ /* 0x0011e4000c101924 */
.L_x_1166:
[----:B------:R-:W-:-:S07]  /*3310*/  IADD3 R17, PT, PT, R17, 0x80, RZ ;  /* 0x0000008011117810 */ /* 0x000fce0007ffe0ff */
.L_x_1125:
[----:B------:R-:W-:Y:S05]  /*3320*/  BSYNC.RECONVERGENT B6 ;  /* 0x0000000000067941 */ /* 0x000fea0003800200 */
.L_x_1124:
        /* <DEDUP_REMOVED lines=307> */
.L_x_1199:
        /* <DEDUP_REMOVED lines=18> */
.L_x_1203:
[----:B------:R-:W2:Y:S02]  /*4780*/  LDG.E.U8 R2, desc[UR36][R2.64] ;  /* 0x0000002402027981 */ /* 0x000ea4000c1e1100 */
[----:B--2---:R-:W-:-:S04]  /*4790*/  I2FP.F32.U32 R0, R2 ;  /* 0x0000000200007245 */ /* 0x004fc80000201000 */
[----:B------:R-:W-:Y:S01]  /*47a0*/  F2FP.F16.F32.PACK_AB R0, RZ, R0 ;  /* 0x00000000ff00723e */ /* 0x000fe200000000ff */
[----:B------:R-:W-:Y:S06]  /*47b0*/  BRA `(.L_x_1205) ;  /* 0x0000000c009c7947 */ /* 0x000fec0003800000 */
.L_x_1202:
        /* <DEDUP_REMOVED lines=10> */
.L_x_1207:
[----:B------:R-:W2:Y:S02]  /*4860*/  LDG.E R2, desc[UR36][R2.64] ;  /* 0x0000002402027981 */ /* 0x000ea4000c1e1900 */
[----:B--2---:R-:W-:-:S04]  /*4870*/  I2FP.F32.S32 R0, R2 ;  /* 0x0000000200007245 */ /* 0x004fc80000201400 */
[----:B------:R-:W-:Y:S01]  /*4880*/  F2FP.F16.F32.PACK_AB R0, RZ, R0 ;  /* 0x00000000ff00723e */ /* 0x000fe200000000ff */
[----:B------:R-:W-:Y:S06]  /*4890*/  BRA `(.L_x_1205) ;  /* 0x0000000c00647947 */ /* 0x000fec0003800000 */
.L_x_1206:
[----:B------:R-:W2:Y:S02]  /*48a0*/  LDG.E.U16 R2, desc[UR36][R2.64] ;  /* 0x0000002402027981 */ /* 0x000ea4000c1e1500 */
[----:B--2---:R-:W0:Y:S02]  /*48b0*/  I2F.S16 R0, R2 ;  /* 0x0000000200007306 */ /* 0x004e240000101400 */
[----:B0-----:R-:W-:Y:S01]  /*48c0*/  F2FP.F16.F32.PACK_AB R0, RZ, R0 ;  /* 0x00000000ff00723e */ /* 0x001fe200000000ff */
[----:B------:R-:W-:Y:S06]  /*48d0*/  BRA `(.L_x_1205) ;  /* 0x0000000c00547947 */ /* 0x000fec0003800000 */
.L_x_1201:
        /* <DEDUP_REMOVED lines=9> */
.L_x_1209:
[----:B------:R1:W5:Y:S01]  /*4970*/  LDG.E.U16 R0, desc[UR36][R2.64] ;  /* 0x0000002402007981 */ /* 0x000362000c1e1500 */
[----:B------:R-:W-:Y:S05]  /*4980*/  BRA `(.L_x_1205) ;  /* 0x0000000c00287947 */ /* 0x000fea0003800000 */
.L_x_1208:
        /* <DEDUP_REMOVED lines=9> */
.L_x_1211:
[----:B------:R0:W5:Y:S01]  /*4a20*/  LDG.E.U16 R0, desc[UR36][R2.64] ;  /* 0x0000002402007981 */ /* 0x000162000c1e1500 */
[----:B------:R-:W-:Y:S05]  /*4a30*/  BRA `(.L_x_1205) ;  /* 0x0000000800fc7947 */ /* 0x000fea0003800000 */
.L_x_1210:
        /* <DEDUP_REMOVED lines=12> */
.L_x_1200:
        /* <DEDUP_REMOVED lines=13> */
.L_x_1214:
        /* <DEDUP_REMOVED lines=12> */
.L_x_1213:
        /* <DEDUP_REMOVED lines=27> */
.L_x_1216:
[----:B------:R-:W2:Y:S02]  /*4e40*/  LDG.E.U8 R2, desc[UR36][R2.64] ;  /* 0x0000002402027981 */ /* 0x000ea4000c1e1100 */
[C---:B--2---:R-:W-:Y:S02]  /*4e50*/  IMAD.SHL.U32 R0, R2.reuse, 0x2000000, RZ ;  /* 0x0200000002007824 */ /* 0x044fe400078e00ff */
        /* <DEDUP_REMOVED lines=9> */
[----:B------:R-:W-:Y:S01]  /*4ef0*/  F2FP.F16.F32.PACK_AB R0, RZ, R0 ;  /* 0x00000000ff00723e */ /* 0x000fe200000000ff */
[----:B------:R-:W-:Y:S06]  /*4f00*/  BRA `(.L_x_1205) ;  /* 0x0000000400c87947 */ /* 0x000fec0003800000 */
.L_x_1215:
[----:B------:R-:W2:Y:S02]  /*4f10*/  LDG.E.U16 R0, desc[UR36][R2.64] ;  /* 0x0000002402007981 */ /* 0x000ea4000c1e1500 */
[----:B--2---:R-:W-:-:S04]  /*4f20*/  SHF.L.U32 R0, R0, 0x10, RZ ;  /* 0x0000001000007819 */ /* 0x004fc800000006ff */
[----:B------:R-:W-:Y:S01]  /*4f30*/  F2FP.F16.F32.PACK_AB R0, RZ, R0 ;  /* 0x00000000ff00723e */ /* 0x000fe200000000ff */
[----:B------:R-:W-:Y:S06]  /*4f40*/  BRA `(.L_x_1205) ;  /* 0x0000000400b87947 */ /* 0x000fec0003800000 */
.L_x_1212:
        /* <DEDUP_REMOVED lines=12> */
.L_x_1219:
        /* <DEDUP_REMOVED lines=21> */
.L_x_1223:
[----:B------:R-:W-:Y:S05]  /*5160*/  BSYNC.RECONVERGENT B1 ;  /* 0x0000000000017941 */ /* 0x000fea0003800200 */
.L_x_1222:
[----:B------:R-:W-:Y:S01]  /*5170*/  IMAD.SHL.U32 R0, R0, 0x100000, RZ ;  /* 0x0010000000007824 */ /* 0x000fe200078e00ff */
[----:B------:R-:W-:-:S04]  /*5180*/  LEA R2, R2, 0x3b800000, 0x17 ;  /* 0x3b80000002027811 */ /* 0x000fc800078eb8ff */
[----:B------:R-:W-:-:S07]  /*5190*/  LOP3.LUT R0, R2, R0, R7, 0xfe, !PT ;  /* 0x0000000002007212 */ /* 0x000fce00078efe07 */
.L_x_1221:
[----:B------:R-:W-:Y:S05]  /*51a0*/  BSYNC.RECONVERGENT B0 ;  /* 0x0000000000007941 */ /* 0x000fea0003800200 */
.L_x_1220:
[----:B------:R-:W-:Y:S01]  /*51b0*/  F2FP.F16.F32.PACK_AB R0, RZ, R0 ;  /* 0x00000000ff00723e */ /* 0x000fe200000000ff */
[----:B------:R-:W-:Y:S06]  /*51c0*/  BRA `(.L_x_1205) ;  /* 0x0000000400187947 */ /* 0x000fec0003800000 */
.L_x_1218:
        /* <DEDUP_REMOVED lines=21> */
.L_x_1227:
[----:B------:R-:W-:Y:S05]  /*5320*/  BSYNC.RECONVERGENT B1 ;  /* 0x0000000000017941 */ /* 0x000fea0003800200 */
.L_x_1226:
[----:B------:R-:W-:Y:S01]  /*5330*/  IMAD.SHL.U32 R0, R0, 0x200000, RZ ;  /* 0x0020000000007824 */ /* 0x000fe200078e00ff */
[----:B------:R-:W-:-:S04]  /*5340*/  LEA R2, R2, 0x37800000, 0x17 ;  /* 0x3780000002027811 */ /* 0x000fc800078eb8ff */
[----:B------:R-:W-:-:S07]  /*5350*/  LOP3.LUT R0, R2, R0, R7, 0xfe, !PT ;  /* 0x0000000002007212 */ /* 0x000fce00078efe07 */
.L_x_1225:
[----:B------:R-:W-:Y:S05]  /*5360*/  BSYNC.RECONVERGENT B0 ;  /* 0x0000000000007941 */ /* 0x000fea0003800200 */
.L_x_1224:
[----:B------:R-:W-:Y:S01]  /*5370*/  F2FP.F16.F32.PACK_AB R0, RZ, R0 ;  /* 0x00000000ff00723e */ /* 0x000fe200000000ff */
[----:B------:R-:W-:Y:S06]  /*5380*/  BRA `(.L_x_1205) ;  /* 0x0000000000a87947 */ /* 0x000fec0003800000 */
.L_x_1217:
        /* <DEDUP_REMOVED lines=14> */
.L_x_1231:
[----:B------:R-:W-:Y:S05]  /*5470*/  BSYNC.RECONVERGENT B0 ;  /* 0x0000000000007941 */ /* 0x000fea0003800200 */
.L_x_1230:
[----:B------:R-:W-:Y:S01]  /*5480*/  F2FP.F16.F32.PACK_AB R0, RZ, R0 ;  /* 0x00000000ff00723e */ /* 0x000fe200000000ff */
[----:B------:R-:W-:Y:S06]  /*5490*/  BRA `(.L_x_1205) ;  /* 0x0000000000647947 */ /* 0x000fec0003800000 */
.L_x_1204:
        /* <DEDUP_REMOVED lines=16> */
.L_x_1232:
[----:B------:R-:W-:Y:S01]  /*55a0*/  PRMT R0, RZ, 0x7610, R0 ;  /* 0x00007610ff007816 */ /* 0x000fe20000000000 */
[----:B------:R-:W-:Y:S06]  /*55b0*/  BRA `(.L_x_1205) ;  /* 0x00000000001c7947 */ /* 0x000fec0003800000 */
.L_x_1229:
[----:B------:R-:W2:Y:S02]  /*55c0*/  LDG.E.64 R2, desc[UR36][R2.64] ;  /* 0x0000002402027981 */ /* 0x000ea4000c1e1b00 */
[----:B--2---:R-:W0:Y:S02]  /*55d0*/  I2F.U64 R0, R2 ;  /* 0x0000000200007312 */ /* 0x004e240000301000 */
[----:B0-----:R-:W-:Y:S01]  /*55e0*/  F2FP.F16.F32.PACK_AB R0, RZ, R0 ;  /* 0x00000000ff00723e */ /* 0x001fe200000000ff */
[----:B------:R-:W-:Y:S06]  /*55f0*/  BRA `(.L_x_1205) ;  /* 0x00000000000c7947 */ /* 0x000fec0003800000 */
.L_x_1228:
[----:B------:R-:W2:Y:S02]  /*5600*/  LDG.E R2, desc[UR36][R2.64] ;  /* 0x0000002402027981 */ /* 0x000ea4000c1e1900 */
[----:B--2---:R-:W-:-:S04]  /*5610*/  I2FP.F32.U32 R0, R2 ;  /* 0x0000000200007245 */ /* 0x004fc80000201000 */
[----:B------:R-:W-:-:S07]  /*5620*/  F2FP.F16.F32.PACK_AB R0, RZ, R0 ;  /* 0x00000000ff00723e */ /* 0x000fce00000000ff */
.L_x_1205:
        /* <DEDUP_REMOVED lines=21> */
.L_x_1236:
[----:B------:R-:W-:-:S06]  /*5780*/  HADD2.F32 R5, -RZ, R0.H0_H0 ;  /* 0x20000000ff057230 */ /* 0x000fcc0000004100 */
[----:B------:R-:W0:Y:S02]  /*5790*/  F2I.S64.TRUNC R4, R5 ;  /* 0x0000000500047311 */ /* 0x000e24000020d900 */
[----:B0-----:R0:W-:Y:S01]  /*57a0*/  STG.E.U8 desc[UR36][R2.64], R4 ;  /* 0x0000000402007986 */ /* 0x0011e2000c101124 */
[----:B------:R-:W-:Y:S05]  /*57b0*/  BRA `(.L_x_1238) ;  /* 0x0000000c006c7947 */ /* 0x000fea0003800000 */
.L_x_1235:
        /* <DEDUP_REMOVED lines=10> */
.L_x_1240:
[----:B------:R-:W-:-:S04]  /*5860*/  HADD2.F32 R0, -RZ, R0.H0_H0 ;  /* 0x20000000ff007230 */ /* 0x000fc80000004100 */
[----:B------:R-:W0:Y:S02]  /*5870*/  F2I.FTZ.TRUNC.NTZ R5, R0 ;  /* 0x0000000000057305 */ /* 0x000e24000021f100 */
[----:B0-----:R0:W-:Y:S01]  /*5880*/  STG.E desc[UR36][R2.64], R5 ;  /* 0x0000000502007986 */ /* 0x0011e2000c101924 */
[----:B------:R-:W-:Y:S05]  /*5890*/  BRA `(.L_x_1238) ;  /* 0x0000000c00347947 */ /* 0x000fea0003800000 */
.L_x_1239:
[----:B------:R-:W-:-:S04]  /*58a0*/  HADD2.F32 R0, -RZ, R0.H0_H0 ;  /* 0x20000000ff007230 */ /* 0x000fc80000004100 */
[----:B------:R-:W0:Y:S02]  /*58b0*/  F2I.FTZ.TRUNC.NTZ R5, R0 ;  /* 0x0000000000057305 */ /* 0x000e24000021f100 */
[----:B0-----:R0:W-:Y:S01]  /*58c0*/  STG.E.U16 desc[UR36][R2.64], R5 ;  /* 0x0000000502007986 */ /* 0x0011e2000c101524 */
[----:B------:R-:W-:Y:S05]  /*58d0*/  BRA `(.L_x_1238) ;  /* 0x0000000c00247947 */ /* 0x000fea0003800000 */
.L_x_1234:
        /* <DEDUP_REMOVED lines=9> */
.L_x_1242:
[----:B------:R0:W-:Y:S01]  /*5970*/  STG.E.U16 desc[UR36][R2.64], R0 ;  /* 0x0000000002007986 */ /* 0x0001e2000c101524 */
[----:B------:R-:W-:Y:S05]  /*5980*/  BRA `(.L_x_1238) ;  /* 0x0000000800f87947 */ /* 0x000fea0003800000 */
.L_x_1241:
[----:B------:R-:W-:-:S09]  /*5990*/  UISETP.NE.AND UP0, UPT, UR4, 0x7, UPT ;  /* 0x000000070400788c */ /* 0x000fd2000bf05270 */
[----:B------:R-:W-:Y:S05]  /*59a0*/  BRA.U !UP0, `(.L_x_1243) ;  /* 0x0000000108347547 */ /* 0x000fea000b800000 */
[----:B------:R-:W-:-:S09]  /*59b0*/  UISETP.NE.AND UP0, UPT, UR4, 0x8, UPT ;  /* 0x000000080400788c */ /* 0x000fd2000bf05270 */
[----:B------:R-:W-:Y:S05]  /*59c0*/  BRA.U !UP0, `(.L_x_1244) ;  /* 0x0000000108187547 */ /* 0x000fea000b800000 */
[----:B------:R-:W-:-:S09]  /*59d0*/  UISETP.NE.AND UP0, UPT, UR4, 0x9, UPT ;  /* 0x000000090400788c */ /* 0x000fd2000bf05270 */
[----:B------:R-:W-:Y:S05]  /*59e0*/  BRA.U UP0, `(.L_x_1237) ;  /* 0x0000000500fc7547 */ /* 0x000fea000b800000 */
[----:B------:R-:W-:Y:S01]  /*59f0*/  HADD2.F32 R4, -RZ, R0.H0_H0 ;  /* 0x20000000ff047230 */ /* 0x000fe20000004100 */
[----:B------:R-:W-:-:S05]  /*5a00*/  MOV R5, RZ ;  /* 0x000000ff00057202 */ /* 0x000fca0000000f00 */
[----:B------:R0:W-:Y:S01]  /*5a10*/  STG.E.64 desc[UR36][R2.64], R4 ;  /* 0x0000000402007986 */ /* 0x0001e2000c101b24 */
[----:B------:R-:W-:Y:S05]  /*5a20*/  BRA `(.L_x_1238) ;  /* 0x0000000800d07947 */ /* 0x000fea0003800000 */
.L_x_1244:
[----:B------:R-:W-:-:S05]  /*5a30*/  HADD2.F32 R0, -RZ, R0.H0_H0 ;  /* 0x20000000ff007230 */ /* 0x000fca0000004100 */
[----:B------:R-:W-:-:S04]  /*5a40*/  F2FP.F16.F32.PACK_AB R0, RZ, R0 ;  /* 0x00000000ff00723e */ /* 0x000fc800000000ff */
[----:B------:R-:W-:-:S05]  /*5a50*/  PRMT R0, R0, 0x5410, RZ ;  /* 0x0000541000007816 */ /* 0x000fca00000000ff */
[----:B------:R0:W-:Y:S01]  /*5a60*/  STG.E desc[UR36][R2.64], R0 ;  /* 0x0000000002007986 */ /* 0x0001e2000c101924 */
[----:B------:R-:W-:Y:S05]  /*5a70*/  BRA `(.L_x_1238) ;  /* 0x0000000800bc7947 */ /* 0x000fea0003800000 */
.L_x_1243:
[----:B------:R-:W-:-:S05]  /*5a80*/  HADD2.F32 R4, -RZ, R0.H0_H0 ;  /* 0x20000000ff047230 */ /* 0x000fca0000004100 */
[----:B------:R-:W-:-:S06]  /*5a90*/  FMUL.FTZ R4, R4, 1 ;  /* 0x3f80000004047820 */ /* 0x000fcc0000410000 */
[----:B------:R-:W0:Y:S02]  /*5aa0*/  F2F.F64.F32 R4, R4 ;  /* 0x0000000400047310 */ /* 0x000e240000201800 */
[----:B0-----:R0:W-:Y:S01]  /*5ab0*/  STG.E.64 desc[UR36][R2.64], R4 ;  /* 0x0000000402007986 */ /* 0x0011e2000c101b24 */
[----:B------:R-:W-:Y:S05]  /*5ac0*/  BRA `(.L_x_1238) ;  /* 0x0000000800a87947 */ /* 0x000fea0003800000 */
.L_x_1233:
        /* <DEDUP_REMOVED lines=14> */
.L_x_1248:
[----:B------:R-:W-:Y:S01]  /*5bb0*/  HADD2.F32 R5, -RZ, R0.H0_H0 ;  /* 0x20000000ff057230 */ /* 0x000fe20000004100 */
        /* <DEDUP_REMOVED lines=17> */
.L_x_1251:
[----:B------:R-:W-:-:S04]  /*5cd0*/  SHF.R.U32.HI R5, RZ, 0x18, R5 ;  /* 0x00000018ff057819 */ /* 0x000fc80000011605 */
[----:B------:R-:W-:-:S07]  /*5ce0*/  LOP3.LUT R0, R0, 0x80, R5, 0xf8, !PT ;  /* 0x0000008000007812 */ /* 0x000fce00078ef805 */
.L_x_1250:
[----:B------:R-:W-:Y:S05]  /*5cf0*/  BSYNC.RECONVERGENT B0 ;  /* 0x0000000000007941 */ /* 0x000fea0003800200 */
.L_x_1249:
[----:B------:R0:W-:Y:S01]  /*5d00*/  STG.E.U8 desc[UR36][R2.64], R0 ;  /* 0x0000000002007986 */ /* 0x0001e2000c101124 */
[----:B------:R-:W-:Y:S05]  /*5d10*/  BRA `(.L_x_1238) ;  /* 0x0000000800147947 */ /* 0x000fea0003800000 */
.L_x_1247:
[----:B------:R-:W-:Y:S01]  /*5d20*/  HADD2.F32 R5, -RZ, R0.H0_H0 ;  /* 0x20000000ff057230 */ /* 0x000fe20000004100 */
        /* <DEDUP_REMOVED lines=17> */
.L_x_1254:
[----:B------:R-:W-:-:S04]  /*5e40*/  SHF.R.U32.HI R5, RZ, 0x18, R5 ;  /* 0x00000018ff057819 */ /* 0x000fc80000011605 */
[----:B------:R-:W-:-:S07]  /*5e50*/  LOP3.LUT R0, R0, 0x80, R5, 0xf8, !PT ;  /* 0x0000008000007812 */ /* 0x000fce00078ef805 */
.L_x_1253:
[----:B------:R-:W-:Y:S05]  /*5e60*/  BSYNC.RECONVERGENT B0 ;  /* 0x0000000000007941 */ /* 0x000fea0003800200 */
.L_x_1252:
[----:B------:R0:W-:Y:S01]  /*5e70*/  STG.E.U8 desc[UR36][R2.64], R0 ;  /* 0x0000000002007986 */ /* 0x0001e2000c101124 */
[----:B------:R-:W-:Y:S05]  /*5e80*/  BRA `(.L_x_1238) ;  /* 0x0000000400b87947 */ /* 0x000fea0003800000 */
.L_x_1246:
[----:B------:R-:W-:-:S09]  /*5e90*/  UISETP.NE.AND UP0, UPT, UR4, 0x1c, UPT ;  /* 0x0000001c0400788c */ /* 0x000fd2000bf05270 */
[----:B------:R-:W-:Y:S05]  /*5ea0*/  BRA.U !UP0, `(.L_x_1255) ;  /* 0x0000000108607547 */ /* 0x000fea000b800000 */
[----:B------:R-:W-:-:S09]  /*5eb0*/  UISETP.NE.AND UP0, UPT, UR4, 0x1d, UPT ;  /* 0x0000001d0400788c */ /* 0x000fd2000bf05270 */
[----:B------:R-:W-:Y:S05]  /*5ec0*/  BRA.U !UP0, `(.L_x_1256) ;  /* 0x0000000108487547 */ /* 0x000fea000b800000 */
[----:B------:R-:W-:-:S09]  /*5ed0*/  UISETP.NE.AND UP0, UPT, UR4, 0x2c, UPT ;  /* 0x0000002c0400788c */ /* 0x000fd2000bf05270 */
[----:B------:R-:W-:Y:S05]  /*5ee0*/  BRA.U UP0, `(.L_x_1237) ;  /* 0x0000000100bc7547 */ /* 0x000fea000b800000 */
        /* <DEDUP_REMOVED lines=16> */
.L_x_1256:
[----:B------:R-:W-:-:S06]  /*5ff0*/  HADD2.F32 R4, -RZ, R0.H0_H0 ;  /* 0x20000000ff047230 */ /* 0x000fcc0000004100 */
[----:B------:R-:W0:Y:S02]  /*6000*/  F2I.U64.TRUNC R4, R4 ;  /* 0x0000000400047311 */ /* 0x000e24000020d800 */
[----:B0-----:R0:W-:Y:S01]  /*6010*/  STG.E.64 desc[UR36][R2.64], R4 ;  /* 0x0000000402007986 */ /* 0x0011e2000c101b24 */
[----:B------:R-:W-:Y:S05]  /*6020*/  BRA `(.L_x_1238) ;  /* 0x0000000400507947 */ /* 0x000fea0003800000 */
.L_x_1255:
[----:B------:R-:W-:-:S04]  /*6030*/  HADD2.F32 R0, -RZ, R0.H0_H0 ;  /* 0x20000000ff007230 */ /* 0x000fc80000004100 */
[----:B------:R-:W0:Y:S02]  /*6040*/  F2I.FTZ.U32.TRUNC.NTZ R5, R0 ;  /* 0x0000000000057305 */ /* 0x000e24000021f000 */
[----:B0-----:R0:W-:Y:S01]  /*6050*/  STG.E desc[UR36][R2.64], R5 ;  /* 0x0000000502007986 */ /* 0x0011e2000c101924 */
[----:B------:R-:W-:Y:S05]  /*6060*/  BRA `(.L_x_1238) ;  /* 0x0000000400407947 */ /* 0x000fea0003800000 */
.L_x_1245:
        /* <DEDUP_REMOVED lines=11> */
.L_x_1258:
[----:B------:R-:W-:Y:S01]  /*6120*/  HADD2.F32 R0, -RZ, R0.H0_H0 ;  /* 0x20000000ff007230 */ /* 0x000fe20000004100 */
[----:B------:R-:W-:-:S04]  /*6130*/  CS2R R6, SRZ ;  /* 0x0000000000067805 */ /* 0x000fc8000001ff00 */
[----:B------:R-:W-:-:S04]  /*6140*/  FMUL.FTZ R0, R0, 1 ;  /* 0x3f80000000007820 */ /* 0x000fc80000410000 */
[----:B------:R-:W0:Y:S02]  /*6150*/  F2F.F64.F32 R4, R0 ;  /* 0x0000000000047310 */ /* 0x000e240000201800 */
[----:B0-----:R4:W-:Y:S01]  /*6160*/  STG.E.128 desc[UR36][R2.64], R4 ;  /* 0x0000000402007986 */ /* 0x0019e2000c101d24 */
[----:B------:R-:W-:Y:S05]  /*6170*/  BRA `(.L_x_1238) ;  /* 0x0000000000fc7947 */ /* 0x000fea0003800000 */
.L_x_1257:
[----:B------:R-:W-:-:S09]  /*6180*/  UISETP.NE.AND UP0, UPT, UR4, 0xf, UPT ;  /* 0x0000000f0400788c */ /* 0x000fd2000bf05270 */
[----:B------:R-:W-:Y:S05]  /*6190*/  BRA.U !UP0, `(.L_x_1259) ;  /* 0x0000000108e87547 */ /* 0x000fea000b800000 */
[----:B------:R-:W-:-:S09]  /*61a0*/  UISETP.NE.AND UP0, UPT, UR4, 0x17, UPT ;  /* 0x000000170400788c */ /* 0x000fd2000bf05270 */
[----:B------:R-:W-:Y:S05]  /*61b0*/  BRA.U !UP0, `(.L_x_1260) ;  /* 0x0000000108907547 */ /* 0x000fea000b800000 */
[----:B------:R-:W-:-:S09]  /*61c0*/  UISETP.NE.AND UP0, UPT, UR4, 0x18, UPT ;  /* 0x000000180400788c */ /* 0x000fd2000bf05270 */
[----:B------:R-:W-:Y:S05]  /*61d0*/  BRA.U !UP0, `(.L_x_1261) ;  /* 0x0000000108447547 */ /* 0x000fea000b800000 */
.L_x_1237:
[----:B------:R-:W-:Y:S01]  /*61e0*/  MOV R0, 0x0 ;  /* 0x0000000000007802 */ /* 0x000fe20000000f00 */
[----:B------:R-:W0:Y:S01]  /*61f0*/  LDCU.64 UR4, c[0x4][0x188] ;  /* 0x01003100ff0477ac */ /* 0x000e220008000a00 */
[----:B------:R-:W-:Y:S02]  /*6200*/  HFMA2 R8, -RZ, RZ, 0, 6.020069122314453125e-06 ;  /* 0x00000065ff087431 */ /* 0x000fe400000001ff */
[----:B------:R-:W-:Y:S01]  /*6210*/  IMAD.MOV.U32 R12, RZ, RZ, 0x1 ;  /* 0x00000001ff0c7424 */ /* 0x000fe200078e00ff */
[----:B------:R1:W2:Y:S01]  /*6220*/  LDC.64 R2, c[0x4][R0] ;  /* 0x0100000000027b82 */ /* 0x0002a20000000a00 */
[----:B------:R-:W3:Y:S01]  /*6230*/  LDCU.64 UR6, c[0x4][0x190] ;  /* 0x01003200ff0677ac */ /* 0x000ee20008000a00 */
[----:B------:R-:W-:Y:S01]  /*6240*/  IMAD.MOV.U32 R13, RZ, RZ, RZ ;  /* 0x000000ffff0d7224 */ /* 0x000fe200078e00ff */
[----:B------:R-:W4:Y:S01]  /*6250*/  LDCU.64 UR8, c[0x4][0x80] ;  /* 0x01001000ff0877ac */ /* 0x000f220008000a00 */
[----:B0-----:R-:W-:Y:S01]  /*6260*/  MOV R4, UR4 ;  /* 0x0000000400047c02 */ /* 0x001fe20008000f00 */
[----:B------:R-:W-:-:S02]  /*6270*/  IMAD.U32 R5, RZ, RZ, UR5 ;  /* 0x00000005ff057e24 */ /* 0x000fc4000f8e00ff */
[----:B---3--:R-:W-:Y:S01]  /*6280*/  IMAD.U32 R6, RZ, RZ, UR6 ;  /* 0x00000006ff067e24 */ /* 0x008fe2000f8e00ff */
[----:B------:R-:W-:Y:S01]  /*6290*/  MOV R7, UR7 ;  /* 0x0000000700077c02 */ /* 0x000fe20008000f00 */
[----:B----4-:R-:W-:Y:S02]  /*62a0*/  IMAD.U32 R10, RZ, RZ, UR8 ;  /* 0x00000008ff0a7e24 */ /* 0x010fe4000f8e00ff */
[----:B-1----:R-:W-:-:S07]  /*62b0*/  IMAD.U32 R11, RZ, RZ, UR9 ;  /* 0x00000009ff0b7e24 */ /* 0x002fce000f8e00ff */
[----:B------:R-:W-:-:S07]  /*62c0*/  LEPC R20, `(.L_x_1262) ;  /* 0x000000001014794e */ /* 0x000fce0000000000 */
[----:B--2---:R-:W-:Y:S05]  /*62d0*/  CALL.ABS.NOINC R2 ;  /* 0x0000000002007343 */ /* 0x004fea0003c00000 */
.L_x_1262:
[----:B------:R-:W-:Y:S05]  /*62e0*/  BRA `(.L_x_1238) ;  /* 0x0000000000a07947 */ /* 0x000fea0003800000 */
.L_x_1261:
[----:B------:R-:W-:Y:S01]  /*62f0*/  HADD2.F32 R7, -RZ, R0.H0_H0 ;  /* 0x20000000ff077230 */ /* 0x000fe20000004100 */
        /* <DEDUP_REMOVED lines=12> */
.L_x_1264:
[----:B------:R-:W-:Y:S05]  /*63c0*/  BSYNC.RECONVERGENT B0 ;  /* 0x0000000000007941 */ /* 0x000fea0003800200 */
.L_x_1263:
[----:B------:R-:W-:-:S05]  /*63d0*/  LOP3.LUT R5, R0, 0x80, R5, 0xf8, !PT ;  /* 0x0000008000057812 */ /* 0x000fca00078ef805 */
[----:B------:R2:W-:Y:S01]  /*63e0*/  STG.E.U8 desc[UR36][R2.64], R5 ;  /* 0x0000000502007986 */ /* 0x0005e2000c101124 */
[----:B------:R-:W-:Y:S05]  /*63f0*/  BRA `(.L_x_1238) ;  /* 0x00000000005c7947 */ /* 0x000fea0003800000 */
.L_x_1260:
[----:B------:R-:W-:Y:S01]  /*6400*/  HADD2.F32 R5, -RZ, R0.H0_H0 ;  /* 0x20000000ff057230 */ /* 0x000fe20000004100 */
        /* <DEDUP_REMOVED lines=11> */
.L_x_1266:
[----:B------:R-:W-:Y:S01]  /*64c0*/  IMAD.MOV.U32 R0, RZ, RZ, 0x7f ;  /* 0x0000007fff007424 */ /* 0x000fe200078e00ff */
[----:B------:R-:W-:-:S04]  /*64d0*/  ISETP.GT.U32.AND P0, PT, R4, 0x7f800000, PT ;  /* 0x7f8000000400780c */ /* 0x000fc80003f04070 */
[----:B------:R-:W-:-:S09]  /*64e0*/  SEL R0, R0, 0x7c, P0 ;  /* 0x0000007c00007807 */ /* 0x000fd20000000000 */
.L_x_1267:
[----:B------:R-:W-:Y:S05]  /*64f0*/  BSYNC.RECONVERGENT B0 ;  /* 0x0000000000007941 */ /* 0x000fea0003800200 */
.L_x_1265:
[----:B------:R-:W-:-:S04]  /*6500*/  SHF.R.U32.HI R5, RZ, 0x18, R5 ;  /* 0x00000018ff057819 */ /* 0x000fc80000011605 */
[----:B------:R-:W-:-:S05]  /*6510*/  LOP3.LUT R5, R0, 0x80, R5, 0xf8, !PT ;  /* 0x0000008000057812 */ /* 0x000fca00078ef805 */
[----:B------:R1:W-:Y:S01]  /*6520*/  STG.E.U8 desc[UR36][R2.64], R5 ;  /* 0x0000000502007986 */ /* 0x0003e2000c101124 */
[----:B------:R-:W-:Y:S05]  /*6530*/  BRA `(.L_x_1238) ;  /* 0x00000000000c7947 */ /* 0x000fea0003800000 */
.L_x_1259:
[----:B------:R-:W-:-:S05]  /*6540*/  HADD2.F32 R0, -RZ, R0.H0_H0 ;  /* 0x20000000ff007230 */ /* 0x000fca0000004100 */
[----:B------:R-:W-:-:S05]  /*6550*/  F2FP.BF16.F32.PACK_AB R0, RZ, R0 ;  /* 0x00000000ff00723e */ /* 0x000fca00000010ff */
[----:B------:R0:W-:Y:S02]  /*6560*/  STG.E.U16 desc[UR36][R2.64], R0 ;  /* 0x0000000002007986 */ /* 0x0001e4000c101524 */
.L_x_1238:
[----:B------:R-:W-:-:S07]  /*6570*/  VIADD R17, R17, 0x80 ;  /* 0x0000008011117836 */ /* 0x000fce0000000000 */
.L_x_1198:
[----:B------:R-:W-:Y:S05]  /*6580*/  BSYNC.RECONVERGENT B6 ;  /* 0x0000000000067941 */ /* 0x000fea0003800200 */
.L_x_1197:
[----:B------:R-:W5:Y:S01]  /*6590*/  LDCU UR4, c[0x0][0x380] ;  /* 0x00007000ff0477ac */ /* 0x000f620008000800 */
[----:B------:R-:W-:Y:S01]  /*65a0*/  BSSY.RECONVERGENT B6, `(.L_x_1268) ;  /* 0x0000324000067945 */ /* 0x000fe20003800200 */
[----:B-----5:R-:W-:-:S13]  /*65b0*/  ISETP.GE.AND P0, PT, R17, UR4, PT ;  /* 0x0000000411007c0c */ /* 0x020fda000bf06270 */
[----:B------:R-:W-:Y:S05]  /*65c0*/  @P0 BRA `(.L_x_1269) ;  /* 0x0000003000840947 */ /* 0x000fea0003800000 */
[----:B------:R-:W5:Y:S01]  /*65d0*/  LDCU UR4, c[0x0][0x388] ;  /* 0x00007100ff0477ac */ /* 0x000f620008000800 */
[----:B0-----:R-:W-:Y:S02]  /*65e0*/  HFMA2 R0, -RZ, RZ, 0, 0 ;  /* 0x00000000ff007431 */ /* 0x001fe400000001ff */
        /* <DEDUP_REMOVED lines=301> */
.L_x_1270:
        /* <DEDUP_REMOVED lines=18> */
.L_x_1274:
[----:B------:R-:W2:Y:S02]  /*79e0*/  LDG.E.U8 R2, desc[UR36][R2.64] ;  /* 0x0000002402027981 */ /* 0x000ea4000c1e1100 */
[----:B--2---:R-:W-:-:S04]  /*79f0*/  I2FP.F32.U32 R0, R2 ;  /* 0x0000000200007245 */ /* 0x004fc80000201000 */
[----:B------:R-:W-:Y:S01]  /*7a00*/  F2FP.F16.F32.PACK_AB R0, RZ, R0 ;  /* 0x00000000ff00723e */ /* 0x000fe200000000ff */
[----:B------:R-:W-:Y:S06]  /*7a10*/  BRA `(.L_x_1276) ;  /* 0x0000000c009c7947 */ /* 0x000fec0003800000 */
.L_x_1273:
        /* <DEDUP_REMOVED lines=10> */
.L_x_1278:
[----:B------:R-:W2:Y:S02]  /*7ac0*/  LDG.E R2, desc[UR36][R2.64] ;  /* 0x0000002402027981 */ /* 0x000ea4000c1e1900 */
[----:B--2---:R-:W-:-:S04]  /*7ad0*/  I2FP.F32.S32 R0, R2 ;  /* 0x0000000200007245 */ /* 0x004fc80000201400 */
[----:B------:R-:W-:Y:S01]  /*7ae0*/  F2FP.F16.F32.PACK_AB R0, RZ, R0 ;  /* 0x00000000ff00723e */ /* 0x000fe200000000ff */
[----:B------:R-:W-:Y:S06]  /*7af0*/  BRA `(.L_x_1276) ;  /* 0x0000000c00647947 */ /* 0x000fec0003800000 */
.L_x_1277:
[----:B------:R-:W2:Y:S02]  /*7b00*/  LDG.E.U16 R2, desc[UR36][R2.64] ;  /* 0x0000002402027981 */ /* 0x000ea4000c1e1500 */
[----:B--2---:R-:W0:Y:S02]  /*7b10*/  I2F.S16 R0, R2 ;  /* 0x0000000200007306 */ /* 0x004e240000101400 */
[----:B0-----:R-:W-:Y:S01]  /*7b20*/  F2FP.F16.F32.PACK_AB R0, RZ, R0 ;  /* 0x00000000ff00723e */ /* 0x001fe200000000ff */
[----:B------:R-:W-:Y:S06]  /*7b30*/  BRA `(.L_x_1276) ;  /* 0x0000000c00547947 */ /* 0x000fec0003800000 */
.L_x_1272:
        /* <DEDUP_REMOVED lines=9> */
.L_x_1280:
[----:B------:R1:W5:Y:S01]  /*7bd0*/  LDG.E.U16 R0, desc[UR36][R2.64] ;  /* 0x0000002402007981 */ /* 0x000362000c1e1500 */
[----:B------:R-:W-:Y:S05]  /*7be0*/  BRA `(.L_x_1276) ;  /* 0x0000000c00287947 */ /* 0x000fea0003800000 */
.L_x_1279:
        /* <DEDUP_REMOVED lines=9> */
.L_x_1282:
[----:B------:R0:W5:Y:S01]  /*7c80*/  LDG.E.U16 R0, desc[UR36][R2.64] ;  /* 0x0000002402007981 */ /* 0x000162000c1e1500 */
[----:B------:R-:W-:Y:S05]  /*7c90*/  BRA `(.L_x_1276) ;  /* 0x0000000800fc7947 */ /* 0x000fea0003800000 */
.L_x_1281:
        /* <DEDUP_REMOVED lines=12> */
.L_x_1271:
        /* <DEDUP_REMOVED lines=13> */
.L_x_1285:
        /* <DEDUP_REMOVED lines=12> */
.L_x_1284:
        /* <DEDUP_REMOVED lines=24> */
[----:B------:R-:W-:-:S04]  /*8070*/  F2FP.F16.F32.PACK_AB R5, RZ, R5 ;  /* 0x00000005ff05723e */ /* 0x000fc800000000ff */
[----:B------:R-:W-:Y:S01]  /*8080*/  PRMT R0, R5, 0x7610, R0 ;  /* 0x0000761005007816 */ /* 0x000fe20000000000 */
[----:B------:R-:W-:Y:S06]  /*8090*/  BRA `(.L_x_1276) ;  /* 0x0000000400fc7947 */ /* 0x000fec0003800000 */
.L_x_1287:
        /* <DEDUP_REMOVED lines=13> */
.L_x_1286:
[----:B------:R-:W2:Y:S02]  /*8170*/  LDG.E.U16 R0, desc[UR36][R2.64] ;  /* 0x0000002402007981 */ /* 0x000ea4000c1e1500 */
[----:B--2---:R-:W-:-:S05]  /*8180*/  IMAD.U32 R0, R0, 0x10000, RZ ;  /* 0x0001000000007824 */ /* 0x004fca00078e00ff */
[----:B------:R-:W-:Y:S01]  /*8190*/  F2FP.F16.F32.PACK_AB R0, RZ, R0 ;  /* 0x00000000ff00723e */ /* 0x000fe200000000ff */
[----:B------:R-:W-:Y:S06]  /*81a0*/  BRA `(.L_x_1276) ;  /* 0x0000000400b87947 */ /* 0x000fec0003800000 */
.L_x_1283:
        /* <DEDUP_REMOVED lines=12> */
.L_x_1290:
        /* <DEDUP_REMOVED lines=21> */
.L_x_1294:
[----:B------:R-:W-:Y:S05]  /*83c0*/  BSYNC.RECONVERGENT B1 ;  /* 0x0000000000017941 */ /* 0x000fea0003800200 */
.L_x_1293:
[----:B------:R-:W-:Y:S01]  /*83d0*/  IMAD.SHL.U32 R0, R0, 0x100000, RZ ;  /* 0x0010000000007824 */ /* 0x000fe200078e00ff */
[----:B------:R-:W-:-:S04]  /*83e0*/  LEA R2, R2, 0x3b800000, 0x17 ;  /* 0x3b80000002027811 */ /* 0x000fc800078eb8ff */
[----:B------:R-:W-:-:S07]  /*83f0*/  LOP3.LUT R0, R2, R0, R7, 0xfe, !PT ;  /* 0x0000000002007212 */ /* 0x000fce00078efe07 */
.L_x_1292:
[----:B------:R-:W-:Y:S05]  /*8400*/  BSYNC.RECONVERGENT B0 ;  /* 0x0000000000007941 */ /* 0x000fea0003800200 */
.L_x_1291:
[----:B------:R-:W-:Y:S01]  /*8410*/  F2FP.F16.F32.PACK_AB R0, RZ, R0 ;  /* 0x00000000ff00723e */ /* 0x000fe200000000ff */
[----:B------:R-:W-:Y:S06]  /*8420*/  BRA `(.L_x_1276) ;  /* 0x0000000400187947 */ /* 0x000fec0003800000 */
.L_x_1289:
        /* <DEDUP_REMOVED lines=21> */
.L_x_1298:
[----:B------:R-:W-:Y:S05]  /*8580*/  BSYNC.RECONVERGENT B1 ;  /* 0x0000000000017941 */ /* 0x000fea0003800200 */
.L_x_1297:
[----:B------:R-:W-:Y:S02]  /*8590*/  SHF.L.U32 R0, R0, 0x15, RZ ;  /* 0x0000001500007819 */ /* 0x000fe400000006ff */
[----:B------:R-:W-:-:S04]  /*85a0*/  LEA R2, R2, 0x37800000, 0x17 ;  /* 0x3780000002027811 */ /* 0x000fc800078eb8ff */
[----:B------:R-:W-:-:S07]  /*85b0*/  LOP3.LUT R0, R2, R0, R7, 0xfe, !PT ;  /* 0x0000000002007212 */ /* 0x000fce00078efe07 */
.L_x_1296:
[----:B------:R-:W-:Y:S05]  /*85c0*/  BSYNC.RECONVERGENT B0 ;  /* 0x0000000000007941 */ /* 0x000fea0003800200 */
.L_x_1295:
[----:B------:R-:W-:Y:S01]  /*85d0*/  F2FP.F16.F32.PACK_AB R0, RZ, R0 ;  /* 0x00000000ff00723e */ /* 0x000fe200000000ff */
[----:B------:R-:W-:Y:S06]  /*85e0*/  BRA `(.L_x_1276) ;  /* 0x0000000000a87947 */ /* 0x000fec0003800000 */
.L_x_1288:
        /* <DEDUP_REMOVED lines=14> */
.L_x_1302:
[----:B------:R-:W-:Y:S05]  /*86d0*/  BSYNC.RECONVERGENT B0 ;  /* 0x0000000000007941 */ /* 0x000fea0003800200 */
.L_x_1301:
[----:B------:R-:W-:Y:S01]  /*86e0*/  F2FP.F16.F32.PACK_AB R0, RZ, R0 ;  /* 0x00000000ff00723e */ /* 0x000fe200000000ff */
[----:B------:R-:W-:Y:S06]  /*86f0*/  BRA `(.L_x_1276) ;  /* 0x0000000000647947 */ /* 0x000fec0003800000 */
.L_x_1275:
[----:B------:R-:W-:Y:S01]  /*8700*/  MOV R2, 0x0 ;  /* 0x0000000000027802 */ /* 0x000fe20000000f00 */
[----:B------:R-:W0:Y:S01]  /*8710*/  LDCU.64 UR4, c[0x4][0x188] ;  /* 0x01003100ff0477ac */ /* 0x000e220008000a00 */
[----:B------:R-:W-:Y:S02]  /*8720*/  HFMA2 R13, -RZ, RZ, 0, 0 ;  /* 0x00000000ff0d7431 */ /* 0x000fe400000001ff */
[----:B------:R-:W-:Y:S01]  /*8730*/  IMAD.MOV.U32 R8, RZ, RZ, 0x4e ;  /* 0x0000004eff087424 */ /* 0x000fe200078e00ff */
[----:B------:R-:W1:Y:S01]  /*8740*/  LDCU.64 UR6, c[0x4][0x190] ;  /* 0x01003200ff0677ac */ /* 0x000e620008000a00 */
[----:B------:R-:W2:Y:S01]  /*8750*/  LDC.64 R2, c[0x4][R2] ;  /* 0x0100000002027b82 */ /* 0x000ea20000000a00 */
[----:B------:R-:W-:Y:S01]  /*8760*/  IMAD.MOV.U32 R12, RZ, RZ, 0x1 ;  /* 0x00000001ff0c7424 */ /* 0x000fe200078e00ff */
[----:B------:R-:W3:Y:S01]  /*8770*/  LDCU.64 UR8, c[0x4][0x78] ;  /* 0x01000f00ff0877ac */ /* 0x000ee20008000a00 */
[----:B0-----:R-:W-:Y:S02]  /*8780*/  IMAD.U32 R4, RZ, RZ, UR4 ;  /* 0x00000004ff047e24 */ /* 0x001fe4000f8e00ff */
[----:B------:R-:W-:Y:S01]  /*8790*/  IMAD.U32 R5, RZ, RZ, UR5 ;  /* 0x00000005ff057e24 */ /* 0x000fe2000f8e00ff */
[----:B-1----:R-:W-:Y:S01]  /*87a0*/  MOV R6, UR6 ;  /* 0x0000000600067c02 */ /* 0x002fe20008000f00 */
[----:B------:R-:W-:-:S02]  /*87b0*/  IMAD.U32 R7, RZ, RZ, UR7 ;  /* 0x00000007ff077e24 */ /* 0x000fc4000f8e00ff */
[----:B---3--:R-:W-:Y:S01]  /*87c0*/  IMAD.U32 R10, RZ, RZ, UR8 ;  /* 0x00000008ff0a7e24 */ /* 0x008fe2000f8e00ff */
[----:B------:R-:W-:-:S07]  /*87d0*/  MOV R11, UR9 ;  /* 0x00000009000b7c02 */ /* 0x000fce0008000f00 */
[----:B------:R-:W-:-:S07]  /*87e0*/  LEPC R20, `(.L_x_1303) ;  /* 0x000000001014794e */ /* 0x000fce0000000000 */
[----:B--2---:R-:W-:Y:S05]  /*87f0*/  CALL.ABS.NOINC R2 ;  /* 0x0000000002007343 */ /* 0x004fea0003c00000 */
.L_x_1303:
[----:B------:R-:W-:Y:S01]  /*8800*/  PRMT R0, RZ, 0x7610, R0 ;  /* 0x00007610ff007816 */ /* 0x000fe20000000000 */
[----:B------:R-:W-:Y:S06]  /*8810*/  BRA `(.L_x_1276) ;  /* 0x00000000001c7947 */ /* 0x000fec0003800000 */
.L_x_1300:
[----:B------:R-:W2:Y:S02]  /*8820*/  LDG.E.64 R2, desc[UR36][R2.64] ;  /* 0x0000002402027981 */ /* 0x000ea4000c1e1b00 */
[----:B--2---:R-:W0:Y:S02]  /*8830*/  I2F.U64 R0, R2 ;  /* 0x0000000200007312 */ /* 0x004e240000301000 */
[----:B0-----:R-:W-:Y:S01]  /*8840*/  F2FP.F16.F32.PACK_AB R0, RZ, R0 ;  /* 0x00000000ff00723e */ /* 0x001fe200000000ff */
[----:B------:R-:W-:Y:S06]  /*8850*/  BRA `(.L_x_1276) ;  /* 0x00000000000c7947 */ /* 0x000fec0003800000 */
.L_x_1299:
[----:B------:R-:W2:Y:S02]  /*8860*/  LDG.E R2, desc[UR36][R2.64] ;  /* 0x0000002402027981 */ /* 0x000ea4000c1e1900 */
[----:B--2---:R-:W-:-:S04]  /*8870*/  I2FP.F32.U32 R0, R2 ;  /* 0x0000000200007245 */ /* 0x004fc80000201000 */
[----:B------:R-:W-:-:S07]  /*8880*/  F2FP.F16.F32.PACK_AB R0, RZ, R0 ;  /* 0x00000000ff00723e */ /* 0x000fce00000000ff */
.L_x_1276:
        /* <DEDUP_REMOVED lines=21> */
.L_x_1307:
[----:B------:R-:W-:-:S06]  /*89e0*/  HADD2.F32 R5, -RZ, R0.H0_H0 ;  /* 0x20000000ff057230 */ /* 0x000fcc0000004100 */
[----:B------:R-:W0:Y:S02]  /*89f0*/  F2I.S64.TRUNC R4, R5 ;  /* 0x0000000500047311 */ /* 0x000e24000020d900 */
[----:B0-----:R4:W-:Y:S01]  /*8a00*/  STG.E.U8 desc[UR36][R2.64], R4 ;  /* 0x0000000402007986 */ /* 0x0019e2000c101124 */
[----:B------:R-:W-:Y:S05]  /*8a10*/  BRA `(.L_x_1309) ;  /* 0x0000000c006c7947 */ /* 0x000fea0003800000 */
.L_x_1306:
        /* <DEDUP_REMOVED lines=10> */
.L_x_1311:
[----:B------:R-:W-:-:S04]  /*8ac0*/  HADD2.F32 R0, -RZ, R0.H0_H0 ;  /* 0x20000000ff007230 */ /* 0x000fc80000004100 */
[----:B------:R-:W0:Y:S02]  /*8ad0*/  F2I.FTZ.TRUNC.NTZ R5, R0 ;  /* 0x0000000000057305 */ /* 0x000e24000021f100 */
[----:B0-----:R2:W-:Y:S01]  /*8ae0*/  STG.E desc[UR36][R2.64], R5 ;  /* 0x0000000502007986 */ /* 0x0015e2000c101924 */
[----:B------:R-:W-:Y:S05]  /*8af0*/  BRA `(.L_x_1309) ;  /* 0x0000000c00347947 */ /* 0x000fea0003800000 */
.L_x_1310:
[----:B------:R-:W-:-:S04]  /*8b00*/  HADD2.F32 R0, -RZ, R0.H0_H0 ;  /* 0x20000000ff007230 */ /* 0x000fc80000004100 */
[----:B------:R-:W0:Y:S02]  /*8b10*/  F2I.FTZ.TRUNC.NTZ R5, R0 ;  /* 0x0000000000057305 */ /* 0x000e24000021f100 */
[----:B0-----:R0:W-:Y:S01]  /*8b20*/  STG.E.U16 desc[UR36][R2.64], R5 ;  /* 0x0000000502007986 */ /* 0x0011e2000c101524 */
[----:B------:R-:W-:Y:S05]  /*8b30*/  BRA `(.L_x_1309) ;  /* 0x0000000c00247947 */ /* 0x000fea0003800000 */
.L_x_1305:
        /* <DEDUP_REMOVED lines=9> */
.L_x_1313:
[----:B------:R0:W-:Y:S01]  /*8bd0*/  STG.E.U16 desc[UR36][R2.64], R0 ;  /* 0x0000000002007986 */ /* 0x0001e2000c101524 */
[----:B------:R-:W-:Y:S05]  /*8be0*/  BRA `(.L_x_1309) ;  /* 0x0000000800f87947 */ /* 0x000fea0003800000 */
.L_x_1312:
[----:B------:R-:W-:-:S09]  /*8bf0*/  UISETP.NE.AND UP0, UPT, UR4, 0x7, UPT ;  /* 0x000000070400788c */ /* 0x000fd2000bf05270 */
[----:B------:R-:W-:Y:S05]  /*8c00*/  BRA.U !UP0, `(.L_x_1314) ;  /* 0x0000000108347547 */ /* 0x000fea000b800000 */
[----:B------:R-:W-:-:S09]  /*8c10*/  UISETP.NE.AND UP0, UPT, UR4, 0x8, UPT ;  /* 0x000000080400788c */ /* 0x000fd2000bf05270 */
[----:B------:R-:W-:Y:S05]  /*8c20*/  BRA.U !UP0, `(.L_x_1315) ;  /* 0x0000000108187547 */ /* 0x000fea000b800000 */
[----:B------:R-:W-:-:S09]  /*8c30*/  UISETP.NE.AND UP0, UPT, UR4, 0x9, UPT ;  /* 0x000000090400788c */ /* 0x000fd2000bf05270 */
[----:B------:R-:W-:Y:S05]  /*8c40*/  BRA.U UP0, `(.L_x_1308) ;  /* 0x0000000500fc7547 */ /* 0x000fea000b800000 */
[----:B------:R-:W-:Y:S02]  /*8c50*/  HADD2.F32 R4, -RZ, R0.H0_H0 ;  /* 0x20000000ff047230 */ /* 0x000fe40000004100 */
[----:B------:R-:W-:-:S05]  /*8c60*/  IMAD.MOV.U32 R5, RZ, RZ, RZ ;  /* 0x000000ffff057224 */ /* 0x000fca00078e00ff */
[----:B------:R0:W-:Y:S01]  /*8c70*/  STG.E.64 desc[UR36][R2.64], R4 ;  /* 0x0000000402007986 */ /* 0x0001e2000c101b24 */
[----:B------:R-:W-:Y:S05]  /*8c80*/  BRA `(.L_x_1309) ;  /* 0x0000000800d07947 */ /* 0x000fea0003800000 */
.L_x_1315:
[----:B------:R-:W-:-:S05]  /*8c90*/  HADD2.F32 R0, -RZ, R0.H0_H0 ;  /* 0x20000000ff007230 */ /* 0x000fca0000004100 */
[----:B------:R-:W-:-:S04]  /*8ca0*/  F2FP.F16.F32.PACK_AB R0, RZ, R0 ;  /* 0x00000000ff00723e */ /* 0x000fc800000000ff */
[----:B------:R-:W-:-:S05]  /*8cb0*/  PRMT R0, R0, 0x5410, RZ ;  /* 0x0000541000007816 */ /* 0x000fca00000000ff */
[----:B------:R0:W-:Y:S01]  /*8cc0*/  STG.E desc[UR36][R2.64], R0 ;  /* 0x0000000002007986 */ /* 0x0001e2000c101924 */
[----:B------:R-:W-:Y:S05]  /*8cd0*/  BRA `(.L_x_1309) ;  /* 0x0000000800bc7947 */ /* 0x000fea0003800000 */
.L_x_1314:
[----:B------:R-:W-:-:S05]  /*8ce0*/  HADD2.F32 R4, -RZ, R0.H0_H0 ;  /* 0x20000000ff047230 */ /* 0x000fca0000004100 */
[----:B------:R-:W-:-:S06]  /*8cf0*/  FMUL.FTZ R4, R4, 1 ;  /* 0x3f80000004047820 */ /* 0x000fcc0000410000 */
[----:B------:R-:W0:Y:S02]  /*8d00*/  F2F.F64.F32 R4, R4 ;  /* 0x0000000400047310 */ /* 0x000e240000201800 */
[----:B0-----:R0:W-:Y:S01]  /*8d10*/  STG.E.64 desc[UR36][R2.64], R4 ;  /* 0x0000000402007986 */ /* 0x0011e2000c101b24 */
[----:B------:R-:W-:Y:S05]  /*8d20*/  BRA `(.L_x_1309) ;  /* 0x0000000800a87947 */ /* 0x000fea0003800000 */
.L_x_1304:
        /* <DEDUP_REMOVED lines=14> */
.L_x_1319:
[----:B------:R-:W-:Y:S01]  /*8e10*/  HADD2.F32 R5, -RZ, R0.H0_H0 ;  /* 0x20000000ff057230 */ /* 0x000fe20000004100 */
        /* <DEDUP_REMOVED lines=17> */
.L_x_1322:
[----:B------:R-:W-:-:S04]  /*8f30*/  SHF.R.U32.HI R5, RZ, 0x18, R5 ;  /* 0x00000018ff057819 */ /* 0x000fc80000011605 */
[----:B------:R-:W-:-:S07]  /*8f40*/  LOP3.LUT R0, R0, 0x80, R5, 0xf8, !PT ;  /* 0x0000008000007812 */ /* 0x000fce00078ef805 */
.L_x_1321:
[----:B------:R-:W-:Y:S05]  /*8f50*/  BSYNC.RECONVERGENT B0 ;  /* 0x0000000000007941 */ /* 0x000fea0003800200 */
.L_x_1320:
[----:B------:R0:W-:Y:S01]  /*8f60*/  STG.E.U8 desc[UR36][R2.64], R0 ;  /* 0x0000000002007986 */ /* 0x0001e2000c101124 */
[----:B------:R-:W-:Y:S05]  /*8f70*/  BRA `(.L_x_1309) ;  /* 0x0000000800147947 */ /* 0x000fea0003800000 */
.L_x_1318:
        /* <DEDUP_REMOVED lines=18> */
.L_x_1325:
[----:B------:R-:W-:-:S04]  /*90a0*/  SHF.R.U32.HI R5, RZ, 0x18, R5 ;  /* 0x00000018ff057819 */ /* 0x000fc80000011605 */
[----:B------:R-:W-:-:S07]  /*90b0*/  LOP3.LUT R0, R0, 0x80, R5, 0xf8, !PT ;  /* 0x0000008000007812 */ /* 0x000fce00078ef805 */
.L_x_1324:
[----:B------:R-:W-:Y:S05]  /*90c0*/  BSYNC.RECONVERGENT B0 ;  /* 0x0000000000007941 */ /* 0x000fea0003800200 */
.L_x_1323:
[----:B------:R0:W-:Y:S01]  /*90d0*/  STG.E.U8 desc[UR36][R2.64], R0 ;  /* 0x0000000002007986 */ /* 0x0001e2000c101124 */
[----:B------:R-:W-:Y:S05]  /*90e0*/  BRA `(.L_x_1309) ;  /* 0x0000000400b87947 */ /* 0x000fea0003800000 */
.L_x_1317:
        /* <DEDUP_REMOVED lines=22> */
.L_x_1327:
[----:B------:R-:W-:-:S06]  /*9250*/  HADD2.F32 R4, -RZ, R0.H0_H0 ;  /* 0x20000000ff047230 */ /* 0x000fcc0000004100 */
[----:B------:R-:W0:Y:S02]  /*9260*/  F2I.U64.TRUNC R4, R4 ;  /* 0x0000000400047311 */ /* 0x000e24000020d800 */
[----:B0-----:R0:W-:Y:S01]  /*9270*/  STG.E.64 desc[UR36][R2.64], R4 ;  /* 0x0000000402007986 */ /* 0x0011e2000c101b24 */
[----:B------:R-:W-:Y:S05]  /*9280*/  BRA `(.L_x_1309) ;  /* 0x0000000400507947 */ /* 0x000fea0003800000 */
.L_x_1326:
[----:B------:R-:W-:-:S04]  /*9290*/  HADD2.F32 R0, -RZ, R0.H0_H0 ;  /* 0x20000000ff007230 */ /* 0x000fc80000004100 */
[----:B------:R-:W0:Y:S02]  /*92a0*/  F2I.FTZ.U32.TRUNC.NTZ R5, R0 ;  /* 0x0000000000057305 */ /* 0x000e24000021f000 */
[----:B0-----:R0:W-:Y:S01]  /*92b0*/  STG.E desc[UR36][R2.64], R5 ;  /* 0x0000000502007986 */ /* 0x0011e2000c101924 */
[----:B------:R-:W-:Y:S05]  /*92c0*/  BRA `(.L_x_1309) ;  /* 0x0000000400407947 */ /* 0x000fea0003800000 */
.L_x_1316:
        /* <DEDUP_REMOVED lines=11> */
.L_x_1329:
[----:B------:R-:W-:Y:S01]  /*9380*/  HADD2.F32 R0, -RZ, R0.H0_H0 ;  /* 0x20000000ff007230 */ /* 0x000fe20000004100 */
[----:B------:R-:W-:-:S04]  /*9390*/  CS2R R6, SRZ ;  /* 0x0000000000067805 */ /* 0x000fc8000001ff00 */
[----:B------:R-:W-:-:S04]  /*93a0*/  FMUL.FTZ R0, R0, 1 ;  /* 0x3f80000000007820 */ /* 0x000fc80000410000 */
[----:B------:R-:W0:Y:S02]  /*93b0*/  F2F.F64.F32 R4, R0 ;  /* 0x0000000000047310 */ /* 0x000e240000201800 */
[----:B0-----:R0:W-:Y:S01]  /*93c0*/  STG.E.128 desc[UR36][R2.64], R4 ;  /* 0x0000000402007986 */ /* 0x0011e2000c101d24 */
[----:B------:R-:W-:Y:S05]  /*93d0*/  BRA `(.L_x_1309) ;  /* 0x0000000000fc7947 */ /* 0x000fea0003800000 */
.L_x_1328:
[----:B------:R-:W-:-:S09]  /*93e0*/  UISETP.NE.AND UP0, UPT, UR4, 0xf, UPT ;  /* 0x0000000f0400788c */ /* 0x000fd2000bf05270 */
[----:B------:R-:W-:Y:S05]  /*93f0*/  BRA.U !UP0, `(.L_x_1330) ;  /* 0x0000000108e87547 */ /* 0x000fea000b800000 */
[----:B------:R-:W-:-:S09]  /*9400*/  UISETP.NE.AND UP0, UPT, UR4, 0x17, UPT ;  /* 0x000000170400788c */ /* 0x000fd2000bf05270 */
[----:B------:R-:W-:Y:S05]  /*9410*/  BRA.U !UP0, `(.L_x_1331) ;  /* 0x0000000108907547 */ /* 0x000fea000b800000 */
[----:B------:R-:W-:-:S09]  /*9420*/  UISETP.NE.AND UP0, UPT, UR4, 0x18, UPT ;  /* 0x000000180400788c */ /* 0x000fd2000bf05270 */
[----:B------:R-:W-:Y:S05]  /*9430*/  BRA.U !UP0, `(.L_x_1332) ;  /* 0x0000000108447547 */ /* 0x000fea000b800000 */
.L_x_1308:
        /* <DEDUP_REMOVED lines=16> */
.L_x_1333:
[----:B------:R-:W-:Y:S05]  /*9540*/  BRA `(.L_x_1309) ;  /* 0x0000000000a07947 */ /* 0x000fea0003800000 */
.L_x_1332:
[----:B------:R-:W-:Y:S01]  /*9550*/  HADD2.F32 R7, -RZ, R0.H0_H0 ;  /* 0x20000000ff077230 */ /* 0x000fe20000004100 */
        /* <DEDUP_REMOVED lines=12> */
.L_x_1335:
[----:B------:R-:W-:Y:S05]  /*9620*/  BSYNC.RECONVERGENT B0 ;  /* 0x0000000000007941 */ /* 0x000fea0003800200 */
.L_x_1334:
[----:B------:R-:W-:-:S05]  /*9630*/  LOP3.LUT R5, R0, 0x80, R5, 0xf8, !PT ;  /* 0x0000008000057812 */ /* 0x000fca00078ef805 */
[----:B------:R0:W-:Y:S01]  /*9640*/  STG.E.U8 desc[UR36][R2.64], R5 ;  /* 0x0000000502007986 */ /* 0x0001e2000c101124 */
[----:B------:R-:W-:Y:S05]  /*9650*/  BRA `(.L_x_1309) ;  /* 0x00000000005c7947 */ /* 0x000fea0003800000 */
.L_x_1331:
        /* <DEDUP_REMOVED lines=12> */
.L_x_1337:
[----:B------:R-:W-:Y:S02]  /*9720*/  ISETP.GT.U32.AND P0, PT, R4, 0x7f800000, PT ;  /* 0x7f8000000400780c */ /* 0x000fe40003f04070 */
[----:B------:R-:W-:-:S04]  /*9730*/  MOV R0, 0x7f ;  /* 0x0000007f00007802 */ /* 0x000fc80000000f00 */
[----:B------:R-:W-:-:S07]  /*9740*/  SEL R0, R0, 0x7c, P0 ;  /* 0x0000007c00007807 */ /* 0x000fce0000000000 */
.L_x_1338:
[----:B------:R-:W-:Y:S05]  /*9750*/  BSYNC.RECONVERGENT B0 ;  /* 0x0000000000007941 */ /* 0x000fea0003800200 */
.L_x_1336:
[----:B------:R-:W-:-:S04]  /*9760*/  SHF.R.U32.HI R5, RZ, 0x18, R5 ;  /* 0x00000018ff057819 */ /* 0x000fc80000011605 */
[----:B------:R-:W-:-:S05]  /*9770*/  LOP3.LUT R5, R0, 0x80, R5, 0xf8, !PT ;  /* 0x0000008000057812 */ /* 0x000fca00078ef805 */
[----:B------:R0:W-:Y:S01]  /*9780*/  STG.E.U8 desc[UR36][R2.64], R5 ;  /* 0x0000000502007986 */ /* 0x0001e2000c101124 */
[----:B------:R-:W-:Y:S05]  /*9790*/  BRA `(.L_x_1309) ;  /* 0x00000000000c7947 */ /* 0x000fea0003800000 */
.L_x_1330:
[----:B------:R-:W-:-:S05]  /*97a0*/  HADD2.F32 R0, -RZ, R0.H0_H0 ;  /* 0x20000000ff007230 */ /* 0x000fca0000004100 */
[----:B------:R-:W-:-:S05]  /*97b0*/  F2FP.BF16.F32.PACK_AB R0, RZ, R0 ;  /* 0x00000000ff00723e */ /* 0x000fca00000010ff */
[----:B------:R0:W-:Y:S02]  /*97c0*/  STG.E.U16 desc[UR36][R2.64], R0 ;  /* 0x0000000002007986 */ /* 0x0001e4000c101524 */
.L_x_1309:
[----:B------:R-:W-:-:S07]  /*97d0*/  VIADD R17, R17, 0x80 ;  /* 0x0000008011117836 */ /* 0x000fce0000000000 */
.L_x_1269:
[----:B------:R-:W-:Y:S05]  /*97e0*/  BSYNC.RECONVERGENT B6 ;  /* 0x0000000000067941 */ /* 0x000fea0003800200 */
.L_x_1268:
[----:B------:R-:W5:Y:S02]  /*97f0*/  LDCU UR4, c[0x0][0x380] ;  /* 0x00007000ff0477ac */ /* 0x000f640008000800 */
[----:B-----5:R-:W-:-:S13]  /*9800*/  ISETP.GE.AND P0, PT, R17, UR4, PT ;  /* 0x0000000411007c0c */ /* 0x020fda000bf06270 */
[----:B------:R-:W-:Y:S05]  /*9810*/  @P0 EXIT ;  /* 0x000000000000094d */ /* 0x000fea0003800000 */
[----:B------:R-:W5:Y:S01]  /*9820*/  LDCU UR4, c[0x0][0x388] ;  /* 0x00007100ff0477ac */ /* 0x000f620008000800 */
[----:B------:R-:W-:Y:S02]  /*9830*/  HFMA2 R16, -RZ, RZ, 0, 0 ;  /* 0x00000000ff107431 */ /* 0x000fe400000001ff */
[----:B0-----:R-:W-:Y:S01]  /*9840*/  IMAD.MOV.U32 R0, RZ, RZ, RZ ;  /* 0x000000ffff007224 */ /* 0x001fe200078e00ff */
        /* <DEDUP_REMOVED lines=300> */
.L_x_1339:
        /* <DEDUP_REMOVED lines=20> */
.L_x_1343:
[----:B------:R-:W2:Y:S02]  /*ac50*/  LDG.E.U8 R2, desc[UR36][R2.64] ;  /* 0x0000002402027981 */ /* 0x000ea4000c1e1100 */
[----:B--2---:R-:W-:-:S04]  /*ac60*/  I2FP.F32.U32 R0, R2 ;  /* 0x0000000200007245 */ /* 0x004fc80000201000 */
[----:B------:R-:W-:Y:S01]  /*ac70*/  F2FP.F16.F32.PACK_AB R0, RZ, R0 ;  /* 0x00000000ff00723e */ /* 0x000fe200000000ff */
[----:B------:R-:W-:Y:S06]  /*ac80*/  BRA `(.L_x_1345) ;  /* 0x0000000c009c7947 */ /* 0x000fec0003800000 */
.L_x_1342:
        /* <DEDUP_REMOVED lines=10> */
.L_x_1347:
[----:B------:R-:W2:Y:S02]  /*ad30*/  LDG.E R2, desc[UR36][R2.64] ;  /* 0x0000002402027981 */ /* 0x000ea4000c1e1900 */
[----:B--2---:R-:W-:-:S04]  /*ad40*/  I2FP.F32.S32 R0, R2 ;  /* 0x0000000200007245 */ /* 0x004fc80000201400 */
[----:B------:R-:W-:Y:S01]  /*ad50*/  F2FP.F16.F32.PACK_AB R0, RZ, R0 ;  /* 0x00000000ff00723e */ /* 0x000fe200000000ff */
[----:B------:R-:W-:Y:S06]  /*ad60*/  BRA `(.L_x_1345) ;  /* 0x0000000c00647947 */ /* 0x000fec0003800000 */
.L_x_1346:
[----:B------:R-:W2:Y:S02]  /*ad70*/  LDG.E.U16 R2, desc[UR36][R2.64] ;  /* 0x0000002402027981 */ /* 0x000ea4000c1e1500 */
[----:B--2---:R-:W0:Y:S02]  /*ad80*/  I2F.S16 R0, R2 ;  /* 0x0000000200007306 */ /* 0x004e240000101400 */
[----:B0-----:R-:W-:Y:S01]  /*ad90*/  F2FP.F16.F32.PACK_AB R0, RZ, R0 ;  /* 0x00000000ff00723e */ /* 0x001fe200000000ff */
[----:B------:R-:W-:Y:S06]  /*ada0*/  BRA `(.L_x_1345) ;  /* 0x0000000c00547947 */ /* 0x000fec0003800000 */
.L_x_1341:
        /* <DEDUP_REMOVED lines=9> */
.L_x_1349:
[----:B------:R1:W5:Y:S01]  /*ae40*/  LDG.E.U16 R0, desc[UR36][R2.64] ;  /* 0x0000002402007981 */ /* 0x000362000c1e1500 */
[----:B------:R-:W-:Y:S05]  /*ae50*/  BRA `(.L_x_1345) ;  /* 0x0000000c00287947 */ /* 0x000fea0003800000 */
.L_x_1348:
        /* <DEDUP_REMOVED lines=9> */
.L_x_1351:
[----:B------:R0:W5:Y:S01]  /*aef0*/  LDG.E.U16 R0, desc[UR36][R2.64] ;  /* 0x0000002402007981 */ /* 0x000162000c1e1500 */
[----:B------:R-:W-:Y:S05]  /*af00*/  BRA `(.L_x_1345) ;  /* 0x0000000800fc7947 */ /* 0x000fea0003800000 */
.L_x_1350:
        /* <DEDUP_REMOVED lines=12> */
.L_x_1340:
        /* <DEDUP_REMOVED lines=13> */
.L_x_1354:
        /* <DEDUP_REMOVED lines=12> */
.L_x_1353:
        /* <DEDUP_REMOVED lines=13> */
[----:B------:R-:W-:-:S04]  /*b230*/  VIADDMNMX.U32 R5, R5, R6, 0x4, !PT ;  /* 0x0000000405057446 */ /* 0x000fc80007800006 */
[----:B------:R-:W-:-:S04]  /*b240*/  IADD3 R5, PT, PT, R5, -0x4, RZ ;  /* 0xfffffffc05057810 */ /* 0x000fc80007ffe0ff */
[C---:B------:R-:W-:Y:S01]  /*b250*/  SHF.L.U32 R6, R4.reuse, R5, RZ ;  /* 0x0000000504067219 */ /* 0x040fe200000006ff */
[----:B------:R-:W-:Y:S01]  /*b260*/  IMAD.SHL.U32 R7, R5, 0x800000, RZ ;  /* 0x0080000005077824 */ /* 0x000fe200078e00ff */
[----:B------:R-:W-:-:S04]  /*b270*/  IADD3 R5, PT, PT, R4, 0x1000000, RZ ;  /* 0x0100000004057810 */ /* 0x000fc80007ffe0ff */
        /* <DEDUP_REMOVED lines=9> */
.L_x_1356:
        /* <DEDUP_REMOVED lines=13> */
.L_x_1355:
[----:B------:R-:W2:Y:S02]  /*b3e0*/  LDG.E.U16 R0, desc[UR36][R2.64] ;  /* 0x0000002402007981 */ /* 0x000ea4000c1e1500 */
[----:B--2---:R-:W-:-:S04]  /*b3f0*/  SHF.L.U32 R0, R0, 0x10, RZ ;  /* 0x0000001000007819 */ /* 0x004fc800000006ff */
[----:B------:R-:W-:Y:S01]  /*b400*/  F2FP.F16.F32.PACK_AB R0, RZ, R0 ;  /* 0x00000000ff00723e */ /* 0x000fe200000000ff */
[----:B------:R-:W-:Y:S06]  /*b410*/  BRA `(.L_x_1345) ;  /* 0x0000000400b87947 */ /* 0x000fec0003800000 */
.L_x_1352:
        /* <DEDUP_REMOVED lines=12> */
.L_x_1359:
        /* <DEDUP_REMOVED lines=21> */
.L_x_1363:
[----:B------:R-:W-:Y:S05]  /*b630*/  BSYNC.RECONVERGENT B1 ;  /* 0x0000000000017941 */ /* 0x000fea0003800200 */
.L_x_1362:
[----:B------:R-:W-:Y:S01]  /*b640*/  IMAD.SHL.U32 R0, R0, 0x100000, RZ ;  /* 0x0010000000007824 */ /* 0x000fe200078e00ff */
[----:B------:R-:W-:-:S04]  /*b650*/  LEA R2, R2, 0x3b800000, 0x17 ;  /* 0x3b80000002027811 */ /* 0x000fc800078eb8ff */
[----:B------:R-:W-:-:S07]  /*b660*/  LOP3.LUT R0, R2, R0, R7, 0xfe, !PT ;  /* 0x0000000002007212 */ /* 0x000fce00078efe07 */
.L_x_1361:
[----:B------:R-:W-:Y:S05]  /*b670*/  BSYNC.RECONVERGENT B0 ;  /* 0x0000000000007941 */ /* 0x000fea0003800200 */
.L_x_1360:
[----:B------:R-:W-:Y:S01]  /*b680*/  F2FP.F16.F32.PACK_AB R0, RZ, R0 ;  /* 0x00000000ff00723e */ /* 0x000fe200000000ff */
[----:B------:R-:W-:Y:S06]  /*b690*/  BRA `(.L_x_1345) ;  /* 0x0000000400187947 */ /* 0x000fec0003800000 */
.L_x_1358:
        /* <DEDUP_REMOVED lines=21> */
.L_x_1367:
[----:B------:R-:W-:Y:S05]  /*b7f0*/  BSYNC.RECONVERGENT B1 ;  /* 0x0000000000017941 */ /* 0x000fea0003800200 */
.L_x_1366:
[----:B------:R-:W-:Y:S02]  /*b800*/  SHF.L.U32 R0, R0, 0x15, RZ ;  /* 0x0000001500007819 */ /* 0x000fe400000006ff */
[----:B------:R-:W-:-:S04]  /*b810*/  LEA R2, R2, 0x37800000, 0x17 ;  /* 0x3780000002027811 */ /* 0x000fc800078eb8ff */
[----:B------:R-:W-:-:S07]  /*b820*/  LOP3.LUT R0, R2, R0, R7, 0xfe, !PT ;  /* 0x0000000002007212 */ /* 0x000fce00078efe07 */
.L_x_1365:
[----:B------:R-:W-:Y:S05]  /*b830*/  BSYNC.RECONVERGENT B0 ;  /* 0x0000000000007941 */ /* 0x000fea0003800200 */
.L_x_1364:
[----:B------:R-:W-:Y:S01]  /*b840*/  F2FP.F16.F32.PACK_AB R0, RZ, R0 ;  /* 0x00000000ff00723e */ /* 0x000fe200000000ff */
[----:B------:R-:W-:Y:S06]  /*b850*/  BRA `(.L_x_1345) ;  /* 0x0000000000a87947 */ /* 0x000fec0003800000 */
.L_x_1357:
        /* <DEDUP_REMOVED lines=14> */
.L_x_1371:
[----:B------:R-:W-:Y:S05]  /*b940*/  BSYNC.RECONVERGENT B0 ;  /* 0x0000000000007941 */ /* 0x000fea0003800200 */
.L_x_1370:
[----:B------:R-:W-:Y:S01]  /*b950*/  F2FP.F16.F32.PACK_AB R0, RZ, R0 ;  /* 0x00000000ff00723e */ /* 0x000fe200000000ff */
[----:B------:R-:W-:Y:S06]  /*b960*/  BRA `(.L_x_1345) ;  /* 0x0000000000647947 */ /* 0x000fec0003800000 */
.L_x_1344:
        /* <DEDUP_REMOVED lines=16> */
.L_x_1372:
[----:B------:R-:W-:Y:S01]  /*ba70*/  PRMT R0, RZ, 0x7610, R0 ;  /* 0x00007610ff007816 */ /* 0x000fe20000000000 */
[----:B------:R-:W-:Y:S06]  /*ba80*/  BRA `(.L_x_1345) ;  /* 0x00000000001c7947 */ /* 0x000fec0003800000 */
.L_x_1369:
[----:B------:R-:W2:Y:S02]  /*ba90*/  LDG.E.64 R2, desc[UR36][R2.64] ;  /* 0x0000002402027981 */ /* 0x000ea4000c1e1b00 */
[----:B--2---:R-:W0:Y:S02]  /*baa0*/  I2F.U64 R0, R2 ;  /* 0x0000000200007312 */ /* 0x004e240000301000 */
[----:B0-----:R-:W-:Y:S01]  /*bab0*/  F2FP.F16.F32.PACK_AB R0, RZ, R0 ;  /* 0x00000000ff00723e */ /* 0x001fe200000000ff */
[----:B------:R-:W-:Y:S06]  /*bac0*/  BRA `(.L_x_1345) ;  /* 0x00000000000c7947 */ /* 0x000fec0003800000 */
.L_x_1368:
[----:B------:R-:W2:Y:S02]  /*bad0*/  LDG.E R2, desc[UR36][R2.64] ;  /* 0x0000002402027981 */ /* 0x000ea4000c1e1900 */
[----:B--2---:R-:W-:-:S04]  /*bae0*/  I2FP.F32.U32 R0, R2 ;  /* 0x0000000200007245 */ /* 0x004fc80000201000 */
[----:B------:R-:W-:-:S07]  /*baf0*/  F2FP.F16.F32.PACK_AB R0, RZ, R0 ;  /* 0x00000000ff00723e */ /* 0x000fce00000000ff */
.L_x_1345:
[----:B------:R-:W-:Y:S01]  /*bb00*/  UPRMT UR4, UR42, 0x9910, URZ ;  /* 0x000099102a047896 */ /* 0x000fe200080000ff */
[----:B-----5:R-:W-:-:S03]  /*bb10*/  HADD2.F32 R0, -RZ, R0.H0_H0 ;  /* 0x20000000ff007230 */ /* 0x020fc60000004100 */
[----:B------:R-:W-:Y:S02]  /*bb20*/  UISETP.GT.AND UP0, UPT, UR4, 0x9, UPT ;  /* 0x000000090400788c */ /* 0x000fe4000bf04270 */
[----:B------:R-:W-:-:S05]  /*bb30*/  FADD.FTZ R0, |R0|, -RZ ;  /* 0x800000ff00007221 */ /* 0x000fca0000010200 */
[----:B------:R-:W-:Y:S02]  /*bb40*/  F2FP.F16.F32.PACK_AB R0, RZ, R0 ;  /* 0x00000000ff00723e */ /* 0x000fe400000000ff */
        /* <DEDUP_REMOVED lines=10> */
[----:B01----:R-:W0:Y:S02]  /*bbf0*/  F2I.FTZ.TRUNC.NTZ R3, R0 ;  /* 0x0000000000037305 */ /* 0x003e24000021f100 */
[----:B0-----:R-:W-:Y:S01]  /*bc00*/  STG.E.U8 desc[UR36][R16.64], R3 ;  /* 0x0000000310007986 */ /* 0x001fe2000c101124 */
[----:B------:R-:W-:Y:S05]  /*bc10*/  EXIT ;  /* 0x000000000000794d */ /* 0x000fea0003800000 */
.L_x_1376:
[----:B01----:R-:W-:-:S06]  /*bc20*/  HADD2.F32 R3, -RZ, R0.H0_H0 ;  /* 0x20000000ff037230 */ /* 0x003fcc0000004100 */
[----:B------:R-:W0:Y:S02]  /*bc30*/  F2I.S64.TRUNC R2, R3 ;  /* 0x0000000300027311 */ /* 0x000e24000020d900 */
[----:B0-----:R-:W-:Y:S01]  /*bc40*/  STG.E.U8 desc[UR36][R16.64], R2 ;  /* 0x0000000210007986 */ /* 0x001fe2000c101124 */
[----:B------:R-:W-:Y:S05]  /*bc50*/  EXIT ;  /* 0x000000000000794d */ /* 0x000fea0003800000 */
.L_x_1375:
[----:B------:R-:W-:-:S09]  /*bc60*/  UISETP.NE.AND UP0, UPT, UR4, 0x2, UPT ;  /* 0x000000020400788c */ /* 0x000fd2000bf05270 */
[----:B------:R-:W-:Y:S05]  /*bc70*/  BRA.U !UP0, `(.L_x_1378) ;  /* 0x0000000108307547 */ /* 0x000fea000b800000 */
[----:B------:R-:W-:-:S09]  /*bc80*/  UISETP.NE.AND UP0, UPT, UR4, 0x3, UPT ;  /* 0x000000030400788c */ /* 0x000fd2000bf05270 */
[----:B------:R-:W-:Y:S05]  /*bc90*/  BRA.U !UP0, `(.L_x_1379) ;  /* 0x0000000108187547 */ /* 0x000fea000b800000 */
[----:B------:R-:W-:-:S09]  /*bca0*/  UISETP.NE.AND UP0, UPT, UR4, 0x4, UPT ;  /* 0x000000040400788c */ /* 0x000fd2000bf05270 */
[----:B------:R-:W-:Y:S05]  /*bcb0*/  BRA.U UP0, `(.L_x_1377) ;  /* 0x0000000900707547 */ /* 0x000fea000b800000 */
[----:B01----:R-:W-:-:S06]  /*bcc0*/  HADD2.F32 R2, -RZ, R0.H0_H0 ;  /* 0x20000000ff027230 */ /* 0x003fcc0000004100 */
[----:B------:R-:W0:Y:S02]  /*bcd0*/  F2I.S64.TRUNC R2, R2 ;  /* 0x0000000200027311 */ /* 0x000e24000020d900 */
[----:B0-----:R-:W-:Y:S01]  /*bce0*/  STG.E.64 desc[UR36][R16.64], R2 ;  /* 0x0000000210007986 */ /* 0x001fe2000c101b24 */
[----:B------:R-:W-:Y:S05]  /*bcf0*/  EXIT ;  /* 0x000000000000794d */ /* 0x000fea0003800000 */
.L_x_1379:
[----:B------:R-:W-:-:S04]  /*bd00*/  HADD2.F32 R0, -RZ, R0.H0_H0 ;  /* 0x20000000ff007230 */ /* 0x000fc80000004100 */
[----:B01----:R-:W0:Y:S02]  /*bd10*/  F2I.FTZ.TRUNC.NTZ R3, R0 ;  /* 0x0000000000037305 */ /* 0x003e24000021f100 */
[----:B0-----:R-:W-:Y:S01]  /*bd20*/  STG.E desc[UR36][R16.64], R3 ;  /* 0x0000000310007986 */ /* 0x001fe2000c101924 */
[----:B------:R-:W-:Y:S05]  /*bd30*/  EXIT ;  /* 0x000000000000794d */ /* 0x000fea0003800000 */
.L_x_1378:
[----:B------:R-:W-:-:S04]  /*bd40*/  HADD2.F32 R0, -RZ, R0.H0_H0 ;  /* 0x20000000ff007230 */ /* 0x000fc80000004100 */
[----:B01----:R-:W0:Y:S02]  /*bd50*/  F2I.FTZ.TRUNC.NTZ R3, R0 ;  /* 0x0000000000037305 */ /* 0x003e24000021f100 */
[----:B0-----:R-:W-:Y:S01]  /*bd60*/  STG.E.U16 desc[UR36][R16.64], R3 ;  /* 0x0000000310007986 */ /* 0x001fe2000c101524 */
[----:B------:R-:W-:Y:S05]  /*bd70*/  EXIT ;  /* 0x000000000000794d */ /* 0x000fea0003800000 */
.L_x_1374:
[----:B------:R-:W-:-:S09]  /*bd80*/  UISETP.GT.AND UP0, UPT, UR4, 0x6, UPT ;  /* 0x000000060400788c */ /* 0x000fd2000bf04270 */
[----:B------:R-:W-:Y:S05]  /*bd90*/  BRA.U UP0, `(.L_x_1380) ;  /* 0x0000000100247547 */ /* 0x000fea000b800000 */
[----:B------:R-:W-:-:S09]  /*bda0*/  UISETP.NE.AND UP0, UPT, UR4, 0x5, UPT ;  /* 0x000000050400788c */ /* 0x000fd2000bf05270 */
[----:B------:R-:W-:Y:S05]  /*bdb0*/  BRA.U !UP0, `(.L_x_1381) ;  /* 0x0000000108147547 */ /* 0x000fea000b800000 */
[----:B------:R-:W-:-:S09]  /*bdc0*/  UISETP.NE.AND UP0, UPT, UR4, 0x6, UPT ;  /* 0x000000060400788c */ /* 0x000fd2000bf05270 */
[----:B------:R-:W-:Y:S05]  /*bdd0*/  BRA.U UP0, `(.L_x_1377) ;  /* 0x0000000900287547 */ /* 0x000fea000b800000 */
[----:B01----:R-:W-:-:S05]  /*bde0*/  HADD2.F32 R3, -RZ, R0.H0_H0 ;  /* 0x20000000ff037230 */ /* 0x003fca0000004100 */
[----:B------:R-:W-:Y:S01]  /*bdf0*/  STG.E desc[UR36][R16.64], R3 ;  /* 0x0000000310007986 */ /* 0x000fe2000c101924 */
[----:B------:R-:W-:Y:S05]  /*be00*/  EXIT ;  /* 0x000000000000794d */ /* 0x000fea0003800000 */
.L_x_1381:
[----:B------:R-:W-:Y:S01]  /*be10*/  STG.E.U16 desc[UR36][R16.64], R0 ;  /* 0x0000000010007986 */ /* 0x000fe2000c101524 */
[----:B------:R-:W-:Y:S05]  /*be20*/  EXIT ;  /* 0x000000000000794d */ /* 0x000fea0003800000 */
.L_x_1380:
[----:B------:R-:W-:-:S09]  /*be30*/  UISETP.NE.AND UP0, UPT, UR4, 0x7, UPT ;  /* 0x000000070400788c */ /* 0x000fd2000bf05270 */
[----:B------:R-:W-:Y:S05]  /*be40*/  BRA.U !UP0, `(.L_x_1382) ;  /* 0x0000000108347547 */ /* 0x000fea000b800000 */
[----:B------:R-:W-:-:S09]  /*be50*/  UISETP.NE.AND UP0, UPT, UR4, 0x8, UPT ;  /* 0x000000080400788c */ /* 0x000fd2000bf05270 */
[----:B------:R-:W-:Y:S05]  /*be60*/  BRA.U !UP0, `(.L_x_1383) ;  /* 0x0000000108187547 */ /* 0x000fea000b800000 */
[----:B------:R-:W-:-:S09]  /*be70*/  UISETP.NE.AND UP0, UPT, UR4, 0x9, UPT ;  /* 0x000000090400788c */ /* 0x000fd2000bf05270 */
[----:B------:R-:W-:Y:S05]  /*be80*/  BRA.U UP0, `(.L_x_1377) ;  /* 0x0000000500fc7547 */ /* 0x000fea000b800000 */
[----:B01----:R-:W-:Y:S02]  /*be90*/  HADD2.F32 R2, -RZ, R0.H0_H0 ;  /* 0x20000000ff027230 */ /* 0x003fe40000004100 */
[----:B------:R-:W-:-:S05]  /*bea0*/  IMAD.MOV.U32 R3, RZ, RZ, RZ ;  /* 0x000000ffff037224 */ /* 0x000fca00078e00ff */
[----:B------:R-:W-:Y:S01]  /*beb0*/  STG.E.64 desc[UR36][R16.64], R2 ;  /* 0x0000000210007986 */ /* 0x000fe2000c101b24 */
[----:B------:R-:W-:Y:S05]  /*bec0*/  EXIT ;  /* 0x000000000000794d */ /* 0x000fea0003800000 */
.L_x_1383:
[----:B------:R-:W-:-:S05]  /*bed0*/  HADD2.F32 R0, -RZ, R0.H0_H0 ;  /* 0x20000000ff007230 */ /* 0x000fca0000004100 */
[----:B------:R-:W-:-:S04]  /*bee0*/  F2FP.F16.F32.PACK_AB R0, RZ, R0 ;  /* 0x00000000ff00723e */ /* 0x000fc800000000ff */
[----:B------:R-:W-:-:S05]  /*bef0*/  PRMT R0, R0, 0x5410, RZ ;  /* 0x0000541000007816 */ /* 0x000fca00000000ff */
[----:B------:R-:W-:Y:S01]  /*bf00*/  STG.E desc[UR36][R16.64], R0 ;  /* 0x0000000010007986 */ /* 0x000fe2000c101924 */
[----:B------:R-:W-:Y:S05]  /*bf10*/  EXIT ;  /* 0x000000000000794d */ /* 0x000fea0003800000 */
.L_x_1382:
[----:B01----:R-:W-:-:S05]  /*bf20*/  HADD2.F32 R2, -RZ, R0.H0_H0 ;  /* 0x20000000ff027230 */ /* 0x003fca0000004100 */
[----:B------:R-:W-:-:S06]  /*bf30*/  FMUL.FTZ R2, R2, 1 ;  /* 0x3f80000002027820 */ /* 0x000fcc0000410000 */
[----:B------:R-:W0:Y:S02]  /*bf40*/  F2F.F64.F32 R2, R2 ;  /* 0x0000000200027310 */ /* 0x000e240000201800 */
[----:B0-----:R-:W-:Y:S01]  /*bf50*/  STG.E.64 desc[UR36][R16.64], R2 ;  /* 0x0000000210007986 */ /* 0x001fe2000c101b24 */
[----:B------:R-:W-:Y:S05]  /*bf60*/  EXIT ;  /* 0x000000000000794d */ /* 0x000fea0003800000 */
.L_x_1373:
        /* <DEDUP_REMOVED lines=10> */
[----:B01----:R-:W-:-:S06]  /*c010*/  HADD2.F32 R3, -RZ, R0.H0_H0 ;  /* 0x20000000ff037230 */ /* 0x003fcc0000004100 */
[----:B------:R-:W0:Y:S02]  /*c020*/  F2I.FTZ.U32.TRUNC.NTZ R3, R3 ;  /* 0x0000000300037305 */ /* 0x000e24000021f000 */
[----:B0-----:R-:W-:Y:S01]  /*c030*/  STG.E.U16 desc[UR36][R16.64], R3 ;  /* 0x0000000310007986 */ /* 0x001fe2000c101524 */
[----:B------:R-:W-:Y:S05]  /*c040*/  EXIT ;  /* 0x000000000000794d */ /* 0x000fea0003800000 */
.L_x_1387:
[----:B01----:R-:W-:Y:S01]  /*c050*/  HADD2.F32 R3, -RZ, R0.H0_H0 ;  /* 0x20000000ff037230 */ /* 0x003fe20000004100 */
        /* <DEDUP_REMOVED lines=16> */
.L_x_1390:
[----:B------:R-:W-:-:S04]  /*c160*/  SHF.R.U32.HI R3, RZ, 0x18, R3 ;  /* 0x00000018ff037819 */ /* 0x000fc80000011603 */
[----:B------:R-:W-:-:S04]  /*c170*/  LOP3.LUT R0, R0, 0x80, R3, 0xf8, !PT ;  /* 0x0000008000007812 */ /* 0x000fc800078ef803 */
[----:B------:R-:W-:-:S07]  /*c180*/  PRMT R8, R0, 0x7610, R8 ;  /* 0x0000761000087816 */ /* 0x000fce0000000008 */
.L_x_1389:
[----:B------:R-:W-:Y:S05]  /*c190*/  BSYNC.RECONVERGENT B0 ;  /* 0x0000000000007941 */ /* 0x000fea0003800200 */
.L_x_1388:
[----:B------:R-:W-:Y:S01]  /*c1a0*/  STG.E.U8 desc[UR36][R16.64], R8 ;  /* 0x0000000810007986 */ /* 0x000fe2000c101124 */
[----:B------:R-:W-:Y:S05]  /*c1b0*/  EXIT ;  /* 0x000000000000794d */ /* 0x000fea0003800000 */
.L_x_1386:
[----:B01----:R-:W-:Y:S01]  /*c1c0*/  HADD2.F32 R3, -RZ, R0.H0_H0 ;  /* 0x20000000ff037230 */ /* 0x003fe20000004100 */
        /* <DEDUP_REMOVED lines=16> */
.L_x_1393:
[----:B------:R-:W-:-:S04]  /*c2d0*/  SHF.R.U32.HI R3, RZ, 0x18, R3 ;  /* 0x00000018ff037819 */ /* 0x000fc80000011603 */
[----:B------:R-:W-:-:S04]  /*c2e0*/  LOP3.LUT R0, R0, 0x80, R3, 0xf8, !PT ;  /* 0x0000008000007812 */ /* 0x000fc800078ef803 */
[----:B------:R-:W-:-:S07]  /*c2f0*/  PRMT R8, R0, 0x7610, R8 ;  /* 0x0000761000087816 */ /* 0x000fce0000000008 */
.L_x_1392:
[----:B------:R-:W-:Y:S05]  /*c300*/  BSYNC.RECONVERGENT B0 ;  /* 0x0000000000007941 */ /* 0x000fea0003800200 */
.L_x_1391:
[----:B------:R-:W-:Y:S01]  /*c310*/  STG.E.U8 desc[UR36][R16.64], R8 ;  /* 0x0000000810007986 */ /* 0x000fe2000c101124 */
[----:B------:R-:W-:Y:S05]  /*c320*/  EXIT ;  /* 0x000000000000794d */ /* 0x000fea0003800000 */
.L_x_1385:
[----:B------:R-:W-:-:S09]  /*c330*/  UISETP.NE.AND UP0, UPT, UR4, 0x1c, UPT ;  /* 0x0000001c0400788c */ /* 0x000fd2000bf05270 */
[----:B------:R-:W-:Y:S05]  /*c340*/  BRA.U !UP0, `(.L_x_1394) ;  /* 0x0000000108607547 */ /* 0x000fea000b800000 */
[----:B------:R-:W-:-:S09]  /*c350*/  UISETP.NE.AND UP0, UPT, UR4, 0x1d, UPT ;  /* 0x0000001d0400788c */ /* 0x000fd2000bf05270 */
[----:B------:R-:W-:Y:S05]  /*c360*/  BRA.U !UP0, `(.L_x_1395) ;  /* 0x0000000108487547 */ /* 0x000fea000b800000 */
[----:B------:R-:W-:-:S09]  /*c370*/  UISETP.NE.AND UP0, UPT, UR4, 0x2c, UPT ;  /* 0x0000002c0400788c */ /* 0x000fd2000bf05270 */
[----:B------:R-:W-:Y:S05]  /*c380*/  BRA.U UP0, `(.L_x_1377) ;  /* 0x0000000100bc7547 */ /* 0x000fea000b800000 */
[----:B01----:R-:W-:-:S05]  /*c390*/  HADD2.F32 R3, -RZ, R0.H0_H0 ;  /* 0x20000000ff037230 */ /* 0x003fca0000004100 */
        /* <DEDUP_REMOVED lines=13> */
[----:B------:R-:W-:Y:S01]  /*c470*/  STG.E.U8 desc[UR36][R16.64], R3 ;  /* 0x0000000310007986 */ /* 0x000fe2000c101124 */
[----:B------:R-:W-:Y:S05]  /*c480*/  EXIT ;  /* 0x000000000000794d */ /* 0x000fea0003800000 */
.L_x_1395:
[----:B01----:R-:W-:-:S06]  /*c490*/  HADD2.F32 R2, -RZ, R0.H0_H0 ;  /* 0x20000000ff027230 */ /* 0x003fcc0000004100 */
[----:B------:R-:W0:Y:S02]  /*c4a0*/  F2I.U64.TRUNC R2, R2 ;  /* 0x0000000200027311 */ /* 0x000e24000020d800 */
[----:B0-----:R-:W-:Y:S01]  /*c4b0*/  STG.E.64 desc[UR36][R16.64], R2 ;  /* 0x0000000210007986 */ /* 0x001fe2000c101b24 */
[----:B------:R-:W-:Y:S05]  /*c4c0*/  EXIT ;  /* 0x000000000000794d */ /* 0x000fea0003800000 */
.L_x_1394:
[----:B------:R-:W-:-:S04]  /*c4d0*/  HADD2.F32 R0, -RZ, R0.H0_H0 ;  /* 0x20000000ff007230 */ /* 0x000fc80000004100 */
[----:B01----:R-:W0:Y:S02]  /*c4e0*/  F2I.FTZ.U32.TRUNC.NTZ R3, R0 ;  /* 0x0000000000037305 */ /* 0x003e24000021f000 */
[----:B0-----:R-:W-:Y:S01]  /*c4f0*/  STG.E desc[UR36][R16.64], R3 ;  /* 0x0000000310007986 */ /* 0x001fe2000c101924 */
[----:B------:R-:W-:Y:S05]  /*c500*/  EXIT ;  /* 0x000000000000794d */ /* 0x000fea0003800000 */
.L_x_1384:
        /* <DEDUP_REMOVED lines=8> */
[----:B01----:R-:W-:-:S05]  /*c590*/  SEL R3, RZ, 0x1, !P0 ;  /* 0x00000001ff037807 */ /* 0x003fca0004000000 */
[----:B------:R-:W-:Y:S01]  /*c5a0*/  STG.E.U8 desc[UR36][R16.64], R3 ;  /* 0x0000000310007986 */ /* 0x000fe2000c101124 */
[----:B------:R-:W-:Y:S05]  /*c5b0*/  EXIT ;  /* 0x000000000000794d */ /* 0x000fea0003800000 */
.L_x_1397:
[----:B------:R-:W-:Y:S01]  /*c5c0*/  HADD2.F32 R0, -RZ, R0.H0_H0 ;  /* 0x20000000ff007230 */ /* 0x000fe20000004100 */
[----:B------:R-:W-:-:S04]  /*c5d0*/  CS2R R6, SRZ ;  /* 0x0000000000067805 */ /* 0x000fc8000001ff00 */
[----:B------:R-:W-:-:S04]  /*c5e0*/  FMUL.FTZ R0, R0, 1 ;  /* 0x3f80000000007820 */ /* 0x000fc80000410000 */
[----:B------:R-:W2:Y:S02]  /*c5f0*/  F2F.F64.F32 R4, R0 ;  /* 0x0000000000047310 */ /* 0x000ea40000201800 */
[----:B--2---:R-:W-:Y:S01]  /*c600*/  STG.E.128 desc[UR36][R16.64], R4 ;  /* 0x0000000410007986 */ /* 0x004fe2000c101d24 */
[----:B------:R-:W-:Y:S05]  /*c610*/  EXIT ;  /* 0x000000000000794d */ /* 0x000fea0003800000 */
.L_x_1396:
[----:B------:R-:W-:-:S09]  /*c620*/  UISETP.NE.AND UP0, UPT, UR4, 0xf, UPT ;  /* 0x0000000f0400788c */ /* 0x000fd2000bf05270 */
[----:B------:R-:W-:Y:S05]  /*c630*/  BRA.U !UP0, `(.L_x_1398) ;  /* 0x0000000108e87547 */ /* 0x000fea000b800000 */
[----:B------:R-:W-:-:S09]  /*c640*/  UISETP.NE.AND UP0, UPT, UR4, 0x17, UPT ;  /* 0x000000170400788c */ /* 0x000fd2000bf05270 */
[----:B------:R-:W-:Y:S05]  /*c650*/  BRA.U !UP0, `(.L_x_1399) ;  /* 0x0000000108907547 */ /* 0x000fea000b800000 */
[----:B------:R-:W-:-:S09]  /*c660*/  UISETP.NE.AND UP0, UPT, UR4, 0x18, UPT ;  /* 0x000000180400788c */ /* 0x000fd2000bf05270 */
[----:B------:R-:W-:Y:S05]  /*c670*/  BRA.U !UP0, `(.L_x_1400) ;  /* 0x0000000108447547 */ /* 0x000fea000b800000 */
.L_x_1377:
[----:B------:R-:W-:Y:S01]  /*c680*/  MOV R0, 0x0 ;  /* 0x0000000000007802 */ /* 0x000fe20000000f00 */
[----:B------:R-:W2:Y:S01]  /*c690*/  LDCU.64 UR4, c[0x4][0x188] ;  /* 0x01003100ff0477ac */ /* 0x000ea20008000a00 */
[----:B------:R-:W-:Y:S02]  /*c6a0*/  HFMA2 R8, -RZ, RZ, 0, 6.020069122314453125e-06 ;  /* 0x00000065ff087431 */ /* 0x000fe400000001ff */
[----:B------:R-:W-:Y:S01]  /*c6b0*/  IMAD.MOV.U32 R12, RZ, RZ, 0x1 ;  /* 0x00000001ff0c7424 */ /* 0x000fe200078e00ff */
[----:B01----:R0:W1:Y:S01]  /*c6c0*/  LDC.64 R2, c[0x4][R0] ;  /* 0x0100000000027b82 */ /* 0x0030620000000a00 */
[----:B------:R-:W3:Y:S01]  /*c6d0*/  LDCU.64 UR6, c[0x4][0x190] ;  /* 0x01003200ff0677ac */ /* 0x000ee20008000a00 */
[----:B------:R-:W-:Y:S01]  /*c6e0*/  MOV R13, RZ ;  /* 0x000000ff000d7202 */ /* 0x000fe20000000f00 */
[----:B------:R-:W4:Y:S01]  /*c6f0*/  LDCU.64 UR8, c[0x4][0x80] ;  /* 0x01001000ff0877ac */ /* 0x000f220008000a00 */
[----:B--2---:R-:W-:Y:S01]  /*c700*/  MOV R4, UR4 ;  /* 0x0000000400047c02 */ /* 0x004fe20008000f00 */
[----:B------:R-:W-:Y:S01]  /*c710*/  IMAD.U32 R5, RZ, RZ, UR5 ;  /* 0x00000005ff057e24 */ /* 0x000fe2000f8e00ff */
[----:B---3--:R-:W-:Y:S01]  /*c720*/  MOV R6, UR6 ;  /* 0x0000000600067c02 */ /* 0x008fe20008000f00 */
[----:B------:R-:W-:Y:S01]  /*c730*/  IMAD.U32 R7, RZ, RZ, UR7 ;  /* 0x00000007ff077e24 */ /* 0x000fe2000f8e00ff */
[----:B----4-:R-:W-:Y:S01]  /*c740*/  MOV R10, UR8 ;  /* 0x00000008000a7c02 */ /* 0x010fe20008000f00 */
[----:B0-----:R-:W-:-:S07]  /*c750*/  IMAD.U32 R11, RZ, RZ, UR9 ;  /* 0x00000009ff0b7e24 */ /* 0x001fce000f8e00ff */
[----:B------:R-:W-:-:S07]  /*c760*/  LEPC R20, `(.L_x_1401) ;  /* 0x000000001014794e */ /* 0x000fce0000000000 */
[----:B-1----:R-:W-:Y:S05]  /*c770*/  CALL.ABS.NOINC R2 ;  /* 0x0000000002007343 */ /* 0x002fea0003c00000 */
.L_x_1401:
[----:B------:R-:W-:Y:S05]  /*c780*/  EXIT ;  /* 0x000000000000794d */ /* 0x000fea0003800000 */
.L_x_1400:
[----:B------:R-:W-:Y:S01]  /*c790*/  HADD2.F32 R5, -RZ, R0.H0_H0 ;  /* 0x20000000ff057230 */ /* 0x000fe20000004100 */
[----:B------:R-:W-:Y:S01]  /*c7a0*/  BSSY.RECONVERGENT B0, `(.L_x_1402) ;  /* 0x000000c000007945 */ /* 0x000fe20003800200 */
[----:B------:R-:W-:-:S03]  /*c7b0*/  IMAD.MOV.U32 R0, RZ, RZ, 0x7f ;  /* 0x0000007fff007424 */ /* 0x000fc600078e00ff */
[----:B01----:R-:W-:Y:S02]  /*c7c0*/  LOP3.LUT R2, R5, 0x7fffffff, RZ, 0xc0, !PT ;  /* 0x7fffffff05027812 */ /* 0x003fe400078ec0ff */
        /* <DEDUP_REMOVED lines=9> */
.L_x_1403:
[----:B------:R-:W-:Y:S05]  /*c860*/  BSYNC.RECONVERGENT B0 ;  /* 0x0000000000007941 */ /* 0x000fea0003800200 */
.L_x_1402:
[----:B------:R-:W-:-:S05]  /*c870*/  LOP3.LUT R3, R0, 0x80, R3, 0xf8, !PT ;  /* 0x0000008000037812 */ /* 0x000fca00078ef803 */
[----:B------:R-:W-:Y:S01]  /*c880*/  STG.E.U8 desc[UR36][R16.64], R3 ;  /* 0x0000000310007986 */ /* 0x000fe2000c101124 */
[----:B------:R-:W-:Y:S05]  /*c890*/  EXIT ;  /* 0x000000000000794d */ /* 0x000fea0003800000 */
.L_x_1399:
[----:B01----:R-:W-:Y:S01]  /*c8a0*/  HADD2.F32 R3, -RZ, R0.H0_H0 ;  /* 0x20000000ff037230 */ /* 0x003fe20000004100 */
        /* <DEDUP_REMOVED lines=11> */
.L_x_1405:
[----:B------:R-:W-:Y:S01]  /*c960*/  HFMA2 R0, -RZ, RZ, 0, 7.569789886474609375e-06 ;  /* 0x0000007fff007431 */ /* 0x000fe200000001ff */
[----:B------:R-:W-:-:S04]  /*c970*/  ISETP.GT.U32.AND P0, PT, R2, 0x7f800000, PT ;  /* 0x7f8000000200780c */ /* 0x000fc80003f04070 */
[----:B------:R-:W-:-:S09]  /*c980*/  SEL R0, R0, 0x7c, P0 ;  /* 0x0000007c00007807 */ /* 0x000fd20000000000 */
.L_x_1406:
[----:B------:R-:W-:Y:S05]  /*c990*/  BSYNC.RECONVERGENT B0 ;  /* 0x0000000000007941 */ /* 0x000fea0003800200 */
.L_x_1404:
[----:B------:R-:W-:-:S04]  /*c9a0*/  SHF.R.U32.HI R3, RZ, 0x18, R3 ;  /* 0x00000018ff037819 */ /* 0x000fc80000011603 */
[----:B------:R-:W-:-:S05]  /*c9b0*/  LOP3.LUT R3, R0, 0x80, R3, 0xf8, !PT ;  /* 0x0000008000037812 */ /* 0x000fca00078ef803 */
[----:B------:R-:W-:Y:S01]  /*c9c0*/  STG.E.U8 desc[UR36][R16.64], R3 ;  /* 0x0000000310007986 */ /* 0x000fe2000c101124 */
[----:B------:R-:W-:Y:S05]  /*c9d0*/  EXIT ;  /* 0x000000000000794d */ /* 0x000fea0003800000 */
.L_x_1398:
[----:B------:R-:W-:-:S05]  /*c9e0*/  HADD2.F32 R0, -RZ, R0.H0_H0 ;  /* 0x20000000ff007230 */ /* 0x000fca0000004100 */
[----:B------:R-:W-:-:S05]  /*c9f0*/  F2FP.BF16.F32.PACK_AB R0, RZ, R0 ;  /* 0x00000000ff00723e */ /* 0x000fca00000010ff */
[----:B------:R-:W-:Y:S01]  /*ca00*/  STG.E.U16 desc[UR36][R16.64], R0 ;  /* 0x0000000010007986 */ /* 0x000fe2000c101524 */
[----:B------:R-:W-:Y:S05]  /*ca10*/  EXIT ;  /* 0x000000000000794d */ /* 0x000fea0003800000 */
.L_x_1407:
        /* <DEDUP_REMOVED lines=14> */
.L_x_5883:


//--------------------- .text._ZN2at6native27unrolled_elementwise_kernelINS0_10AbsFunctorIN3c104HalfEEESt5arrayIPcLm2EELi4E23TrivialOffsetCalculatorILi1EjESA_NS0_6memory12LoadWithCastILi1EEENSB_13StoreWithCastILi1EEEEEviT_T0_T2_T3_T4_T5_ --------------------------
	.section	.text._ZN2at6native27unrolled_elementwise_kernelINS0_10AbsFunctorIN3c104HalfEEESt5arrayIPcLm2EELi4E23TrivialOffsetCalculatorILi1EjESA_NS0_6memory12LoadWithCastILi1EEENSB_13StoreWithCastILi1EEEEEviT_T0_T2_T3_T4_T5_,"ax",@progbits
	.align	128
        .global         _ZN2at6native27unrolled_elementwise_kernelINS0_10AbsFunctorIN3c104HalfEEESt5arrayIPcLm2EELi4E23TrivialOffsetCalculatorILi1EjESA_NS0_6memory12LoadWithCastILi1EEENSB_13StoreWithCastILi1EEEEEviT_T0_T2_T3_T4_T5_
        .type           _ZN2at6native27unrolled_elementwise_kernelINS0_10AbsFunctorIN3c104HalfEEESt5arrayIPcLm2EELi4E23TrivialOffsetCalculatorILi1EjESA_NS0_6memory12LoadWithCastILi1EEENSB_13StoreWithCastILi1EEEEEviT_T0_T2_T3_T4_T5_,@function
        .size           _ZN2at6native27unrolled_elementwise_kernelINS0_10AbsFunctorIN3c104HalfEEESt5arrayIPcLm2EELi4E23TrivialOffsetCalculatorILi1EjESA_NS0_6memory12LoadWithCastILi1EEENSB_13StoreWithCastILi1EEEEEviT_T0_T2_T3_T4_T5_,(.L_x_5884 - _ZN2at6native27unrolled_elementwise_kernelINS0_10AbsFunctorIN3c104HalfEEESt5arrayIPcLm2EELi4E23TrivialOffsetCalculatorILi1EjESA_NS0_6memory12LoadWithCastILi1EEENSB_13StoreWithCastILi1EEEEEviT_T0_T2_T3_T4_T5_)
        .other          _ZN2at6native27unrolled_elementwise_kernelINS0_10AbsFunctorIN3c104HalfEEESt5arrayIPcLm2EELi4E23TrivialOffsetCalculatorILi1EjESA_NS0_6memory12LoadWithCastILi1EEENSB_13StoreWithCastILi1EEEEEviT_T0_T2_T3_T4_T5_,@"STO_CUDA_ENTRY STV_DEFAULT"
_ZN2at6native27unrolled_elementwise_kernelINS0_10AbsFunctorIN3c104HalfEEESt5arrayIPcLm2EELi4E23TrivialOffsetCalculatorILi1EjESA_NS0_6memory12LoadWithCastILi1EEENSB_13StoreWithCastILi1EEEEEviT_T0_T2_T3_T4_T5_:
.text._ZN2at6native27unrolled_elementwise_kernelINS0_10AbsFunctorIN3c104HalfEEESt5arrayIPcLm2EELi4E23TrivialOffsetCalculatorILi1EjESA_NS0_6memory12LoadWithCastILi1EEENSB_13StoreWithCastILi1EEEEEviT_T0_T2_T3_T4_T5_:
        /* <DEDUP_REMOVED lines=31> */
[----:B0-----:R-:W-:-:S04]  /*01f0*/  F2FP.F16.F32.PACK_AB R0, RZ, R0 ;  /* 0x00000000ff00723e */ /* 0x001fc800000000ff */
[----:B------:R-:W-:Y:S01]  /*0200*/  PRMT R24, R0, 0x7610, R24 ;  /* 0x0000761000187816 */ /* 0x000fe20000000018 */
[----:B------:R-:W-:Y:S06]  /*0210*/  BRA `(.L_x_1415) ;  /* 0x0000000c00e87947 */ /* 0x000fec0003800000 */
.L_x_1413:
[----:B------:R-:W2:Y:S02]  /*0220*/  LDG.E.U8 R2, desc[UR36][R2.64] ;  /* 0x0000002402027981 */ /* 0x000ea4000c1e1100 */
[----:B--2---:R-:W-:-:S04]  /*0230*/  I2FP.F32.U32 R0, R2 ;  /* 0x0000000200007245 */ /* 0x004fc80000201000 */
[----:B------:R-:W-:-:S04]  /*0240*/  F2FP.F16.F32.PACK_AB R0, RZ, R0 ;  /* 0x00000000ff00723e */ /* 0x000fc800000000ff */
[----:B------:R-:W-:Y:S01]  /*0250*/  PRMT R24, R0, 0x7610, R24 ;  /* 0x0000761000187816 */ /* 0x000fe20000000018 */
[----:B------:R-:W-:Y:S06]  /*0260*/  BRA `(.L_x_1415) ;  /* 0x0000000c00d47947 */ /* 0x000fec0003800000 */
.L_x_1412:
        /* <DEDUP_REMOVED lines=8> */
[----:B0-----:R-:W-:-:S04]  /*02f0*/  F2FP.F16.F32.PACK_AB R0, RZ, R0 ;  /* 0x00000000ff00723e */ /* 0x001fc800000000ff */
[----:B------:R-:W-:Y:S01]  /*0300*/  PRMT R24, R0, 0x7610, R24 ;  /* 0x0000761000187816 */ /* 0x000fe20000000018 */
[----:B------:R-:W-:Y:S06]  /*0310*/  BRA `(.L_x_1415) ;  /* 0x0000000c00a87947 */ /* 0x000fec0003800000 */
.L_x_1417:
[----:B------:R-:W2:Y:S02]  /*0320*/  LDG.E R2, desc[UR36][R2.64] ;  /* 0x0000002402027981 */ /* 0x000ea4000c1e1900 */
[----:B--2---:R-:W-:-:S04]  /*0330*/  I2FP.F32.S32 R0, R2 ;  /* 0x0000000200007245 */ /* 0x004fc80000201400 */
[----:B------:R-:W-:-:S04]  /*0340*/  F2FP.F16.F32.PACK_AB R0, RZ, R0 ;  /* 0x00000000ff00723e */ /* 0x000fc800000000ff */
[----:B------:R-:W-:Y:S01]  /*0350*/  PRMT R24, R0, 0x7610, R24 ;  /* 0x0000761000187816 */ /* 0x000fe20000000018 */
[----:B------:R-:W-:Y:S06]  /*0360*/  BRA `(.L_x_1415) ;  /* 0x0000000c00947947 */ /* 0x000fec0003800000 */
.L_x_1416:
[----:B------:R-:W2:Y:S02]  /*0370*/  LDG.E.U16 R2, desc[UR36][R2.64] ;  /* 0x0000002402027981 */ /* 0x000ea4000c1e1500 */
[----:B--2---:R-:W0:Y:S02]  /*0380*/  I2F.S16 R0, R2 ;  /* 0x0000000200007306 */ /* 0x004e240000101400 */
[----:B0-----:R-:W-:-:S04]  /*0390*/  F2FP.F16.F32.PACK_AB R0, RZ, R0 ;  /* 0x00000000ff00723e */ /* 0x001fc800000000ff */
[----:B------:R-:W-:Y:S01]  /*03a0*/  PRMT R24, R0, 0x7610, R24 ;  /* 0x0000761000187816 */ /* 0x000fe20000000018 */
[----:B------:R-:W-:Y:S06]  /*03b0*/  BRA `(.L_x_1415) ;  /* 0x0000000c00807947 */ /* 0x000fec0003800000 */
.L_x_1411:
        /* <DEDUP_REMOVED lines=9> */
.L_x_1419:
[----:B------:R1:W5:Y:S01]  /*0450*/  LDG.E.U16 R24, desc[UR36][R2.64] ;  /* 0x0000002402187981 */ /* 0x000362000c1e1500 */
[----:B------:R-:W-:Y:S05]  /*0460*/  BRA `(.L_x_1415) ;  /* 0x0000000c00547947 */ /* 0x000fea0003800000 */
.L_x_1418:
        /* <DEDUP_REMOVED lines=9> */
.L_x_1421:
[----:B------:R0:W5:Y:S01]  /*0500*/  LDG.E.U16 R24, desc[UR36][R2.64] ;  /* 0x0000002402187981 */ /* 0x000162000c1e1500 */
[----:B------:R-:W-:Y:S05]  /*0510*/  BRA `(.L_x_1415) ;  /* 0x0000000c00287947 */ /* 0x000fea0003800000 */
.L_x_1420:
        /* <DEDUP_REMOVED lines=10> */
[----:B------:R-:W-:-:S04]  /*05c0*/  F2FP.F16.F32.PACK_AB R0, RZ, R0 ;  /* 0x00000000ff00723e */ /* 0x000fc800000000ff */
[----:B------:R-:W-:Y:S01]  /*05d0*/  PRMT R24, R0, 0x7610, R24 ;  /* 0x0000761000187816 */ /* 0x000fe20000000018 */
[----:B------:R-:W-:Y:S06]  /*05e0*/  BRA `(.L_x_1415) ;  /* 0x0000000800f47947 */ /* 0x000fec0003800000 */
.L_x_1410:
        /* <DEDUP_REMOVED lines=11> */
[----:B------:R-:W-:-:S04]  /*06a0*/  F2FP.F16.F32.PACK_AB R0, RZ, R0 ;  /* 0x00000000ff00723e */ /* 0x000fc800000000ff */
[----:B------:R-:W-:Y:S01]  /*06b0*/  PRMT R24, R0, 0x7610, R24 ;  /* 0x0000761000187816 */ /* 0x000fe20000000018 */
[----:B------:R-:W-:Y:S06]  /*06c0*/  BRA `(.L_x_1415) ;  /* 0x0000000800bc7947 */ /* 0x000fec0003800000 */
.L_x_1424:
        /* <DEDUP_REMOVED lines=13> */
.L_x_1423:
        /* <DEDUP_REMOVED lines=27> */
.L_x_1426:
        /* <DEDUP_REMOVED lines=11> */
[----:B------:R-:W-:-:S04]  /*0a00*/  F2FP.F16.F32.PACK_AB R0, RZ, R0 ;  /* 0x00000000ff00723e */ /* 0x000fc800000000ff */
[----:B------:R-:W-:Y:S01]  /*0a10*/  PRMT R24, R0, 0x7610, R24 ;  /* 0x0000761000187816 */ /* 0x000fe20000000018 */
[----:B------:R-:W-:Y:S06]  /*0a20*/  BRA `(.L_x_1415) ;  /* 0x0000000400e47947 */ /* 0x000fec0003800000 */
.L_x_1425:
[----:B------:R-:W2:Y:S02]  /*0a30*/  LDG.E.U16 R0, desc[UR36][R2.64] ;  /* 0x0000002402007981 */ /* 0x000ea4000c1e1500 */
[----:B--2---:R-:W-:-:S05]  /*0a40*/  IMAD.U32 R0, R0, 0x10000, RZ ;  /* 0x0001000000007824 */ /* 0x004fca00078e00ff */
[----:B------:R-:W-:-:S04]  /*0a50*/  F2FP.F16.F32.PACK_AB R0, RZ, R0 ;  /* 0x00000000ff00723e */ /* 0x000fc800000000ff */
[----:B------:R-:W-:Y:S01]  /*0a60*/  PRMT R24, R0, 0x7610, R24 ;  /* 0x0000761000187816 */ /* 0x000fe20000000018 */
[----:B------:R-:W-:Y:S06]  /*0a70*/  BRA `(.L_x_1415) ;  /* 0x0000000400d07947 */ /* 0x000fec0003800000 */
.L_x_1422:
        /* <DEDUP_REMOVED lines=10> */
[----:B------:R-:W-:-:S04]  /*0b20*/  F2FP.F16.F32.PACK_AB R0, RZ, R0 ;  /* 0x00000000ff00723e */ /* 0x000fc800000000ff */
[----:B------:R-:W-:Y:S01]  /*0b30*/  PRMT R24, R0, 0x7610, R24 ;  /* 0x0000761000187816 */ /* 0x000fe20000000018 */
[----:B------:R-:W-:Y:S06]  /*0b40*/  BRA `(.L_x_1415) ;  /* 0x00000004009c7947 */ /* 0x000fec0003800000 */
.L_x_1429:
        /* <DEDUP_REMOVED lines=21> */
.L_x_1433:
[----:B------:R-:W-:Y:S05]  /*0ca0*/  BSYNC.RECONVERGENT B1 ;  /* 0x0000000000017941 */ /* 0x000fea0003800200 */
.L_x_1432:
[----:B------:R-:W-:Y:S01]  /*0cb0*/  IMAD.SHL.U32 R0, R0, 0x100000, RZ ;  /* 0x0010000000007824 */ /* 0x000fe200078e00ff */
[----:B------:R-:W-:-:S04]  /*0cc0*/  LEA R2, R2, 0x3b800000, 0x17 ;  /* 0x3b80000002027811 */ /* 0x000fc800078eb8ff */
[----:B------:R-:W-:-:S07]  /*0cd0*/  LOP3.LUT R0, R2, R0, R7, 0xfe, !PT ;  /* 0x0000000002007212 */ /* 0x000fce00078efe07 */
.L_x_1431:
[----:B------:R-:W-:Y:S05]  /*0ce0*/  BSYNC.RECONVERGENT B0 ;  /* 0x0000000000007941 */ /* 0x000fea0003800200 */
.L_x_1430:
[----:B------:R-:W-:-:S04]  /*0cf0*/  F2FP.F16.F32.PACK_AB R0, RZ, R0 ;  /* 0x00000000ff00723e */ /* 0x000fc800000000ff */
[----:B------:R-:W-:Y:S01]  /*0d00*/  PRMT R24, R0, 0x7610, R24 ;  /* 0x0000761000187816 */ /* 0x000fe20000000018 */
[----:B------:R-:W-:Y:S06]  /*0d10*/  BRA `(.L_x_1415) ;  /* 0x0000000400287947 */ /* 0x000fec0003800000 */
.L_x_1428:
        /* <DEDUP_REMOVED lines=21> */
.L_x_1437:
[----:B------:R-:W-:Y:S05]  /*0e70*/  BSYNC.RECONVERGENT B1 ;  /* 0x0000000000017941 */ /* 0x000fea0003800200 */
.L_x_1436:
[----:B------:R-:W-:Y:S01]  /*0e80*/  IMAD.SHL.U32 R0, R0, 0x200000, RZ ;  /* 0x0020000000007824 */ /* 0x000fe200078e00ff */
[----:B------:R-:W-:-:S04]  /*0e90*/  LEA R2, R2, 0x37800000, 0x17 ;  /* 0x3780000002027811 */ /* 0x000fc800078eb8ff */
[----:B------:R-:W-:-:S07]  /*0ea0*/  LOP3.LUT R0, R2, R0, R7, 0xfe, !PT ;  /* 0x0000000002007212 */ /* 0x000fce00078efe07 */
.L_x_1435:
[----:B------:R-:W-:Y:S05]  /*0eb0*/  BSYNC.RECONVERGENT B0 ;  /* 0x0000000000007941 */ /* 0x000fea0003800200 */
.L_x_1434:
[----:B------:R-:W-:-:S04]  /*0ec0*/  F2FP.F16.F32.PACK_AB R0, RZ, R0 ;  /* 0x00000000ff00723e */ /* 0x000fc800000000ff */
[----:B------:R-:W-:Y:S01]  /*0ed0*/  PRMT R24, R0, 0x7610, R24 ;  /* 0x0000761000187816 */ /* 0x000fe20000000018 */
[----:B------:R-:W-:Y:S06]  /*0ee0*/  BRA `(.L_x_1415) ;  /* 0x0000000000b47947 */ /* 0x000fec0003800000 */
.L_x_1427:
[----:B------:R-:W-:-:S09]  /*0ef0*/  UISETP.NE.AND UP0, UPT, UR4, 0x1c, UPT ;  /* 0x0000001c0400788c */ /* 0x000fd2000bf05270 */
[----:B------:R-:W-:Y:S05]  /*0f00*/  BRA.U !UP0, `(.L_x_1438) ;  /* 0x00000001089c7547 */ /* 0x000fea000b800000 */
[----:B------:R-:W-:-:S09]  /*0f10*/  UISETP.NE.AND UP0, UPT, UR4, 0x1d, UPT ;  /* 0x0000001d0400788c */ /* 0x000fd2000bf05270 */
[----:B------:R-:W-:Y:S05]  /*0f20*/  BRA.U !UP0, `(.L_x_1439) ;  /* 0x0000000108807547 */ /* 0x000fea000b800000 */
[----:B------:R-:W-:-:S09]  /*0f30*/  UISETP.NE.AND UP0, UPT, UR4, 0x2c, UPT ;  /* 0x0000002c0400788c */ /* 0x000fd2000bf05270 */
[----:B------:R-:W-:Y:S05]  /*0f40*/  BRA.U !UP0, `(.L_x_1440) ;  /* 0x0000000108487547 */ /* 0x000fea000b800000 */
.L_x_1414:
        /* <DEDUP_REMOVED lines=16> */
.L_x_1441:
[----:B------:R-:W-:Y:S01]  /*1050*/  PRMT R24, RZ, 0x7610, R24 ;  /* 0x00007610ff187816 */ /* 0x000fe20000000018 */
[----:B------:R-:W-:Y:S06]  /*1060*/  BRA `(.L_x_1415) ;  /* 0x0000000000547947 */ /* 0x000fec0003800000 */
.L_x_1440:
        /* <DEDUP_REMOVED lines=8> */
.L_x_1443:
[----:B------:R-:W-:Y:S05]  /*10f0*/  BSYNC.RECONVERGENT B0 ;  /* 0x0000000000007941 */ /* 0x000fea0003800200 */
.L_x_1442:
[----:B------:R-:W-:-:S04]  /*1100*/  F2FP.F16.F32.PACK_AB R0, RZ, R0 ;  /* 0x00000000ff00723e */ /* 0x000fc800000000ff */
[----:B------:R-:W-:Y:S01]  /*1110*/  PRMT R24, R0, 0x7610, R24 ;  /* 0x0000761000187816 */ /* 0x000fe20000000018 */
[----:B------:R-:W-:Y:S06]  /*1120*/  BRA `(.L_x_1415) ;  /* 0x0000000000247947 */ /* 0x000fec0003800000 */
.L_x_1439:
[----:B------:R-:W2:Y:S02]  /*1130*/  LDG.E.64 R2, desc[UR36][R2.64] ;  /* 0x0000002402027981 */ /* 0x000ea4000c1e1b00 */
[----:B--2---:R-:W0:Y:S02]  /*1140*/  I2F.U64 R0, R2 ;  /* 0x0000000200007312 */ /* 0x004e240000301000 */
[----:B0-----:R-:W-:-:S04]  /*1150*/  F2FP.F16.F32.PACK_AB R0, RZ, R0 ;  /* 0x00000000ff00723e */ /* 0x001fc800000000ff */
[----:B------:R-:W-:Y:S01]  /*1160*/  PRMT R24, R0, 0x7610, R24 ;  /* 0x0000761000187816 */ /* 0x000fe20000000018 */
[----:B------:R-:W-:Y:S06]  /*1170*/  BRA `(.L_x_1415) ;  /* 0x0000000000107947 */ /* 0x000fec0003800000 */
.L_x_1438:
[----:B------:R-:W2:Y:S02]  /*1180*/  LDG.E R2, desc[UR36][R2.64] ;  /* 0x0000002402027981 */ /* 0x000ea4000c1e1900 */
[----:B--2---:R-:W-:-:S04]  /*1190*/  I2FP.F32.U32 R0, R2 ;  /* 0x0000000200007245 */ /* 0x004fc80000201000 */
[----:B------:R-:W-:-:S04]  /*11a0*/  F2FP.F16.F32.PACK_AB R0, RZ, R0 ;  /* 0x00000000ff00723e */ /* 0x000fc800000000ff */
[----:B------:R-:W-:-:S07]  /*11b0*/  PRMT R24, R0, 0x7610, R24 ;  /* 0x0000761000187816 */ /* 0x000fce0000000018 */
.L_x_1415:
[----:B------:R-:W-:-:S07]  /*11c0*/  VIADD R16, R19, 0x80 ;  /* 0x0000008013107836 */ /* 0x000fce0000000000 */
.L_x_1409:
[----:B------:R-:W-:Y:S05]  /*11d0*/  BSYNC.RECONVERGENT B6 ;  /* 0x0000000000067941 */ /* 0x000fea0003800200 */
.L_x_1408:
[----:B------:R-:W-:Y:S01]  /*11e0*/  ISETP.GE.AND P0, PT, R16, R17, PT ;  /* 0x000000111000720c */ /* 0x000fe20003f06270 */
[----:B------:R-:W-:Y:S01]  /*11f0*/  BSSY.RECONVERGENT B6, `(.L_x_1444) ;  /* 0x0000114000067945 */ /* 0x000fe20003800200 */
[----:B------:R-:W-:-:S11]  /*1200*/  PRMT R23, RZ, 0x7610, R23 ;  /* 0x00007610ff177816 */ /* 0x000fd60000000017 */
[----:B------:R-:W-:Y:S05]  /*1210*/  @P0 BRA `(.L_x_1445) ;  /* 0x0000001000440947 */ /* 0x000fea0003800000 */
[----:B01----:R-:W0:Y:S01]  /*1220*/  LDC.64 R2, c[0x0][0x390] ;  /* 0x0000e400ff027b82 */ /* 0x003e220000000a00 */
        /* <DEDUP_REMOVED lines=21> */
.L_x_1449:
[----:B------:R-:W2:Y:S02]  /*1380*/  LDG.E.U8 R2, desc[UR36][R2.64] ;  /* 0x0000002402027981 */ /* 0x000ea4000c1e1100 */
[----:B--2---:R-:W-:-:S04]  /*1390*/  I2FP.F32.U32 R0, R2 ;  /* 0x0000000200007245 */ /* 0x004fc80000201000 */
[----:B------:R-:W-:-:S04]  /*13a0*/  F2FP.F16.F32.PACK_AB R0, RZ, R0 ;  /* 0x00000000ff00723e */ /* 0x000fc800000000ff */
[----:B------:R-:W-:Y:S01]  /*13b0*/  PRMT R23, R0, 0x7610, R23 ;  /* 0x0000761000177816 */ /* 0x000fe20000000017 */
[----:B------:R-:W-:Y:S06]  /*13c0*/  BRA `(.L_x_1451) ;  /* 0x0000000c00d47947 */ /* 0x000fec0003800000 */
.L_x_1448:
        /* <DEDUP_REMOVED lines=11> */
.L_x_1453:
[----:B------:R-:W2:Y:S02]  /*1480*/  LDG.E R2, desc[UR36][R2.64] ;  /* 0x0000002402027981 */ /* 0x000ea4000c1e1900 */
[----:B--2---:R-:W-:-:S04]  /*1490*/  I2FP.F32.S32 R0, R2 ;  /* 0x0000000200007245 */ /* 0x004fc80000201400 */
[----:B------:R-:W-:-:S04]  /*14a0*/  F2FP.F16.F32.PACK_AB R0, RZ, R0 ;  /* 0x00000000ff00723e */ /* 0x000fc800000000ff */
[----:B------:R-:W-:Y:S01]  /*14b0*/  PRMT R23, R0, 0x7610, R23 ;  /* 0x0000761000177816 */ /* 0x000fe20000000017 */
[----:B------:R-:W-:Y:S06]  /*14c0*/  BRA `(.L_x_1451) ;  /* 0x0000000c00947947 */ /* 0x000fec0003800000 */
.L_x_1452:
[----:B------:R-:W2:Y:S02]  /*14d0*/  LDG.E.U16 R2, desc[UR36][R2.64] ;  /* 0x0000002402027981 */ /* 0x000ea4000c1e1500 */
[----:B--2---:R-:W0:Y:S02]  /*14e0*/  I2F.S16 R0, R2 ;  /* 0x0000000200007306 */ /* 0x004e240000101400 */
[----:B0-----:R-:W-:-:S04]  /*14f0*/  F2FP.F16.F32.PACK_AB R0, RZ, R0 ;  /* 0x00000000ff00723e */ /* 0x001fc800000000ff */
[----:B------:R-:W-:Y:S01]  /*1500*/  PRMT R23, R0, 0x7610, R23 ;  /* 0x0000761000177816 */ /* 0x000fe20000000017 */
[----:B------:R-:W-:Y:S06]  /*1510*/  BRA `(.L_x_1451) ;  /* 0x0000000c00807947 */ /* 0x000fec0003800000 */
.L_x_1447:
        /* <DEDUP_REMOVED lines=9> */
.L_x_1455:
[----:B------:R0:W5:Y:S01]  /*15b0*/  LDG.E.U16 R23, desc[UR36][R2.64] ;  /* 0x0000002402177981 */ /* 0x000162000c1e1500 */
[----:B------:R-:W-:Y:S05]  /*15c0*/  BRA `(.L_x_1451) ;  /* 0x0000000c00547947 */ /* 0x000fea0003800000 */
.L_x_1454:
        /* <DEDUP_REMOVED lines=9> */
.L_x_1457:
[----:B------:R1:W5:Y:S01]  /*1660*/  LDG.E.U16 R23, desc[UR36][R2.64] ;  /* 0x0000002402177981 */ /* 0x000362000c1e1500 */
[----:B------:R-:W-:Y:S05]  /*1670*/  BRA `(.L_x_1451) ;  /* 0x0000000c00287947 */ /* 0x000fea0003800000 */
.L_x_1456:
        /* <DEDUP_REMOVED lines=13> */
.L_x_1446:
        /* <DEDUP_REMOVED lines=14> */
.L_x_1460:
        /* <DEDUP_REMOVED lines=13> */
.L_x_1459:
        /* <DEDUP_REMOVED lines=27> */
.L_x_1462:
        /* <DEDUP_REMOVED lines=11> */
[----:B------:R-:W-:-:S04]  /*1b60*/  F2FP.F16.F32.PACK_AB R0, RZ, R0 ;  /* 0x00000000ff00723e */ /* 0x000fc800000000ff */
[----:B------:R-:W-:Y:S01]  /*1b70*/  PRMT R23, R0, 0x7610, R23 ;  /* 0x0000761000177816 */ /* 0x000fe20000000017 */
[----:B------:R-:W-:Y:S06]  /*1b80*/  BRA `(.L_x_1451) ;  /* 0x0000000400e47947 */ /* 0x000fec0003800000 */
.L_x_1461:
[----:B------:R-:W2:Y:S02]  /*1b90*/  LDG.E.U16 R0, desc[UR36][R2.64] ;  /* 0x0000002402007981 */ /* 0x000ea4000c1e1500 */
[----:B--2---:R-:W-:-:S05]  /*1ba0*/  IMAD.U32 R0, R0, 0x10000, RZ ;  /* 0x0001000000007824 */ /* 0x004fca00078e00ff */
[----:B------:R-:W-:-:S04]  /*1bb0*/  F2FP.F16.F32.PACK_AB R0, RZ, R0 ;  /* 0x00000000ff00723e */ /* 0x000fc800000000ff */
[----:B------:R-:W-:Y:S01]  /*1bc0*/  PRMT R23, R0, 0x7610, R23 ;  /* 0x0000761000177816 */ /* 0x000fe20000000017 */
[----:B------:R-:W-:Y:S06]  /*1bd0*/  BRA `(.L_x_1451) ;  /* 0x0000000400d07947 */ /* 0x000fec0003800000 */
.L_x_1458:
        /* <DEDUP_REMOVED lines=13> */
.L_x_1465:
        /* <DEDUP_REMOVED lines=21> */
.L_x_1469:
[----:B------:R-:W-:Y:S05]  /*1e00*/  BSYNC.RECONVERGENT B1 ;  /* 0x0000000000017941 */ /* 0x000fea0003800200 */
.L_x_1468:
[----:B------:R-:W-:Y:S01]  /*1e10*/  IMAD.SHL.U32 R0, R0, 0x100000, RZ ;  /* 0x0010000000007824 */ /* 0x000fe200078e00ff */
[----:B------:R-:W-:-:S04]  /*1e20*/  LEA R2, R2, 0x3b800000, 0x17 ;  /* 0x3b80000002027811 */ /* 0x000fc800078eb8ff */
[----:B------:R-:W-:-:S07]  /*1e30*/  LOP3.LUT R0, R2, R0, R7, 0xfe, !PT ;  /* 0x0000000002007212 */ /* 0x000fce00078efe07 */
.L_x_1467:
[----:B------:R-:W-:Y:S05]  /*1e40*/  BSYNC.RECONVERGENT B0 ;  /* 0x0000000000007941 */ /* 0x000fea0003800200 */
.L_x_1466:
[----:B------:R-:W-:-:S04]  /*1e50*/  F2FP.F16.F32.PACK_AB R0, RZ, R0 ;  /* 0x00000000ff00723e */ /* 0x000fc800000000ff */
[----:B------:R-:W-:Y:S01]  /*1e60*/  PRMT R23, R0, 0x7610, R23 ;  /* 0x0000761000177816 */ /* 0x000fe20000000017 */
[----:B------:R-:W-:Y:S06]  /*1e70*/  BRA `(.L_x_1451) ;  /* 0x0000000400287947 */ /* 0x000fec0003800000 */
.L_x_1464:
        /* <DEDUP_REMOVED lines=21> */
.L_x_1473:
[----:B------:R-:W-:Y:S05]  /*1fd0*/  BSYNC.RECONVERGENT B1 ;  /* 0x0000000000017941 */ /* 0x000fea0003800200 */
.L_x_1472:
[----:B------:R-:W-:Y:S01]  /*1fe0*/  IMAD.SHL.U32 R0, R0, 0x200000, RZ ;  /* 0x0020000000007824 */ /* 0x000fe200078e00ff */
[----:B------:R-:W-:-:S04]  /*1ff0*/  LEA R2, R2, 0x37800000, 0x17 ;  /* 0x3780000002027811 */ /* 0x000fc800078eb8ff */
[----:B------:R-:W-:-:S07]  /*2000*/  LOP3.LUT R0, R2, R0, R7, 0xfe, !PT ;  /* 0x0000000002007212 */ /* 0x000fce00078efe07 */
.L_x_1471:
[----:B------:R-:W-:Y:S05]  /*2010*/  BSYNC.RECONVERGENT B0 ;  /* 0x0000000000007941 */ /* 0x000fea0003800200 */
.L_x_1470:
[----:B------:R-:W-:-:S04]  /*2020*/  F2FP.F16.F32.PACK_AB R0, RZ, R0 ;  /* 0x00000000ff00723e */ /* 0x000fc800000000ff */
[----:B------:R-:W-:Y:S01]  /*2030*/  PRMT R23, R0, 0x7610, R23 ;  /* 0x0000761000177816 */ /* 0x000fe20000000017 */
[----:B------:R-:W-:Y:S06]  /*2040*/  BRA `(.L_x_1451) ;  /* 0x0000000000b47947 */ /* 0x000fec0003800000 */
.L_x_1463:
        /* <DEDUP_REMOVED lines=14> */
.L_x_1477:
[----:B------:R-:W-:Y:S05]  /*2130*/  BSYNC.RECONVERGENT B0 ;  /* 0x0000000000007941 */ /* 0x000fea0003800200 */
.L_x_1476:
[----:B------:R-:W-:-:S04]  /*2140*/  F2FP.F16.F32.PACK_AB R0, RZ, R0 ;  /* 0x00000000ff00723e */ /* 0x000fc800000000ff */
[----:B------:R-:W-:Y:S01]  /*2150*/  PRMT R23, R0, 0x7610, R23 ;  /* 0x0000761000177816 */ /* 0x000fe20000000017 */
[----:B------:R-:W-:Y:S06]  /*2160*/  BRA `(.L_x_1451) ;  /* 0x00000000006c7947 */ /* 0x000fec0003800000 */
.L_x_1450:
        /* <DEDUP_REMOVED lines=16> */
.L_x_1478:
[----:B------:R-:W-:Y:S01]  /*2270*/  PRMT R23, RZ, 0x7610, R23 ;  /* 0x00007610ff177816 */ /* 0x000fe20000000017 */
[----:B------:R-:W-:Y:S06]  /*2280*/  BRA `(.L_x_1451) ;  /* 0x0000000000247947 */ /* 0x000fec0003800000 */
.L_x_1475:
[----:B------:R-:W2:Y:S02]  /*2290*/  LDG.E.64 R2, desc[UR36][R2.64] ;  /* 0x0000002402027981 */ /* 0x000ea4000c1e1b00 */
[----:B--2---:R-:W0:Y:S02]  /*22a0*/  I2F.U64 R0, R2 ;  /* 0x0000000200007312 */ /* 0x004e240000301000 */
[----:B0-----:R-:W-:-:S04]  /*22b0*/  F2FP.F16.F32.PACK_AB R0, RZ, R0 ;  /* 0x00000000ff00723e */ /* 0x001fc800000000ff */
[----:B------:R-:W-:Y:S01]  /*22c0*/  PRMT R23, R0, 0x7610, R23 ;  /* 0x0000761000177816 */ /* 0x000fe20000000017 */
[----:B------:R-:W-:Y:S06]  /*22d0*/  BRA `(.L_x_1451) ;  /* 0x0000000000107947 */ /* 0x000fec0003800000 */
.L_x_1474:
[----:B------:R-:W2:Y:S02]  /*22e0*/  LDG.E R2, desc[UR36][R2.64] ;  /* 0x0000002402027981 */ /* 0x000ea4000c1e1900 */
[----:B--2---:R-:W-:-:S04]  /*22f0*/  I2FP.F32.U32 R0, R2 ;  /* 0x0000000200007245 */ /* 0x004fc80000201000 */
[----:B------:R-:W-:-:S04]  /*2300*/  F2FP.F16.F32.PACK_AB R0, RZ, R0 ;  /* 0x00000000ff00723e */ /* 0x000fc800000000ff */
[----:B------:R-:W-:-:S07]  /*2310*/  PRMT R23, R0, 0x7610, R23 ;  /* 0x0000761000177816 */ /* 0x000fce0000000017 */
.L_x_1451:
[----:B------:R-:W-:-:S07]  /*2320*/  VIADD R16, R16, 0x80 ;  /* 0x0000008010107836 */ /* 0x000fce0000000000 */
.L_x_1445:
[----:B------:R-:W-:Y:S05]  /*2330*/  BSYNC.RECONVERGENT B6 ;  /* 0x0000000000067941 */ /* 0x000fea0003800200 */
.L_x_1444:
        /* <DEDUP_REMOVED lines=26> */
.L_x_1484:
[----:B------:R-:W2:Y:S02]  /*24e0*/  LDG.E.U8 R2, desc[UR36][R2.64] ;  /* 0x0000002402027981 */ /* 0x000ea4000c1e1100 */
[----:B--2---:R-:W-:-:S04]  /*24f0*/  I2FP.F32.U32 R0, R2 ;  /* 0x0000000200007245 */ /* 0x004fc80000201000 */
[----:B------:R-:W-:-:S04]  /*2500*/  F2FP.F16.F32.PACK_AB R0, RZ, R0 ;  /* 0x00000000ff00723e */ /* 0x000fc800000000ff */
[----:B------:R-:W-:Y:S01]  /*2510*/  PRMT R25, R0, 0x7610, R25 ;  /* 0x0000761000197816 */ /* 0x000fe20000000019 */
[----:B------:R-:W-:Y:S06]  /*2520*/  BRA `(.L_x_1486) ;  /* 0x0000000c00d47947 */ /* 0x000fec0003800000 */
.L_x_1483:
        /* <DEDUP_REMOVED lines=11> */
.L_x_1488:
[----:B------:R-:W2:Y:S02]  /*25e0*/  LDG.E R2, desc[UR36][R2.64] ;  /* 0x0000002402027981 */ /* 0x000ea4000c1e1900 */
[----:B--2---:R-:W-:-:S04]  /*25f0*/  I2FP.F32.S32 R0, R2 ;  /* 0x0000000200007245 */ /* 0x004fc80000201400 */
[----:B------:R-:W-:-:S04]  /*2600*/  F2FP.F16.F32.PACK_AB R0, RZ, R0 ;  /* 0x00000000ff00723e */ /* 0x000fc800000000ff */
[----:B------:R-:W-:Y:S01]  /*2610*/  PRMT R25, R0, 0x7610, R25 ;  /* 0x0000761000197816 */ /* 0x000fe20000000019 */
[----:B------:R-:W-:Y:S06]  /*2620*/  BRA `(.L_x_1486) ;  /* 0x0000000c00947947 */ /* 0x000fec0003800000 */
.L_x_1487:
[----:B------:R-:W2:Y:S02]  /*2630*/  LDG.E.U16 R2, desc[UR36][R2.64] ;  /* 0x0000002402027981 */ /* 0x000ea4000c1e1500 */
[----:B--2---:R-:W0:Y:S02]  /*2640*/  I2F.S16 R0, R2 ;  /* 0x0000000200007306 */ /* 0x004e240000101400 */
[----:B0-----:R-:W-:-:S04]  /*2650*/  F2FP.F16.F32.PACK_AB R0, RZ, R0 ;  /* 0x00000000ff00723e */ /* 0x001fc800000000ff */
[----:B------:R-:W-:Y:S01]  /*2660*/  PRMT R25, R0, 0x7610, R25 ;  /* 0x0000761000197816 */ /* 0x000fe20000000019 */
[----:B------:R-:W-:Y:S06]  /*2670*/  BRA `(.L_x_1486) ;  /* 0x0000000c00807947 */ /* 0x000fec0003800000 */
.L_x_1482:
        /* <DEDUP_REMOVED lines=9> */
.L_x_1490:
[----:B------:R0:W5:Y:S01]  /*2710*/  LDG.E.U16 R25, desc[UR36][R2.64] ;  /* 0x0000002402197981 */ /* 0x000162000c1e1500 */
[----:B------:R-:W-:Y:S05]  /*2720*/  BRA `(.L_x_1486) ;  /* 0x0000000c00547947 */ /* 0x000fea0003800000 */
.L_x_1489:
        /* <DEDUP_REMOVED lines=9> */
.L_x_1492:
[----:B------:R1:W5:Y:S01]  /*27c0*/  LDG.E.U16 R25, desc[UR36][R2.64] ;  /* 0x0000002402197981 */ /* 0x000362000c1e1500 */
[----:B------:R-:W-:Y:S05]  /*27d0*/  BRA `(.L_x_1486) ;  /* 0x0000000c00287947 */ /* 0x000fea0003800000 */
.L_x_1491:
        /* <DEDUP_REMOVED lines=13> */
.L_x_1481:
        /* <DEDUP_REMOVED lines=14> */
.L_x_1495:
        /* <DEDUP_REMOVED lines=13> */
.L_x_1494:
        /* <DEDUP_REMOVED lines=27> */
.L_x_1497:
        /* <DEDUP_REMOVED lines=14> */
.L_x_1496:
[----:B------:R-:W2:Y:S02]  /*2cf0*/  LDG.E.U16 R0, desc[UR36][R2.64] ;  /* 0x0000002402007981 */ /* 0x000ea4000c1e1500 */
[----:B--2---:R-:W-:-:S05]  /*2d00*/  IMAD.U32 R0, R0, 0x10000, RZ ;  /* 0x0001000000007824 */ /* 0x004fca00078e00ff */
[----:B------:R-:W-:-:S04]  /*2d10*/  F2FP.F16.F32.PACK_AB R0, RZ, R0 ;  /* 0x00000000ff00723e */ /* 0x000fc800000000ff */
[----:B------:R-:W-:Y:S01]  /*2d20*/  PRMT R25, R0, 0x7610, R25 ;  /* 0x0000761000197816 */ /* 0x000fe20000000019 */
[----:B------:R-:W-:Y:S06]  /*2d30*/  BRA `(.L_x_1486) ;  /* 0x0000000400d07947 */ /* 0x000fec0003800000 */
.L_x_1493:
        /* <DEDUP_REMOVED lines=13> */
.L_x_1500:
        /* <DEDUP_REMOVED lines=21> */
.L_x_1504:
[----:B------:R-:W-:Y:S05]  /*2f60*/  BSYNC.RECONVERGENT B1 ;  /* 0x0000000000017941 */ /* 0x000fea0003800200 */
.L_x_1503:
[----:B------:R-:W-:Y:S01]  /*2f70*/  IMAD.SHL.U32 R0, R0, 0x100000, RZ ;  /* 0x0010000000007824 */ /* 0x000fe200078e00ff */
[----:B------:R-:W-:-:S04]  /*2f80*/  LEA R2, R2, 0x3b800000, 0x17 ;  /* 0x3b80000002027811 */ /* 0x000fc800078eb8ff */
[----:B------:R-:W-:-:S07]  /*2f90*/  LOP3.LUT R0, R2, R0, R7, 0xfe, !PT ;  /* 0x0000000002007212 */ /* 0x000fce00078efe07 */
.L_x_1502:
[----:B------:R-:W-:Y:S05]  /*2fa0*/  BSYNC.RECONVERGENT B0 ;  /* 0x0000000000007941 */ /* 0x000fea0003800200 */
.L_x_1501:
[----:B------:R-:W-:-:S04]  /*2fb0*/  F2FP.F16.F32.PACK_AB R0, RZ, R0 ;  /* 0x00000000ff00723e */ /* 0x000fc800000000ff */
[----:B------:R-:W-:Y:S01]  /*2fc0*/  PRMT R25, R0, 0x7610, R25 ;  /* 0x0000761000197816 */ /* 0x000fe20000000019 */
[----:B------:R-:W-:Y:S06]  /*2fd0*/  BRA `(.L_x_1486) ;  /* 0x0000000400287947 */ /* 0x000fec0003800000 */
.L_x_1499:
        /* <DEDUP_REMOVED lines=21> */
.L_x_1508:
[----:B------:R-:W-:Y:S05]  /*3130*/  BSYNC.RECONVERGENT B1 ;  /* 0x0000000000017941 */ /* 0x000fea0003800200 */
.L_x_1507:
[----:B------:R-:W-:Y:S01]  /*3140*/  IMAD.SHL.U32 R0, R0, 0x200000, RZ ;  /* 0x0020000000007824 */ /* 0x000fe200078e00ff */
[----:B------:R-:W-:-:S04]  /*3150*/  LEA R2, R2, 0x37800000, 0x17 ;  /* 0x3780000002027811 */ /* 0x000fc800078eb8ff */
[----:B------:R-:W-:-:S07]  /*3160*/  LOP3.LUT R0, R2, R0, R7, 0xfe, !PT ;  /* 0x0000000002007212 */ /* 0x000fce00078efe07 */
.L_x_1506:
[----:B------:R-:W-:Y:S05]  /*3170*/  BSYNC.RECONVERGENT B0 ;  /* 0x0000000000007941 */ /* 0x000fea0003800200 */
.L_x_1505:
[----:B------:R-:W-:-:S04]  /*3180*/  F2FP.F16.F32.PACK_AB R0, RZ, R0 ;  /* 0x00000000ff00723e */ /* 0x000fc800000000ff */
[----:B------:R-:W-:Y:S01]  /*3190*/  PRMT R25, R0, 0x7610, R25 ;  /* 0x0000761000197816 */ /* 0x000fe20000000019 */
[----:B------:R-:W-:Y:S06]  /*31a0*/  BRA `(.L_x_1486) ;  /* 0x0000000000b47947 */ /* 0x000fec0003800000 */
.L_x_1498:
        /* <DEDUP_REMOVED lines=14> */
.L_x_1512:
[----:B------:R-:W-:Y:S05]  /*3290*/  BSYNC.RECONVERGENT B0 ;  /* 0x0000000000007941 */ /* 0x000fea0003800200 */
.L_x_1511:
[----:B------:R-:W-:-:S04]  /*32a0*/  F2FP.F16.F32.PACK_AB R0, RZ, R0 ;  /* 0x00000000ff00723e */ /* 0x000fc800000000ff */
[----:B------:R-:W-:Y:S01]  /*32b0*/  PRMT R25, R0, 0x7610, R25 ;  /* 0x0000761000197816 */ /* 0x000fe20000000019 */
[----:B------:R-:W-:Y:S06]  /*32c0*/  BRA `(.L_x_1486) ;  /* 0x00000000006c7947 */ /* 0x000fec0003800000 */
.L_x_1485:
        /* <DEDUP_REMOVED lines=16> */
.L_x_1513:
[----:B------:R-:W-:Y:S01]  /*33d0*/  PRMT R25, RZ, 0x7610, R25 ;  /* 0x00007610ff197816 */ /* 0x000fe20000000019 */
[----:B------:R-:W-:Y:S06]  /*33e0*/  BRA `(.L_x_1486) ;  /* 0x0000000000247947 */ /* 0x000fec0003800000 */
.L_x_1510:
[----:B------:R-:W2:Y:S02]  /*33f0*/  LDG.E.64 R2, desc[UR36][R2.64] ;  /* 0x0000002402027981 */ /* 0x000ea4000c1e1b00 */
[----:B--2---:R-:W0:Y:S02]  /*3400*/  I2F.U64 R0, R2 ;  /* 0x0000000200007312 */ /* 0x004e240000301000 */
[----:B0-----:R-:W-:-:S04]  /*3410*/  F2FP.F16.F32.PACK_AB R0, RZ, R0 ;  /* 0x00000000ff00723e */ /* 0x001fc800000000ff */
[----:B------:R-:W-:Y:S01]  /*3420*/  PRMT R25, R0, 0x7610, R25 ;  /* 0x0000761000197816 */ /* 0x000fe20000000019 */
[----:B------:R-:W-:Y:S06]  /*3430*/  BRA `(.L_x_1486) ;  /* 0x0000000000107947 */ /* 0x000fec0003800000 */
.L_x_1509:
[----:B------:R-:W2:Y:S02]  /*3440*/  LDG.E R2, desc[UR36][R2.64] ;  /* 0x0000002402027981 */ /* 0x000ea4000c1e1900 */
[----:B--2---:R-:W-:-:S04]  /*3450*/  I2FP.F32.U32 R0, R2 ;  /* 0x0000000200007245 */ /* 0x004fc80000201000 */
[----:B------:R-:W-:-:S04]  /*3460*/  F2FP.F16.F32.PACK_AB R0, RZ, R0 ;  /* 0x00000000ff00723e */ /* 0x000fc800000000ff */
[----:B------:R-:W-:-:S07]  /*3470*/  PRMT R25, R0, 0x7610, R25 ;  /* 0x0000761000197816 */ /* 0x000fce0000000019 */
.L_x_1486:
[----:B------:R-:W-:-:S07]  /*3480*/  VIADD R16, R16, 0x80 ;  /* 0x0000008010107836 */ /* 0x000fce0000000000 */
.L_x_1480:
[----:B------:R-:W-:Y:S05]  /*3490*/  BSYNC.RECONVERGENT B6 ;  /* 0x0000000000067941 */ /* 0x000fea0003800200 */
.L_x_1479:
        /* <DEDUP_REMOVED lines=25> */
.L_x_1519:
[----:B------:R-:W2:Y:S02]  /*3630*/  LDG.E.U8 R2, desc[UR36][R2.64] ;  /* 0x0000002402027981 */ /* 0x000ea4000c1e1100 */
[----:B--2---:R-:W-:-:S04]  /*3640*/  I2FP.F32.U32 R0, R2 ;  /* 0x0000000200007245 */ /* 0x004fc80000201000 */
[----:B------:R-:W-:Y:S01]  /*3650*/  F2FP.F16.F32.PACK_AB R0, RZ, R0 ;  /* 0x00000000ff00723e */ /* 0x000fe200000000ff */
[----:B------:R-:W-:Y:S06]  /*3660*/  BRA `(.L_x_1515) ;  /* 0x0000000c009c7947 */ /* 0x000fec0003800000 */
.L_x_1518:
        /* <DEDUP_REMOVED lines=10> */
.L_x_1522:
[----:B------:R-:W2:Y:S02]  /*3710*/  LDG.E R2, desc[UR36][R2.64] ;  /* 0x0000002402027981 */ /* 0x000ea4000c1e1900 */
[----:B--2---:R-:W-:-:S04]  /*3720*/  I2FP.F32.S32 R0, R2 ;  /* 0x0000000200007245 */ /* 0x004fc80000201400 */
[----:B------:R-:W-:Y:S01]  /*3730*/  F2FP.F16.F32.PACK_AB R0, RZ, R0 ;  /* 0x00000000ff00723e */ /* 0x000fe200000000ff */
[----:B------:R-:W-:Y:S06]  /*3740*/  BRA `(.L_x_1515) ;  /* 0x0000000c00647947 */ /* 0x000fec0003800000 */
.L_x_1521:
[----:B------:R-:W2:Y:S02]  /*3750*/  LDG.E.U16 R2, desc[UR36][R2.64] ;  /* 0x0000002402027981 */ /* 0x000ea4000c1e1500 */
[----:B--2---:R-:W0:Y:S02]  /*3760*/  I2F.S16 R0, R2 ;  /* 0x0000000200007306 */ /* 0x004e240000101400 */
[----:B0-----:R-:W-:Y:S01]  /*3770*/  F2FP.F16.F32.PACK_AB R0, RZ, R0 ;  /* 0x00000000ff00723e */ /* 0x001fe200000000ff */
[----:B------:R-:W-:Y:S06]  /*3780*/  BRA `(.L_x_1515) ;  /* 0x0000000c00547947 */ /* 0x000fec0003800000 */
.L_x_1517:
        /* <DEDUP_REMOVED lines=9> */
.L_x_1524:
[----:B------:R2:W5:Y:S01]  /*3820*/  LDG.E.U16 R0, desc[UR36][R2.64] ;  /* 0x0000002402007981 */ /* 0x000562000c1e1500 */
[----:B------:R-:W-:Y:S05]  /*3830*/  BRA `(.L_x_1515) ;  /* 0x0000000c00287947 */ /* 0x000fea0003800000 */
.L_x_1523:
        /* <DEDUP_REMOVED lines=9> */
.L_x_1526:
[----:B------:R3:W5:Y:S01]  /*38d0*/  LDG.E.U16 R0, desc[UR36][R2.64] ;  /* 0x0000002402007981 */ /* 0x000762000c1e1500 */
[----:B------:R-:W-:Y:S05]  /*38e0*/  BRA `(.L_x_1515) ;  /* 0x0000000800fc7947 */ /* 0x000fea0003800000 */
.L_x_1525:
        /* <DEDUP_REMOVED lines=12> */
.L_x_1516:
        /* <DEDUP_REMOVED lines=13> */
.L_x_1529:
        /* <DEDUP_REMOVED lines=12> */
.L_x_1528:
        /* <DEDUP_REMOVED lines=27> */
.L_x_1531:
        /* <DEDUP_REMOVED lines=13> */
.L_x_1530:
[----:B------:R-:W2:Y:S02]  /*3dc0*/  LDG.E.U16 R0, desc[UR36][R2.64] ;  /* 0x0000002402007981 */ /* 0x000ea4000c1e1500 */
[----:B--2---:R-:W-:-:S05]  /*3dd0*/  IMAD.U32 R0, R0, 0x10000, RZ ;  /* 0x0001000000007824 */ /* 0x004fca00078e00ff */
[----:B------:R-:W-:Y:S01]  /*3de0*/  F2FP.F16.F32.PACK_AB R0, RZ, R0 ;  /* 0x00000000ff00723e */ /* 0x000fe200000000ff */
[----:B------:R-:W-:Y:S06]  /*3df0*/  BRA `(.L_x_1515) ;  /* 0x0000000400b87947 */ /* 0x000fec0003800000 */
.L_x_1527:
        /* <DEDUP_REMOVED lines=12> */
.L_x_1534:
        /* <DEDUP_REMOVED lines=21> */
.L_x_1538:
[----:B------:R-:W-:Y:S05]  /*4010*/  BSYNC.RECONVERGENT B1 ;  /* 0x0000000000017941 */ /* 0x000fea0003800200 */
.L_x_1537:
[----:B------:R-:W-:Y:S01]  /*4020*/  IMAD.SHL.U32 R0, R0, 0x100000, RZ ;  /* 0x0010000000007824 */ /* 0x000fe200078e00ff */
[----:B------:R-:W-:-:S04]  /*4030*/  LEA R2, R2, 0x3b800000, 0x17 ;  /* 0x3b80000002027811 */ /* 0x000fc800078eb8ff */
[----:B------:R-:W-:-:S07]  /*4040*/  LOP3.LUT R0, R2, R0, R7, 0xfe, !PT ;  /* 0x0000000002007212 */ /* 0x000fce00078efe07 */
.L_x_1536:
[----:B------:R-:W-:Y:S05]  /*4050*/  BSYNC.RECONVERGENT B0 ;  /* 0x0000000000007941 */ /* 0x000fea0003800200 */
.L_x_1535:
[----:B------:R-:W-:Y:S01]  /*4060*/  F2FP.F16.F32.PACK_AB R0, RZ, R0 ;  /* 0x00000000ff00723e */ /* 0x000fe200000000ff */
[----:B------:R-:W-:Y:S06]  /*4070*/  BRA `(.L_x_1515) ;  /* 0x0000000400187947 */ /* 0x000fec0003800000 */
.L_x_1533:
        /* <DEDUP_REMOVED lines=21> */
.L_x_1542:
[----:B------:R-:W-:Y:S05]  /*41d0*/  BSYNC.RECONVERGENT B1 ;  /* 0x0000000000017941 */ /* 0x000fea0003800200 */
.L_x_1541:
[----:B------:R-:W-:Y:S01]  /*41e0*/  IMAD.SHL.U32 R0, R0, 0x200000, RZ ;  /* 0x0020000000007824 */ /* 0x000fe200078e00ff */
[----:B------:R-:W-:-:S04]  /*41f0*/  LEA R2, R2, 0x37800000, 0x17 ;  /* 0x3780000002027811 */ /* 0x000fc800078eb8ff */
[----:B------:R-:W-:-:S07]  /*4200*/  LOP3.LUT R0, R2, R0, R7, 0xfe, !PT ;  /* 0x0000000002007212 */ /* 0x000fce00078efe07 */
.L_x_1540:
[----:B------:R-:W-:Y:S05]  /*4210*/  BSYNC.RECONVERGENT B0 ;  /* 0x0000000000007941 */ /* 0x000fea0003800200 */
.L_x_1539:
[----:B------:R-:W-:Y:S01]  /*4220*/  F2FP.F16.F32.PACK_AB R0, RZ, R0 ;  /* 0x00000000ff00723e */ /* 0x000fe200000000ff */
[----:B------:R-:W-:Y:S06]  /*4230*/  BRA `(.L_x_1515) ;  /* 0x0000000000a87947 */ /* 0x000fec0003800000 */
.L_x_1532:
        /* <DEDUP_REMOVED lines=14> */
.L_x_1546:
[----:B------:R-:W-:Y:S05]  /*4320*/  BSYNC.RECONVERGENT B0 ;  /* 0x0000000000007941 */ /* 0x000fea0003800200 */
.L_x_1545:
[----:B------:R-:W-:Y:S01]  /*4330*/  F2FP.F16.F32.PACK_AB R0, RZ, R0 ;  /* 0x00000000ff00723e */ /* 0x000fe200000000ff */
[----:B------:R-:W-:Y:S06]  /*4340*/  BRA `(.L_x_1515) ;  /* 0x0000000000647947 */ /* 0x000fec0003800000 */
.L_x_1520:
        /* <DEDUP_REMOVED lines=16> */
.L_x_1547:
[----:B------:R-:W-:Y:S01]  /*4450*/  PRMT R0, RZ, 0x7610, R0 ;  /* 0x00007610ff007816 */ /* 0x000fe20000000000 */
[----:B------:R-:W-:Y:S06]  /*4460*/  BRA `(.L_x_1515) ;  /* 0x00000000001c7947 */ /* 0x000fec0003800000 */
.L_x_1544:
[----:B------:R-:W2:Y:S02]  /*4470*/  LDG.E.64 R2, desc[UR36][R2.64] ;  /* 0x0000002402027981 */ /* 0x000ea4000c1e1b00 */
[----:B--2---:R-:W0:Y:S02]  /*4480*/  I2F.U64 R0, R2 ;  /* 0x0000000200007312 */ /* 0x004e240000301000 */
[----:B0-----:R-:W-:Y:S01]  /*4490*/  F2FP.F16.F32.PACK_AB R0, RZ, R0 ;  /* 0x00000000ff00723e */ /* 0x001fe200000000ff */
[----:B------:R-:W-:Y:S06]  /*44a0*/  BRA `(.L_x_1515) ;  /* 0x00000000000c7947 */ /* 0x000fec0003800000 */
.L_x_1543:
[----:B------:R-:W2:Y:S02]  /*44b0*/  LDG.E R2, desc[UR36][R2.64] ;  /* 0x0000002402027981 */ /* 0x000ea4000c1e1900 */
[----:B--2---:R-:W-:-:S04]  /*44c0*/  I2FP.F32.U32 R0, R2 ;  /* 0x0000000200007245 */ /* 0x004fc80000201000 */
[----:B------:R-:W-:-:S07]  /*44d0*/  F2FP.F16.F32.PACK_AB R0, RZ, R0 ;  /* 0x00000000ff00723e */ /* 0x000fce00000000ff */
.L_x_1515:
[----:B------:R-:W-:Y:S05]  /*44e0*/  BSYNC.RECONVERGENT B6 ;  /* 0x0000000000067941 */ /* 0x000fea0003800200 */
.L_x_1514:
[C---:B0123--:R-:W-:Y:S01]  /*44f0*/  VIADD R2, R19.reuse, 0x100 ;  /* 0x0000010013027836 */ /* 0x04ffe20000000000 */
[CC--:B------:R-:W-:Y:S01]  /*4500*/  ISETP.GE.AND P0, PT, R19.reuse, R17.reuse, PT ;  /* 0x000000111300720c */ /* 0x0c0fe20003f06270 */
[C---:B------:R-:W-:Y:S01]  /*4510*/  VIADD R4, R19.reuse, 0x180 ;  /* 0x0000018013047836 */ /* 0x040fe20000000000 */
[----:B------:R-:W0:Y:S01]  /*4520*/  LDC.U8 R16, c[0x0][0x3a4] ;  /* 0x0000e900ff107b82 */ /* 0x000e220000000000 */
[----:B------:R-:W-:Y:S01]  /*4530*/  VIADD R22, R19, 0x80 ;  /* 0x0000008013167836 */ /* 0x000fe20000000000 */
[-C--:B------:R-:W-:Y:S01]  /*4540*/  ISETP.GE.AND P2, PT, R2, R17.reuse, PT ;  /* 0x000000110200720c */ /* 0x080fe20003f46270 */
[----:B------:R-:W-:Y:S01]  /*4550*/  BSSY.RECONVERGENT B6, `(.L_x_1548) ;  /* 0x000011c000067945 */ /* 0x000fe20003800200 */
[-C--:B------:R-:W-:Y:S02]  /*4560*/  ISETP.GE.AND P3, PT, R4, R17.reuse, PT ;  /* 0x000000110400720c */ /* 0x080fe40003f66270 */
[----:B------:R-:W-:-:S05]  /*4570*/  ISETP.GE.AND P1, PT, R22, R17, PT ;  /* 0x000000111600720c */ /* 0x000fca0003f26270 */
[----:B-----5:R-:W-:-:S04]  /*4580*/  @!P0 HADD2.F32 R2, -RZ, R24.H0_H0 ;  /* 0x20000018ff028230 */ /* 0x020fc80000004100 */
[----:B------:R-:W-:Y:S02]  /*4590*/  @!P2 HADD2.F32 R4, -RZ, R25.H0_H0 ;  /* 0x20000019ff04a230 */ /* 0x000fe40000004100 */
[----:B------:R-:W-:Y:S01]  /*45a0*/  @!P0 FADD.FTZ R2, |R2|, -RZ ;  /* 0x800000ff02028221 */ /* 0x000fe20000010200 */
[----:B------:R-:W-:Y:S02]  /*45b0*/  @!P3 HADD2.F32 R5, -RZ, R0.H0_H0 ;  /* 0x20000000ff05b230 */ /* 0x000fe40000004100 */
[----:B------:R-:W-:Y:S02]  /*45c0*/  @!P1 HADD2.F32 R3, -RZ, R23.H0_H0 ;  /* 0x20000017ff039230 */ /* 0x000fe40000004100 */
[----:B------:R-:W-:Y:S01]  /*45d0*/  @!P2 FADD.FTZ R4, |R4|, -RZ ;  /* 0x800000ff0404a221 */ /* 0x000fe20000010200 */
[----:B------:R-:W-:Y:S01]  /*45e0*/  @!P0 F2FP.F16.F32.PACK_AB R0, RZ, R2 ;  /* 0x00000002ff00823e */ /* 0x000fe200000000ff */
[----:B------:R-:W-:Y:S01]  /*45f0*/  @!P3 FADD.FTZ R5, |R5|, -RZ ;  /* 0x800000ff0505b221 */ /* 0x000fe20000010200 */
[----:B------:R-:W-:-:S02]  /*4600*/  @!P1 FADD.FTZ R3, |R3|, -RZ ;  /* 0x800000ff03039221 */ /* 0x000fc40000010200 */
[----:B------:R-:W-:Y:S02]  /*4610*/  @!P2 F2FP.F16.F32.PACK_AB R24, RZ, R4 ;  /* 0x00000004ff18a23e */ /* 0x000fe400000000ff */
[----:B------:R-:W-:Y:S02]  /*4620*/  @!P3 F2FP.F16.F32.PACK_AB R23, RZ, R5 ;  /* 0x00000005ff17b23e */ /* 0x000fe400000000ff */
[----:B------:R-:W-:Y:S01]  /*4630*/  @!P1 F2FP.F16.F32.PACK_AB R25, RZ, R3 ;  /* 0x00000003ff19923e */ /* 0x000fe200000000ff */
[----:B------:R-:W-:Y:S06]  /*4640*/  @P0 BRA `(.L_x_1549) ;  /* 0x0000001000300947 */ /* 0x000fec0003800000 */
[----:B------:R-:W1:Y:S01]  /*4650*/  LDCU UR4, c[0x0][0x3a8] ;  /* 0x00007500ff0477ac */ /* 0x000e620008000800 */
[----:B------:R-:W2:Y:S01]  /*4660*/  LDC.64 R2, c[0x0][0x388] ;  /* 0x0000e200ff027b82 */ /* 0x000ea20000000a00 */
[----:B------:R-:W-:Y:S01]  /*4670*/  IMAD R4, R18, 0x200, R19 ;  /* 0x0000020012047824 */ /* 0x000fe200078e0213 */
[----:B0-----:R-:W-:-:S03]  /*4680*/  PRMT R6, R16, 0x9910, RZ ;  /* 0x0000991010067816 */ /* 0x001fc600000000ff */
        /* <DEDUP_REMOVED lines=14> */
[----:B------:R-:W-:Y:S02]  /*4770*/  HADD2.F32 R0, -RZ, R0.H0_H0 ;  /* 0x20000000ff007230 */ /* 0x000fe40000004100 */
[----:B------:R-:W-:Y:S02]  /*4780*/  IMAD.MOV.U32 R19, RZ, RZ, R22 ;  /* 0x000000ffff137224 */ /* 0x000fe400078e0016 */
[----:B------:R-:W0:Y:S02]  /*4790*/  F2I.FTZ.TRUNC.NTZ R5, R0 ;  /* 0x0000000000057305 */ /* 0x000e24000021f100 */
[----:B0-----:R0:W-:Y:S01]  /*47a0*/  STG.E.U8 desc[UR36][R2.64], R5 ;  /* 0x0000000502007986 */ /* 0x0011e2000c101124 */
[----:B------:R-:W-:Y:S05]  /*47b0*/  BRA `(.L_x_1549) ;  /* 0x0000000c00d47947 */ /* 0x000fea0003800000 */
.L_x_1553:
[----:B------:R-:W-:Y:S02]  /*47c0*/  HADD2.F32 R5, -RZ, R0.H0_H0 ;  /* 0x20000000ff057230 */ /* 0x000fe40000004100 */
[----:B------:R-:W-:-:S04]  /*47d0*/  IMAD.MOV.U32 R19, RZ, RZ, R22 ;  /* 0x000000ffff137224 */ /* 0x000fc800078e0016 */
[----:B------:R-:W0:Y:S02]  /*47e0*/  F2I.S64.TRUNC R4, R5 ;  /* 0x0000000500047311 */ /* 0x000e24000020d900 */
[----:B0-----:R0:W-:Y:S01]  /*47f0*/  STG.E.U8 desc[UR36][R2.64], R4 ;  /* 0x0000000402007986 */ /* 0x0011e2000c101124 */
[----:B------:R-:W-:Y:S05]  /*4800*/  BRA `(.L_x_1549) ;  /* 0x0000000c00c07947 */ /* 0x000fea0003800000 */
.L_x_1552:
[----:B------:R-:W-:-:S13]  /*4810*/  ISETP.NE.AND P0, PT, R4, 0x2, PT ;  /* 0x000000020400780c */ /* 0x000fda0003f05270 */
[----:B------:R-:W-:Y:S05]  /*4820*/  @!P0 BRA `(.L_x_1555) ;  /* 0x0000000000388947 */ /* 0x000fea0003800000 */
[----:B------:R-:W-:-:S13]  /*4830*/  ISETP.NE.AND P0, PT, R4, 0x3, PT ;  /* 0x000000030400780c */ /* 0x000fda0003f05270 */
[----:B------:R-:W-:Y:S05]  /*4840*/  @!P0 BRA `(.L_x_1556) ;  /* 0x00000000001c8947 */ /* 0x000fea0003800000 */
[----:B------:R-:W-:-:S13]  /*4850*/  ISETP.NE.AND P0, PT, R4, 0x4, PT ;  /* 0x000000040400780c */ /* 0x000fda0003f05270 */
[----:B------:R-:W-:Y:S05]  /*4860*/  @P0 BRA `(.L_x_1554) ;  /* 0x0000000800f80947 */ /* 0x000fea0003800000 */
[----:B------:R-:W-:Y:S02]  /*4870*/  HADD2.F32 R4, -RZ, R0.H0_H0 ;  /* 0x20000000ff047230 */ /* 0x000fe40000004100 */
[----:B------:R-:W-:-:S04]  /*4880*/  IMAD.MOV.U32 R19, RZ, RZ, R22 ;  /* 0x000000ffff137224 */ /* 0x000fc800078e0016 */
[----:B------:R-:W0:Y:S02]  /*4890*/  F2I.S64.TRUNC R4, R4 ;  /* 0x0000000400047311 */ /* 0x000e24000020d900 */
[----:B0-----:R0:W-:Y:S01]  /*48a0*/  STG.E.64 desc[UR36][R2.64], R4 ;  /* 0x0000000402007986 */ /* 0x0011e2000c101b24 */
[----:B------:R-:W-:Y:S05]  /*48b0*/  BRA `(.L_x_1549) ;  /* 0x0000000c00947947 */ /* 0x000fea0003800000 */
.L_x_1556:
[----:B------:R-:W-:Y:S02]  /*48c0*/  HADD2.F32 R0, -RZ, R0.H0_H0 ;  /* 0x20000000ff007230 */ /* 0x000fe40000004100 */
[----:B------:R-:W-:Y:S02]  /*48d0*/  IMAD.MOV.U32 R19, RZ, RZ, R22 ;  /* 0x000000ffff137224 */ /* 0x000fe400078e0016 */
[----:B------:R-:W0:Y:S02]  /*48e0*/  F2I.FTZ.TRUNC.NTZ R5, R0 ;  /* 0x0000000000057305 */ /* 0x000e24000021f100 */
[----:B0-----:R0:W-:Y:S01]  /*48f0*/  STG.E desc[UR36][R2.64], R5 ;  /* 0x0000000502007986 */ /* 0x0011e2000c101924 */
[----:B------:R-:W-:Y:S05]  /*4900*/  BRA `(.L_x_1549) ;  /* 0x0000000c00807947 */ /* 0x000fea0003800000 */
.L_x_1555:
[----:B------:R-:W-:Y:S02]  /*4910*/  HADD2.F32 R0, -RZ, R0.H0_H0 ;  /* 0x20000000ff007230 */ /* 0x000fe40000004100 */
[----:B------:R-:W-:Y:S02]  /*4920*/  IMAD.MOV.U32 R19, RZ, RZ, R22 ;  /* 0x000000ffff137224 */ /* 0x000fe400078e0016 */
[----:B------:R-:W0:Y:S02]  /*4930*/  F2I.FTZ.TRUNC.NTZ R5, R0 ;  /* 0x0000000000057305 */ /* 0x000e24000021f100 */
[----:B0-----:R0:W-:Y:S01]  /*4940*/  STG.E.U16 desc[UR36][R2.64], R5 ;  /* 0x0000000502007986 */ /* 0x0011e2000c101524 */
[----:B------:R-:W-:Y:S05]  /*4950*/  BRA `(.L_x_1549) ;  /* 0x0000000c006c7947 */ /* 0x000fea0003800000 */
.L_x_1551:
[----:B------:R-:W-:-:S13]  /*4960*/  ISETP.GT.AND P0, PT, R4, 0x6, PT ;  /* 0x000000060400780c */ /* 0x000fda0003f04270 */
[----:B------:R-:W-:Y:S05]  /*4970*/  @P0 BRA `(.L_x_1557) ;  /* 0x00000000002c0947 */ /* 0x000fea0003800000 */
[----:B------:R-:W-:-:S13]  /*4980*/  ISETP.NE.AND P0, PT, R4, 0x5, PT ;  /* 0x000000050400780c */ /* 0x000fda0003f05270 */
[----:B------:R-:W-:Y:S05]  /*4990*/  @!P0 BRA `(.L_x_1558) ;  /* 0x0000000000188947 */ /* 0x000fea0003800000 */
[----:B------:R-:W-:-:S13]  /*49a0*/  ISETP.NE.AND P0, PT, R4, 0x6, PT ;  /* 0x000000060400780c */ /* 0x000fda0003f05270 */
[----:B------:R-:W-:Y:S05]  /*49b0*/  @P0 BRA `(.L_x_1554) ;  /* 0x0000000800a40947 */ /* 0x000fea0003800000 */
[----:B------:R-:W-:Y:S02]  /*49c0*/  HADD2.F32 R5, -RZ, R0.H0_H0 ;  /* 0x20000000ff057230 */ /* 0x000fe40000004100 */
[----:B------:R-:W-:-:S03]  /*49d0*/  IMAD.MOV.U32 R19, RZ, RZ, R22 ;  /* 0x000000ffff137224 */ /* 0x000fc600078e0016 */
[----:B------:R0:W-:Y:S01]  /*49e0*/  STG.E desc[UR36][R2.64], R5 ;  /* 0x0000000502007986 */ /* 0x0001e2000c101924 */
[----:B------:R-:W-:Y:S05]  /*49f0*/  BRA `(.L_x_1549) ;  /* 0x0000000c00447947 */ /* 0x000fea0003800000 */
.L_x_1558:
[----:B------:R0:W-:Y:S01]  /*4a00*/  STG.E.U16 desc[UR36][R2.64], R0 ;  /* 0x0000000002007986 */ /* 0x0001e2000c101524 */
[----:B------:R-:W-:Y:S01]  /*4a10*/  IMAD.MOV.U32 R19, RZ, RZ, R22 ;  /* 0x000000ffff137224 */ /* 0x000fe200078e0016 */
[----:B------:R-:W-:Y:S06]  /*4a20*/  BRA `(.L_x_1549) ;  /* 0x0000000c00387947 */ /* 0x000fec0003800000 */
.L_x_1557:
[----:B------:R-:W-:-:S13]  /*4a30*/  ISETP.NE.AND P0, PT, R4, 0x7, PT ;  /* 0x000000070400780c */ /* 0x000fda0003f05270 */
[----:B------:R-:W-:Y:S05]  /*4a40*/  @!P0 BRA `(.L_x_1559) ;  /* 0x00000000003c8947 */ /* 0x000fea0003800000 */
[----:B------:R-:W-:-:S13]  /*4a50*/  ISETP.NE.AND P0, PT, R4, 0x8, PT ;  /* 0x000000080400780c */ /* 0x000fda0003f05270 */
[----:B------:R-:W-:Y:S05]  /*4a60*/  @!P0 BRA `(.L_x_1560) ;  /* 0x00000000001c8947 */ /* 0x000fea0003800000 */
[----:B------:R-:W-:-:S13]  /*4a70*/  ISETP.NE.AND P0, PT, R4, 0x9, PT ;  /* 0x000000090400780c */ /* 0x000fda0003f05270 */
[----:B------:R-:W-:Y:S05]  /*4a80*/  @P0 BRA `(.L_x_1554) ;  /* 0x0000000800700947 */ /* 0x000fea0003800000 */
[----:B------:R-:W-:Y:S02]  /*4a90*/  HADD2.F32 R4, -RZ, R0.H0_H0 ;  /* 0x20000000ff047230 */ /* 0x000fe40000004100 */
[----:B------:R-:W-:Y:S02]  /*4aa0*/  IMAD.MOV.U32 R5, RZ, RZ, RZ ;  /* 0x000000ffff057224 */ /* 0x000fe400078e00ff */
[----:B------:R-:W-:-:S03]  /*4ab0*/  IMAD.MOV.U32 R19, RZ, RZ, R22 ;  /* 0x000000ffff137224 */ /* 0x000fc600078e0016 */
[----:B------:R0:W-:Y:S01]  /*4ac0*/  STG.E.64 desc[UR36][R2.64], R4 ;  /* 0x0000000402007986 */ /* 0x0001e2000c101b24 */
[----:B------:R-:W-:Y:S05]  /*4ad0*/  BRA `(.L_x_1549) ;  /* 0x0000000c000c7947 */ /* 0x000fea0003800000 */
.L_x_1560:
[----:B------:R-:W-:Y:S02]  /*4ae0*/  HADD2.F32 R0, -RZ, R0.H0_H0 ;  /* 0x20000000ff007230 */ /* 0x000fe40000004100 */
[----:B------:R-:W-:-:S03]  /*4af0*/  IMAD.MOV.U32 R19, RZ, RZ, R22 ;  /* 0x000000ffff137224 */ /* 0x000fc600078e0016 */
[----:B------:R-:W-:-:S04]  /*4b00*/  F2FP.F16.F32.PACK_AB R0, RZ, R0 ;  /* 0x00000000ff00723e */ /* 0x000fc800000000ff */
[----:B------:R-:W-:-:S05]  /*4b10*/  PRMT R0, R0, 0x5410, RZ ;  /* 0x0000541000007816 */ /* 0x000fca00000000ff */
[----:B------:R0:W-:Y:S01]  /*4b20*/  STG.E desc[UR36][R2.64], R0 ;  /* 0x0000000002007986 */ /* 0x0001e2000c101924 */
[----:B------:R-:W-:Y:S05]  /*4b30*/  BRA `(.L_x_1549) ;  /* 0x0000000800f47947 */ /* 0x000fea0003800000 */
.L_x_1559:
[----:B------:R-:W-:Y:S02]  /*4b40*/  HADD2.F32 R4, -RZ, R0.H0_H0 ;  /* 0x20000000ff047230 */ /* 0x000fe40000004100 */
[----:B------:R-:W-:-:S03]  /*4b50*/  IMAD.MOV.U32 R19, RZ, RZ, R22 ;  /* 0x000000ffff137224 */ /* 0x000fc600078e0016 */
[----:B------:R-:W-:-:S06]  /*4b60*/  FMUL.FTZ R4, R4, 1 ;  /* 0x3f80000004047820 */ /* 0x000fcc0000410000 */
[----:B------:R-:W0:Y:S02]  /*4b70*/  F2F.F64.F32 R4, R4 ;  /* 0x0000000400047310 */ /* 0x000e240000201800 */
[----:B0-----:R0:W-:Y:S01]  /*4b80*/  STG.E.64 desc[UR36][R2.64], R4 ;  /* 0x0000000402007986 */ /* 0x0011e2000c101b24 */
[----:B------:R-:W-:Y:S05]  /*4b90*/  BRA `(.L_x_1549) ;  /* 0x0000000800dc7947 */ /* 0x000fea0003800000 */
.L_x_1550:
        /* <DEDUP_REMOVED lines=10> */
[----:B------:R-:W-:-:S04]  /*4c40*/  FSETP.NEU.FTZ.AND P0, PT, R0, RZ, PT ;  /* 0x000000ff0000720b */ /* 0x000fc80003f1d000 */
[----:B------:R-:W-:-:S05]  /*4c50*/  SEL R5, RZ, 0x1, !P0 ;  /* 0x00000001ff057807 */ /* 0x000fca0004000000 */
[----:B------:R0:W-:Y:S01]  /*4c60*/  STG.E.U8 desc[UR36][R2.64], R5 ;  /* 0x0000000502007986 */ /* 0x0001e2000c101124 */
[----:B------:R-:W-:Y:S05]  /*4c70*/  BRA `(.L_x_1549) ;  /* 0x0000000800a47947 */ /* 0x000fea0003800000 */
.L_x_1563:
[----:B------:R-:W-:Y:S01]  /*4c80*/  HADD2.F32 R0, -RZ, R0.H0_H0 ;  /* 0x20000000ff007230 */ /* 0x000fe20000004100 */
[----:B------:R-:W-:Y:S01]  /*4c90*/  CS2R R6, SRZ ;  /* 0x0000000000067805 */ /* 0x000fe2000001ff00 */
[----:B------:R-:W-:-:S03]  /*4ca0*/  IMAD.MOV.U32 R19, RZ, RZ, R22 ;  /* 0x000000ffff137224 */ /* 0x000fc600078e0016 */
[----:B------:R-:W-:-:S04]  /*4cb0*/  FMUL.FTZ R0, R0, 1 ;  /* 0x3f80000000007820 */ /* 0x000fc80000410000 */
[----:B------:R-:W0:Y:S02]  /*4cc0*/  F2F.F64.F32 R4, R0 ;  /* 0x0000000000047310 */ /* 0x000e240000201800 */
[----:B0-----:R4:W-:Y:S01]  /*4cd0*/  STG.E.128 desc[UR36][R2.64], R4 ;  /* 0x0000000402007986 */ /* 0x0019e2000c101d24 */
[----:B------:R-:W-:Y:S05]  /*4ce0*/  BRA `(.L_x_1549) ;  /* 0x0000000800887947 */ /* 0x000fea0003800000 */
.L_x_1562:
[----:B------:R-:W-:-:S13]  /*4cf0*/  ISETP.NE.AND P0, PT, R4, 0xf, PT ;  /* 0x0000000f0400780c */ /* 0x000fda0003f05270 */
[----:B------:R-:W-:Y:S05]  /*4d00*/  @!P0 BRA `(.L_x_1564) ;  /* 0x0000000000a88947 */ /* 0x000fea0003800000 */
[----:B------:R-:W-:-:S13]  /*4d10*/  ISETP.NE.AND P0, PT, R4, 0x17, PT ;  /* 0x000000170400780c */ /* 0x000fda0003f05270 */
[----:B------:R-:W-:Y:S05]  /*4d20*/  @!P0 BRA `(.L_x_1565) ;  /* 0x0000000000508947 */ /* 0x000fea0003800000 */
[----:B------:R-:W-:-:S13]  /*4d30*/  ISETP.NE.AND P0, PT, R4, 0x18, PT ;  /* 0x000000180400780c */ /* 0x000fda0003f05270 */
[----:B------:R-:W-:Y:S05]  /*4d40*/  @P0 BRA `(.L_x_1554) ;  /* 0x0000000400c00947 */ /* 0x000fea0003800000 */
        /* <DEDUP_REMOVED lines=13> */
.L_x_1567:
[----:B------:R-:W-:Y:S05]  /*4e20*/  BSYNC.RECONVERGENT B0 ;  /* 0x0000000000007941 */ /* 0x000fea0003800200 */
.L_x_1566:
[----:B------:R-:W-:Y:S01]  /*4e30*/  LOP3.LUT R5, R0, 0x80, R5, 0xf8, !PT ;  /* 0x0000008000057812 */ /* 0x000fe200078ef805 */
[----:B------:R-:W-:-:S04]  /*4e40*/  IMAD.MOV.U32 R19, RZ, RZ, R22 ;  /* 0x000000ffff137224 */ /* 0x000fc800078e0016 */
[----:B------:R3:W-:Y:S01]  /*4e50*/  STG.E.U8 desc[UR36][R2.64], R5 ;  /* 0x0000000502007986 */ /* 0x0007e2000c101124 */
[----:B------:R-:W-:Y:S05]  /*4e60*/  BRA `(.L_x_1549) ;  /* 0x0000000800287947 */ /* 0x000fea0003800000 */
.L_x_1565:
        /* <DEDUP_REMOVED lines=15> */
.L_x_1569:
[----:B------:R-:W-:Y:S05]  /*4f60*/  BSYNC.RECONVERGENT B0 ;  /* 0x0000000000007941 */ /* 0x000fea0003800200 */
.L_x_1568:
[----:B------:R-:W-:Y:S01]  /*4f70*/  LOP3.LUT R5, R0, 0x80, R5, 0xf8, !PT ;  /* 0x0000008000057812 */ /* 0x000fe200078ef805 */
[----:B------:R-:W-:-:S04]  /*4f80*/  IMAD.MOV.U32 R19, RZ, RZ, R22 ;  /* 0x000000ffff137224 */ /* 0x000fc800078e0016 */
[----:B------:R2:W-:Y:S01]  /*4f90*/  STG.E.U8 desc[UR36][R2.64], R5 ;  /* 0x0000000502007986 */ /* 0x0005e2000c101124 */
[----:B------:R-:W-:Y:S05]  /*4fa0*/  BRA `(.L_x_1549) ;  /* 0x0000000400d87947 */ /* 0x000fea0003800000 */
.L_x_1564:
[----:B------:R-:W-:Y:S02]  /*4fb0*/  HADD2.F32 R0, -RZ, R0.H0_H0 ;  /* 0x20000000ff007230 */ /* 0x000fe40000004100 */
[----:B------:R-:W-:-:S03]  /*4fc0*/  IMAD.MOV.U32 R19, RZ, RZ, R22 ;  /* 0x000000ffff137224 */ /* 0x000fc600078e0016 */
[----:B------:R-:W-:-:S05]  /*4fd0*/  F2FP.BF16.F32.PACK_AB R0, RZ, R0 ;  /* 0x00000000ff00723e */ /* 0x000fca00000010ff */
[----:B------:R1:W-:Y:S01]  /*4fe0*/  STG.E.U16 desc[UR36][R2.64], R0 ;  /* 0x0000000002007986 */ /* 0x0003e2000c101524 */
[----:B------:R-:W-:Y:S05]  /*4ff0*/  BRA `(.L_x_1549) ;  /* 0x0000000400c47947 */ /* 0x000fea0003800000 */
.L_x_1561:
        /* <DEDUP_REMOVED lines=10> */
[----:B------:R-:W0:Y:S02]  /*50a0*/  F2I.FTZ.U32.TRUNC.NTZ R5, R5 ;  /* 0x0000000500057305 */ /* 0x000e24000021f000 */
[----:B0-----:R0:W-:Y:S01]  /*50b0*/  STG.E.U16 desc[UR36][R2.64], R5 ;  /* 0x0000000502007986 */ /* 0x0011e2000c101524 */
[----:B------:R-:W-:Y:S05]  /*50c0*/  BRA `(.L_x_1549) ;  /* 0x0000000400907947 */ /* 0x000fea0003800000 */
.L_x_1572:
        /* <DEDUP_REMOVED lines=13> */
.L_x_1575:
[----:B------:R-:W-:-:S04]  /*51a0*/  SHF.R.U32.HI R0, RZ, 0x14, R5 ;  /* 0x00000014ff007819 */ /* 0x000fc80000011605 */
[----:B------:R-:W-:-:S04]  /*51b0*/  LOP3.LUT R0, R0, 0x1, RZ, 0xc0, !PT ;  /* 0x0000000100007812 */ /* 0x000fc800078ec0ff */
[----:B------:R-:W-:-:S04]  /*51c0*/  IADD3 R0, PT, PT, R5, 0x487ffff, R0 ;  /* 0x0487ffff05007810 */ /* 0x000fc80007ffe000 */
[----:B------:R-:W-:-:S04]  /*51d0*/  SHF.R.U32.HI R0, RZ, 0x14, R0 ;  /* 0x00000014ff007819 */ /* 0x000fc80000011600 */
[----:B------:R-:W-:-:S07]  /*51e0*/  LOP3.LUT R4, R0, 0xff, RZ, 0xc0, !PT ;  /* 0x000000ff00047812 */ /* 0x000fce00078ec0ff */
.L_x_1576:
[----:B------:R-:W-:-:S04]  /*51f0*/  SHF.R.U32.HI R5, RZ, 0x18, R5 ;  /* 0x00000018ff057819 */ /* 0x000fc80000011605 */
[----:B------:R-:W-:-:S04]  /*5200*/  LOP3.LUT R4, R4, 0x80, R5, 0xf8, !PT ;  /* 0x0000008004047812 */ /* 0x000fc800078ef805 */
[----:B------:R-:W-:-:S07]  /*5210*/  PRMT R0, R4, 0x7610, R0 ;  /* 0x0000761004007816 */ /* 0x000fce0000000000 */
.L_x_1574:
[----:B------:R-:W-:Y:S05]  /*5220*/  BSYNC.RECONVERGENT B0 ;  /* 0x0000000000007941 */ /* 0x000fea0003800200 */
.L_x_1573:
[----:B------:R0:W-:Y:S01]  /*5230*/  STG.E.U8 desc[UR36][R2.64], R0 ;  /* 0x0000000002007986 */ /* 0x0001e2000c101124 */
[----:B------:R-:W-:Y:S01]  /*5240*/  IMAD.MOV.U32 R19, RZ, RZ, R22 ;  /* 0x000000ffff137224 */ /* 0x000fe200078e0016 */
[----:B------:R-:W-:Y:S06]  /*5250*/  BRA `(.L_x_1549) ;  /* 0x00000004002c7947 */ /* 0x000fec0003800000 */
.L_x_1571:
        /* <DEDUP_REMOVED lines=13> */
.L_x_1579:
[----:B------:R-:W-:-:S04]  /*5330*/  SHF.R.U32.HI R0, RZ, 0x15, R5 ;  /* 0x00000015ff007819 */ /* 0x000fc80000011605 */
[----:B------:R-:W-:-:S04]  /*5340*/  LOP3.LUT R0, R0, 0x1, RZ, 0xc0, !PT ;  /* 0x0000000100007812 */ /* 0x000fc800078ec0ff */
[----:B------:R-:W-:-:S04]  /*5350*/  IADD3 R0, PT, PT, R5, 0x88fffff, R0 ;  /* 0x088fffff05007810 */ /* 0x000fc80007ffe000 */
[----:B------:R-:W-:-:S04]  /*5360*/  SHF.R.U32.HI R0, RZ, 0x15, R0 ;  /* 0x00000015ff007819 */ /* 0x000fc80000011600 */
[----:B------:R-:W-:-:S07]  /*5370*/  LOP3.LUT R4, R0, 0xff, RZ, 0xc0, !PT ;  /* 0x000000ff00047812 */ /* 0x000fce00078ec0ff */
.L_x_1580:
[----:B------:R-:W-:-:S04]  /*5380*/  SHF.R.U32.HI R5, RZ, 0x18, R5 ;  /* 0x00000018ff057819 */ /* 0x000fc80000011605 */
[----:B------:R-:W-:-:S04]  /*5390*/  LOP3.LUT R4, R4, 0x80, R5, 0xf8, !PT ;  /* 0x0000008004047812 */ /* 0x000fc800078ef805 */
[----:B------:R-:W-:-:S07]  /*53a0*/  PRMT R0, R4, 0x7610, R0 ;  /* 0x0000761004007816 */ /* 0x000fce0000000000 */
.L_x_1578:
[----:B------:R-:W-:Y:S05]  /*53b0*/  BSYNC.RECONVERGENT B0 ;  /* 0x0000000000007941 */ /* 0x000fea0003800200 */
.L_x_1577:
[----:B------:R0:W-:Y:S01]  /*53c0*/  STG.E.U8 desc[UR36][R2.64], R0 ;  /* 0x0000000002007986 */ /* 0x0001e2000c101124 */
[----:B------:R-:W-:Y:S01]  /*53d0*/  IMAD.MOV.U32 R19, RZ, RZ, R22 ;  /* 0x000000ffff137224 */ /* 0x000fe200078e0016 */
[----:B------:R-:W-:Y:S06]  /*53e0*/  BRA `(.L_x_1549) ;  /* 0x0000000000c87947 */ /* 0x000fec0003800000 */
.L_x_1570:
[----:B------:R-:W-:-:S13]  /*53f0*/  ISETP.NE.AND P0, PT, R4, 0x1c, PT ;  /* 0x0000001c0400780c */ /* 0x000fda0003f05270 */
[----:B------:R-:W-:Y:S05]  /*5400*/  @!P0 BRA `(.L_x_1581) ;  /* 0x0000000000b08947 */ /* 0x000fea0003800000 */
[----:B------:R-:W-:-:S13]  /*5410*/  ISETP.NE.AND P0, PT, R4, 0x1d, PT ;  /* 0x0000001d0400780c */ /* 0x000fda0003f05270 */
[----:B------:R-:W-:Y:S05]  /*5420*/  @!P0 BRA `(.L_x_1582) ;  /* 0x0000000000948947 */ /* 0x000fea0003800000 */
[----:B------:R-:W-:-:S13]  /*5430*/  ISETP.NE.AND P0, PT, R4, 0x2c, PT ;  /* 0x0000002c0400780c */ /* 0x000fda0003f05270 */
[----:B------:R-:W-:Y:S05]  /*5440*/  @!P0 BRA `(.L_x_1583) ;  /* 0x0000000000488947 */ /* 0x000fea0003800000 */
.L_x_1554:
        /* <DEDUP_REMOVED lines=16> */
.L_x_1584:
[----:B------:R-:W-:Y:S01]  /*5550*/  IMAD.MOV.U32 R19, RZ, RZ, R22 ;  /* 0x000000ffff137224 */ /* 0x000fe200078e0016 */
[----:B------:R-:W-:Y:S06]  /*5560*/  BRA `(.L_x_1549) ;  /* 0x0000000000687947 */ /* 0x000fec0003800000 */
.L_x_1583:
[----:B------:R-:W-:Y:S02]  /*5570*/  HADD2.F32 R5, -RZ, R0.H0_H0 ;  /* 0x20000000ff057230 */ /* 0x000fe40000004100 */
        /* <DEDUP_REMOVED lines=16> */
.L_x_1582:
[----:B------:R-:W-:Y:S02]  /*5680*/  HADD2.F32 R4, -RZ, R0.H0_H0 ;  /* 0x20000000ff047230 */ /* 0x000fe40000004100 */
[----:B------:R-:W-:-:S04]  /*5690*/  IMAD.MOV.U32 R19, RZ, RZ, R22 ;  /* 0x000000ffff137224 */ /* 0x000fc800078e0016 */
[----:B------:R-:W0:Y:S02]  /*56a0*/  F2I.U64.TRUNC R4, R4 ;  /* 0x0000000400047311 */ /* 0x000e24000020d800 */
[----:B0-----:R0:W-:Y:S01]  /*56b0*/  STG.E.64 desc[UR36][R2.64], R4 ;  /* 0x0000000402007986 */ /* 0x0011e2000c101b24 */
[----:B------:R-:W-:Y:S05]  /*56c0*/  BRA `(.L_x_1549) ;  /* 0x0000000000107947 */ /* 0x000fea0003800000 */
.L_x_1581:
[----:B------:R-:W-:Y:S02]  /*56d0*/  HADD2.F32 R0, -RZ, R0.H0_H0 ;  /* 0x20000000ff007230 */ /* 0x000fe40000004100 */
[----:B------:R-:W-:Y:S02]  /*56e0*/  IMAD.MOV.U32 R19, RZ, RZ, R22 ;  /* 0x000000ffff137224 */ /* 0x000fe400078e0016 */
[----:B------:R-:W0:Y:S02]  /*56f0*/  F2I.FTZ.U32.TRUNC.NTZ R5, R0 ;  /* 0x0000000000057305 */ /* 0x000e24000021f000 */
[----:B0-----:R0:W-:Y:S03]  /*5700*/  STG.E desc[UR36][R2.64], R5 ;  /* 0x0000000502007986 */ /* 0x0011e6000c101924 */
.L_x_1549:
[----:B------:R-:W-:Y:S05]  /*5710*/  BSYNC.RECONVERGENT B6 ;  /* 0x0000000000067941 */ /* 0x000fea0003800200 */
.L_x_1548:
[----:B------:R-:W-:Y:S01]  /*5720*/  ISETP.GE.AND P0, PT, R19, R17, PT ;  /* 0x000000111300720c */ /* 0x000fe20003f06270 */
[----:B------:R-:W-:-:S12]  /*5730*/  BSSY.RECONVERGENT B6, `(.L_x_1585) ;  /* 0x00001f0000067945 */ /* 0x000fd80003800200 */
[----:B------:R-:W-:Y:S05]  /*5740*/  @P0 BRA `(.L_x_1586) ;  /* 0x0000001c00b80947 */ /* 0x000fea0003800000 */
[----:B------:R-:W5:Y:S01]  /*5750*/  LDCU UR4, c[0x0][0x3a8] ;  /* 0x00007500ff0477ac */ /* 0x000f620008000800 */
[----:B01234-:R-:W0:Y:S01]  /*5760*/  LDC.64 R2, c[0x0][0x388] ;  /* 0x0000e200ff027b82 */ /* 0x01fe220000000a00 */
        /* <DEDUP_REMOVED lines=16> */
[----:B------:R-:W-:-:S06]  /*5870*/  HADD2.F32 R25, -RZ, R25.H0_H0 ;  /* 0x20000019ff197230 */ /* 0x000fcc0000004100 */
[----:B------:R-:W0:Y:S02]  /*5880*/  F2I.FTZ.TRUNC.NTZ R25, R25 ;  /* 0x0000001900197305 */ /* 0x000e24000021f100 */
[----:B0-----:R0:W-:Y:S01]  /*5890*/  STG.E.U8 desc[UR36][R2.64], R25 ;  /* 0x0000001902007986 */ /* 0x0011e2000c101124 */
[----:B------:R-:W-:Y:S05]  /*58a0*/  BRA `(.L_x_1592) ;  /* 0x0000000c007c7947 */ /* 0x000fea0003800000 */
.L_x_1590:
[----:B------:R-:W-:-:S06]  /*58b0*/  HADD2.F32 R5, -RZ, R25.H0_H0 ;  /* 0x20000019ff057230 */ /* 0x000fcc0000004100 */
[----:B------:R-:W0:Y:S02]  /*58c0*/  F2I.S64.TRUNC R4, R5 ;  /* 0x0000000500047311 */ /* 0x000e24000020d900 */
[----:B0-----:R0:W-:Y:S01]  /*58d0*/  STG.E.U8 desc[UR36][R2.64], R4 ;  /* 0x0000000402007986 */ /* 0x0011e2000c101124 */
[----:B------:R-:W-:Y:S05]  /*58e0*/  BRA `(.L_x_1592) ;  /* 0x0000000c006c7947 */ /* 0x000fea0003800000 */
.L_x_1589:
[----:B------:R-:W-:-:S13]  /*58f0*/  ISETP.NE.AND P0, PT, R0, 0x2, PT ;  /* 0x000000020000780c */ /* 0x000fda0003f05270 */
[----:B------:R-:W-:Y:S05]  /*5900*/  @!P0 BRA `(.L_x_1593) ;  /* 0x0000000000308947 */ /* 0x000fea0003800000 */
[----:B------:R-:W-:-:S13]  /*5910*/  ISETP.NE.AND P0, PT, R0, 0x3, PT ;  /* 0x000000030000780c */ /* 0x000fda0003f05270 */
[----:B------:R-:W-:Y:S05]  /*5920*/  @!P0 BRA `(.L_x_1594) ;  /* 0x0000000000188947 */ /* 0x000fea0003800000 */
[----:B------:R-:W-:-:S13]  /*5930*/  ISETP.NE.AND P0, PT, R0, 0x4, PT ;  /* 0x000000040000780c */ /* 0x000fda0003f05270 */
[----:B------:R-:W-:Y:S05]  /*5940*/  @P0 BRA `(.L_x_1591) ;  /* 0x0000000800700947 */ /* 0x000fea0003800000 */
[----:B------:R-:W-:-:S06]  /*5950*/  HADD2.F32 R4, -RZ, R25.H0_H0 ;  /* 0x20000019ff047230 */ /* 0x000fcc0000004100 */
[----:B------:R-:W0:Y:S02]  /*5960*/  F2I.S64.TRUNC R4, R4 ;  /* 0x0000000400047311 */ /* 0x000e24000020d900 */
[----:B0-----:R0:W-:Y:S01]  /*5970*/  STG.E.64 desc[UR36][R2.64], R4 ;  /* 0x0000000402007986 */ /* 0x0011e2000c101b24 */
[----:B------:R-:W-:Y:S05]  /*5980*/  BRA `(.L_x_1592) ;  /* 0x0000000c00447947 */ /* 0x000fea0003800000 */
.L_x_1594:
[----:B------:R-:W-:-:S06]  /*5990*/  HADD2.F32 R25, -RZ, R25.H0_H0 ;  /* 0x20000019ff197230 */ /* 0x000fcc0000004100 */
[----:B------:R-:W0:Y:S02]  /*59a0*/  F2I.FTZ.TRUNC.NTZ R25, R25 ;  /* 0x0000001900197305 */ /* 0x000e24000021f100 */
[----:B0-----:R0:W-:Y:S01]  /*59b0*/  STG.E desc[UR36][R2.64], R25 ;  /* 0x0000001902007986 */ /* 0x0011e2000c101924 */
[----:B------:R-:W-:Y:S05]  /*59c0*/  BRA `(.L_x_1592) ;  /* 0x0000000c00347947 */ /* 0x000fea0003800000 */
.L_x_1593:
[----:B------:R-:W-:-:S06]  /*59d0*/  HADD2.F32 R25, -RZ, R25.H0_H0 ;  /* 0x20000019ff197230 */ /* 0x000fcc0000004100 */
[----:B------:R-:W0:Y:S02]  /*59e0*/  F2I.FTZ.TRUNC.NTZ R25, R25 ;  /* 0x0000001900197305 */ /* 0x000e24000021f100 */
[----:B0-----:R0:W-:Y:S01]  /*59f0*/  STG.E.U16 desc[UR36][R2.64], R25 ;  /* 0x0000001902007986 */ /* 0x0011e2000c101524 */
[----:B------:R-:W-:Y:S05]  /*5a00*/  BRA `(.L_x_1592) ;  /* 0x0000000c00247947 */ /* 0x000fea0003800000 */
.L_x_1588:
[----:B------:R-:W-:-:S13]  /*5a10*/  ISETP.GT.AND P0, PT, R0, 0x6, PT ;  /* 0x000000060000780c */ /* 0x000fda0003f04270 */
[----:B------:R-:W-:Y:S05]  /*5a20*/  @P0 BRA `(.L_x_1595) ;  /* 0x0000000000240947 */ /* 0x000fea0003800000 */
[----:B------:R-:W-:-:S13]  /*5a30*/  ISETP.NE.AND P0, PT, R0, 0x5, PT ;  /* 0x000000050000780c */ /* 0x000fda0003f05270 */
[----:B------:R-:W-:Y:S05]  /*5a40*/  @!P0 BRA `(.L_x_1596) ;  /* 0x0000000000148947 */ /* 0x000fea0003800000 */
[----:B------:R-:W-:-:S13]  /*5a50*/  ISETP.NE.AND P0, PT, R0, 0x6, PT ;  /* 0x000000060000780c */ /* 0x000fda0003f05270 */
[----:B------:R-:W-:Y:S05]  /*5a60*/  @P0 BRA `(.L_x_1591) ;  /* 0x0000000800280947 */ /* 0x000fea0003800000 */
[----:B------:R-:W-:-:S05]  /*5a70*/  HADD2.F32 R25, -RZ, R25.H0_H0 ;  /* 0x20000019ff197230 */ /* 0x000fca0000004100 */
[----:B------:R0:W-:Y:S01]  /*5a80*/  STG.E desc[UR36][R2.64], R25 ;  /* 0x0000001902007986 */ /* 0x0001e2000c101924 */
[----:B------:R-:W-:Y:S05]  /*5a90*/  BRA `(.L_x_1592) ;  /* 0x0000000c00007947 */ /* 0x000fea0003800000 */
.L_x_1596:
[----:B------:R0:W-:Y:S01]  /*5aa0*/  STG.E.U16 desc[UR36][R2.64], R25 ;  /* 0x0000001902007986 */ /* 0x0001e2000c101524 */
[----:B------:R-:W-:Y:S05]  /*5ab0*/  BRA `(.L_x_1592) ;  /* 0x0000000800f87947 */ /* 0x000fea0003800000 */
.L_x_1595:
[----:B------:R-:W-:-:S13]  /*5ac0*/  ISETP.NE.AND P0, PT, R0, 0x7, PT ;  /* 0x000000070000780c */ /* 0x000fda0003f05270 */
[----:B------:R-:W-:Y:S05]  /*5ad0*/  @!P0 BRA `(.L_x_1597) ;  /* 0x0000000000348947 */ /* 0x000fea0003800000 */
[----:B------:R-:W-:-:S13]  /*5ae0*/  ISETP.NE.AND P0, PT, R0, 0x8, PT ;  /* 0x000000080000780c */ /* 0x000fda0003f05270 */
[----:B------:R-:W-:Y:S05]  /*5af0*/  @!P0 BRA `(.L_x_1598) ;  /* 0x0000000000188947 */ /* 0x000fea0003800000 */
[----:B------:R-:W-:-:S13]  /*5b00*/  ISETP.NE.AND P0, PT, R0, 0x9, PT ;  /* 0x000000090000780c */ /* 0x000fda0003f05270 */
[----:B------:R-:W-:Y:S05]  /*5b10*/  @P0 BRA `(.L_x_1591) ;  /* 0x0000000400fc0947 */ /* 0x000fea0003800000 */
[----:B------:R-:W-:Y:S02]  /*5b20*/  HADD2.F32 R4, -RZ, R25.H0_H0 ;  /* 0x20000019ff047230 */ /* 0x000fe40000004100 */
[----:B------:R-:W-:-:S05]  /*5b30*/  IMAD.MOV.U32 R5, RZ, RZ, RZ ;  /* 0x000000ffff057224 */ /* 0x000fca00078e00ff */
[----:B------:R0:W-:Y:S01]  /*5b40*/  STG.E.64 desc[UR36][R2.64], R4 ;  /* 0x0000000402007986 */ /* 0x0001e2000c101b24 */
[----:B------:R-:W-:Y:S05]  /*5b50*/  BRA `(.L_x_1592) ;  /* 0x0000000800d07947 */ /* 0x000fea0003800000 */
.L_x_1598:
[----:B------:R-:W-:-:S05]  /*5b60*/  HADD2.F32 R0, -RZ, R25.H0_H0 ;  /* 0x20000019ff007230 */ /* 0x000fca0000004100 */
[----:B------:R-:W-:-:S04]  /*5b70*/  F2FP.F16.F32.PACK_AB R0, RZ, R0 ;  /* 0x00000000ff00723e */ /* 0x000fc800000000ff */
[----:B------:R-:W-:-:S05]  /*5b80*/  PRMT R0, R0, 0x5410, RZ ;  /* 0x0000541000007816 */ /* 0x000fca00000000ff */
[----:B------:R0:W-:Y:S01]  /*5b90*/  STG.E desc[UR36][R2.64], R0 ;  /* 0x0000000002007986 */ /* 0x0001e2000c101924 */
[----:B------:R-:W-:Y:S05]  /*5ba0*/  BRA `(.L_x_1592) ;  /* 0x0000000800bc7947 */ /* 0x000fea0003800000 */
.L_x_1597:
[----:B------:R-:W-:-:S05]  /*5bb0*/  HADD2.F32 R4, -RZ, R25.H0_H0 ;  /* 0x20000019ff047230 */ /* 0x000fca0000004100 */
[----:B------:R-:W-:-:S06]  /*5bc0*/  FMUL.FTZ R4, R4, 1 ;  /* 0x3f80000004047820 */ /* 0x000fcc0000410000 */
[----:B------:R-:W0:Y:S02]  /*5bd0*/  F2F.F64.F32 R4, R4 ;  /* 0x0000000400047310 */ /* 0x000e240000201800 */
[----:B0-----:R0:W-:Y:S01]  /*5be0*/  STG.E.64 desc[UR36][R2.64], R4 ;  /* 0x0000000402007986 */ /* 0x0011e2000c101b24 */
[----:B------:R-:W-:Y:S05]  /*5bf0*/  BRA `(.L_x_1592) ;  /* 0x0000000800a87947 */ /* 0x000fea0003800000 */
.L_x_1587:
        /* <DEDUP_REMOVED lines=10> */
[----:B------:R-:W-:-:S06]  /*5ca0*/  HADD2.F32 R5, -RZ, R25.H0_H0 ;  /* 0x20000019ff057230 */ /* 0x000fcc0000004100 */
[----:B------:R-:W0:Y:S02]  /*5cb0*/  F2I.FTZ.U32.TRUNC.NTZ R5, R5 ;  /* 0x0000000500057305 */ /* 0x000e24000021f000 */
[----:B0-----:R0:W-:Y:S01]  /*5cc0*/  STG.E.U16 desc[UR36][R2.64], R5 ;  /* 0x0000000502007986 */ /* 0x0011e2000c101524 */
[----:B------:R-:W-:Y:S05]  /*5cd0*/  BRA `(.L_x_1592) ;  /* 0x0000000800707947 */ /* 0x000fea0003800000 */
.L_x_1602:
        /* <DEDUP_REMOVED lines=18> */
.L_x_1605:
[----:B------:R-:W-:-:S04]  /*5e00*/  SHF.R.U32.HI R5, RZ, 0x18, R5 ;  /* 0x00000018ff057819 */ /* 0x000fc80000011605 */
[----:B------:R-:W-:-:S07]  /*5e10*/  LOP3.LUT R0, R0, 0x80, R5, 0xf8, !PT ;  /* 0x0000008000007812 */ /* 0x000fce00078ef805 */
.L_x_1604:
[----:B------:R-:W-:Y:S05]  /*5e20*/  BSYNC.RECONVERGENT B0 ;  /* 0x0000000000007941 */ /* 0x000fea0003800200 */
.L_x_1603:
[----:B------:R0:W-:Y:S01]  /*5e30*/  STG.E.U8 desc[UR36][R2.64], R0 ;  /* 0x0000000002007986 */ /* 0x0001e2000c101124 */
[----:B------:R-:W-:Y:S05]  /*5e40*/  BRA `(.L_x_1592) ;  /* 0x0000000800147947 */ /* 0x000fea0003800000 */
.L_x_1601:
        /* <DEDUP_REMOVED lines=18> */
.L_x_1608:
[----:B------:R-:W-:-:S04]  /*5f70*/  SHF.R.U32.HI R5, RZ, 0x18, R5 ;  /* 0x00000018ff057819 */ /* 0x000fc80000011605 */
[----:B------:R-:W-:-:S07]  /*5f80*/  LOP3.LUT R0, R0, 0x80, R5, 0xf8, !PT ;  /* 0x0000008000007812 */ /* 0x000fce00078ef805 */
.L_x_1607:
[----:B------:R-:W-:Y:S05]  /*5f90*/  BSYNC.RECONVERGENT B0 ;  /* 0x0000000000007941 */ /* 0x000fea0003800200 */
.L_x_1606:
[----:B------:R0:W-:Y:S01]  /*5fa0*/  STG.E.U8 desc[UR36][R2.64], R0 ;  /* 0x0000000002007986 */ /* 0x0001e2000c101124 */
[----:B------:R-:W-:Y:S05]  /*5fb0*/  BRA `(.L_x_1592) ;  /* 0x0000000400b87947 */ /* 0x000fea0003800000 */
.L_x_1600:
[----:B------:R-:W-:-:S13]  /*5fc0*/  ISETP.NE.AND P0, PT, R0, 0x1c, PT ;  /* 0x0000001c0000780c */ /* 0x000fda0003f05270 */
[----:B------:R-:W-:Y:S05]  /*5fd0*/  @!P0 BRA `(.L_x_1609) ;  /* 0x0000000000608947 */ /* 0x000fea0003800000 */
[----:B------:R-:W-:-:S13]  /*5fe0*/  ISETP.NE.AND P0, PT, R0, 0x1d, PT ;  /* 0x0000001d0000780c */ /* 0x000fda0003f05270 */
[----:B------:R-:W-:Y:S05]  /*5ff0*/  @!P0 BRA `(.L_x_1610) ;  /* 0x0000000000488947 */ /* 0x000fea0003800000 */
[----:B------:R-:W-:-:S13]  /*6000*/  ISETP.NE.AND P0, PT, R0, 0x2c, PT ;  /* 0x0000002c0000780c */ /* 0x000fda0003f05270 */
[----:B------:R-:W-:Y:S05]  /*6010*/  @P0 BRA `(.L_x_1591) ;  /* 0x0000000000bc0947 */ /* 0x000fea0003800000 */
[----:B------:R-:W-:Y:S02]  /*6020*/  HADD2.F32 R25, -RZ, R25.H0_H0 ;  /* 0x20000019ff197230 */ /* 0x000fe40000004100 */
        /* <DEDUP_REMOVED lines=15> */
.L_x_1610:
[----:B------:R-:W-:-:S06]  /*6120*/  HADD2.F32 R4, -RZ, R25.H0_H0 ;  /* 0x20000019ff047230 */ /* 0x000fcc0000004100 */
[----:B------:R-:W0:Y:S02]  /*6130*/  F2I.U64.TRUNC R4, R4 ;  /* 0x0000000400047311 */ /* 0x000e24000020d800 */
[----:B0-----:R0:W-:Y:S01]  /*6140*/  STG.E.64 desc[UR36][R2.64], R4 ;  /* 0x0000000402007986 */ /* 0x0011e2000c101b24 */
[----:B------:R-:W-:Y:S05]  /*6150*/  BRA `(.L_x_1592) ;  /* 0x0000000400507947 */ /* 0x000fea0003800000 */
.L_x_1609:
[----:B------:R-:W-:-:S06]  /*6160*/  HADD2.F32 R25, -RZ, R25.H0_H0 ;  /* 0x20000019ff197230 */ /* 0x000fcc0000004100 */
[----:B------:R-:W0:Y:S02]  /*6170*/  F2I.FTZ.U32.TRUNC.NTZ R25, R25 ;  /* 0x0000001900197305 */ /* 0x000e24000021f000 */
[----:B0-----:R0:W-:Y:S01]  /*6180*/  STG.E desc[UR36][R2.64], R25 ;  /* 0x0000001902007986 */ /* 0x0011e2000c101924 */
[----:B------:R-:W-:Y:S05]  /*6190*/  BRA `(.L_x_1592) ;  /* 0x0000000400407947 */ /* 0x000fea0003800000 */
.L_x_1599:
[----:B------:R-:W-:-:S13]  /*61a0*/  ISETP.GT.AND P0, PT, R0, 0xe, PT ;  /* 0x0000000e0000780c */ /* 0x000fda0003f04270 */
[----:B------:R-:W-:Y:S05]  /*61b0*/  @P0 BRA `(.L_x_1611) ;  /* 0x00000000003c0947 */ /* 0x000fea0003800000 */
[----:B------:R-:W-:-:S13]  /*61c0*/  ISETP.NE.AND P0, PT, R0, 0xa, PT ;  /* 0x0000000a0000780c */ /* 0x000fda0003f05270 */
[----:B------:R-:W-:Y:S05]  /*61d0*/  @!P0 BRA `(.L_x_1612) ;  /* 0x00000000001c8947 */ /* 0x000fea0003800000 */
[----:B------:R-:W-:-:S13]  /*61e0*/  ISETP.NE.AND P0, PT, R0, 0xb, PT ;  /* 0x0000000b0000780c */ /* 0x000fda0003f05270 */
[----:B------:R-:W-:Y:S05]  /*61f0*/  @P0 BRA `(.L_x_1591) ;  /* 0x0000000000440947 */ /* 0x000fea0003800000 */
[----:B------:R-:W-:-:S05]  /*6200*/  HADD2.F32 R25, -RZ, R25.H0_H0 ;  /* 0x20000019ff197230 */ /* 0x000fca0000004100 */
[----:B------:R-:W-:-:S04]  /*6210*/  FSETP.NEU.FTZ.AND P0, PT, R25, RZ, PT ;  /* 0x000000ff1900720b */ /* 0x000fc80003f1d000 */
[----:B------:R-:W-:-:S05]  /*6220*/  SEL R5, RZ, 0x1, !P0 ;  /* 0x00000001ff057807 */ /* 0x000fca0004000000 */
[----:B------:R1:W-:Y:S01]  /*6230*/  STG.E.U8 desc[UR36][R2.64], R5 ;  /* 0x0000000502007986 */ /* 0x0003e2000c101124 */
[----:B------:R-:W-:Y:S05]  /*6240*/  BRA `(.L_x_1592) ;  /* 0x0000000400147947 */ /* 0x000fea0003800000 */
.L_x_1612:
[----:B------:R-:W-:Y:S01]  /*6250*/  HADD2.F32 R25, -RZ, R25.H0_H0 ;  /* 0x20000019ff197230 */ /* 0x000fe20000004100 */
[----:B------:R-:W-:-:S04]  /*6260*/  CS2R R6, SRZ ;  /* 0x0000000000067805 */ /* 0x000fc8000001ff00 */
[----:B------:R-:W-:-:S06]  /*6270*/  FMUL.FTZ R4, R25, 1 ;  /* 0x3f80000019047820 */ /* 0x000fcc0000410000 */
[----:B------:R-:W0:Y:S02]  /*6280*/  F2F.F64.F32 R4, R4 ;  /* 0x0000000400047310 */ /* 0x000e240000201800 */
[----:B0-----:R0:W-:Y:S01]  /*6290*/  STG.E.128 desc[UR36][R2.64], R4 ;  /* 0x0000000402007986 */ /* 0x0011e2000c101d24 */
[----:B------:R-:W-:Y:S05]  /*62a0*/  BRA `(.L_x_1592) ;  /* 0x0000000000fc7947 */ /* 0x000fea0003800000 */
.L_x_1611:
[----:B------:R-:W-:-:S13]  /*62b0*/  ISETP.NE.AND P0, PT, R0, 0xf, PT ;  /* 0x0000000f0000780c */ /* 0x000fda0003f05270 */
[----:B------:R-:W-:Y:S05]  /*62c0*/  @!P0 BRA `(.L_x_1613) ;  /* 0x0000000000e88947 */ /* 0x000fea0003800000 */
[----:B------:R-:W-:-:S13]  /*62d0*/  ISETP.NE.AND P0, PT, R0, 0x17, PT ;  /* 0x000000170000780c */ /* 0x000fda0003f05270 */
[----:B------:R-:W-:Y:S05]  /*62e0*/  @!P0 BRA `(.L_x_1614) ;  /* 0x0000000000908947 */ /* 0x000fea0003800000 */
[----:B------:R-:W-:-:S13]  /*62f0*/  ISETP.NE.AND P0, PT, R0, 0x18, PT ;  /* 0x000000180000780c */ /* 0x000fda0003f05270 */
[----:B------:R-:W-:Y:S05]  /*6300*/  @!P0 BRA `(.L_x_1615) ;  /* 0x0000000000448947 */ /* 0x000fea0003800000 */
.L_x_1591:
        /* <DEDUP_REMOVED lines=16> */
.L_x_1616:
[----:B------:R-:W-:Y:S05]  /*6410*/  BRA `(.L_x_1592) ;  /* 0x0000000000a07947 */ /* 0x000fea0003800000 */
.L_x_1615:
        /* <DEDUP_REMOVED lines=13> */
.L_x_1618:
[----:B------:R-:W-:Y:S05]  /*64f0*/  BSYNC.RECONVERGENT B0 ;  /* 0x0000000000007941 */ /* 0x000fea0003800200 */
.L_x_1617:
[----:B------:R-:W-:-:S05]  /*6500*/  LOP3.LUT R5, R0, 0x80, R5, 0xf8, !PT ;  /* 0x0000008000057812 */ /* 0x000fca00078ef805 */
[----:B------:R3:W-:Y:S01]  /*6510*/  STG.E.U8 desc[UR36][R2.64], R5 ;  /* 0x0000000502007986 */ /* 0x0007e2000c101124 */
[----:B------:R-:W-:Y:S05]  /*6520*/  BRA `(.L_x_1592) ;  /* 0x00000000005c7947 */ /* 0x000fea0003800000 */
.L_x_1614:
        /* <DEDUP_REMOVED lines=12> */
.L_x_1620:
[----:B------:R-:W-:Y:S01]  /*65f0*/  IMAD.MOV.U32 R0, RZ, RZ, 0x7f ;  /* 0x0000007fff007424 */ /* 0x000fe200078e00ff */
[----:B------:R-:W-:-:S04]  /*6600*/  ISETP.GT.U32.AND P0, PT, R4, 0x7f800000, PT ;  /* 0x7f8000000400780c */ /* 0x000fc80003f04070 */
[----:B------:R-:W-:-:S09]  /*6610*/  SEL R0, R0, 0x7c, P0 ;  /* 0x0000007c00007807 */ /* 0x000fd20000000000 */
.L_x_1621:
[----:B------:R-:W-:Y:S05]  /*6620*/  BSYNC.RECONVERGENT B0 ;  /* 0x0000000000007941 */ /* 0x000fea0003800200 */
.L_x_1619:
[----:B------:R-:W-:-:S04]  /*6630*/  SHF.R.U32.HI R5, RZ, 0x18, R5 ;  /* 0x00000018ff057819 */ /* 0x000fc80000011605 */
[----:B------:R-:W-:-:S05]  /*6640*/  LOP3.LUT R5, R0, 0x80, R5, 0xf8, !PT ;  /* 0x0000008000057812 */ /* 0x000fca00078ef805 */
[----:B------:R2:W-:Y:S01]  /*6650*/  STG.E.U8 desc[UR36][R2.64], R5 ;  /* 0x0000000502007986 */ /* 0x0005e2000c101124 */
[----:B------:R-:W-:Y:S05]  /*6660*/  BRA `(.L_x_1592) ;  /* 0x00000000000c7947 */ /* 0x000fea0003800000 */
.L_x_1613:
[----:B------:R-:W-:-:S05]  /*6670*/  HADD2.F32 R0, -RZ, R25.H0_H0 ;  /* 0x20000019ff007230 */ /* 0x000fca0000004100 */
[----:B------:R-:W-:-:S05]  /*6680*/  F2FP.BF16.F32.PACK_AB R0, RZ, R0 ;  /* 0x00000000ff00723e */ /* 0x000fca00000010ff */
[----:B------:R4:W-:Y:S02]  /*6690*/  STG.E.U16 desc[UR36][R2.64], R0 ;  /* 0x0000000002007986 */ /* 0x0009e4000c101524 */
.L_x_1592:
[----:B------:R-:W-:-:S05]  /*66a0*/  VIADD R19, R19, 0x80 ;  /* 0x0000008013137836 */ /* 0x000fca0000000000 */
[----:B------:R-:W-:-:S13]  /*66b0*/  ISETP.GE.AND P0, PT, R19, R17, PT ;  /* 0x000000111300720c */ /* 0x000fda0003f06270 */
        /* <DEDUP_REMOVED lines=19> */
[----:B------:R-:W-:-:S04]  /*67f0*/  HADD2.F32 R24, -RZ, R24.H0_H0 ;  /* 0x20000018ff187230 */ /* 0x000fc80000004100 */
[----:B------:R-:W0:Y:S02]  /*6800*/  F2I.FTZ.TRUNC.NTZ R5, R24 ;  /* 0x0000001800057305 */ /* 0x000e24000021f100 */
[----:B0-----:R3:W-:Y:S01]  /*6810*/  STG.E.U8 desc[UR36][R2.64], R5 ;  /* 0x0000000502007986 */ /* 0x0017e2000c101124 */
[----:B------:R-:W-:Y:S05]  /*6820*/  BRA `(.L_x_1627) ;  /* 0x0000000c007c7947 */ /* 0x000fea0003800000 */
.L_x_1625:
[----:B------:R-:W-:-:S06]  /*6830*/  HADD2.F32 R5, -RZ, R24.H0_H0 ;  /* 0x20000018ff057230 */ /* 0x000fcc0000004100 */
[----:B------:R-:W0:Y:S02]  /*6840*/  F2I.S64.TRUNC R4, R5 ;  /* 0x0000000500047311 */ /* 0x000e24000020d900 */
[----:B0-----:R4:W-:Y:S01]  /*6850*/  STG.E.U8 desc[UR36][R2.64], R4 ;  /* 0x0000000402007986 */ /* 0x0019e2000c101124 */
[----:B------:R-:W-:Y:S05]  /*6860*/  BRA `(.L_x_1627) ;  /* 0x0000000c006c7947 */ /* 0x000fea0003800000 */
.L_x_1624:
        /* <DEDUP_REMOVED lines=10> */
.L_x_1629:
[----:B------:R-:W-:-:S04]  /*6910*/  HADD2.F32 R24, -RZ, R24.H0_H0 ;  /* 0x20000018ff187230 */ /* 0x000fc80000004100 */
[----:B------:R-:W0:Y:S02]  /*6920*/  F2I.FTZ.TRUNC.NTZ R5, R24 ;  /* 0x0000001800057305 */ /* 0x000e24000021f100 */
[----:B0-----:R2:W-:Y:S01]  /*6930*/  STG.E desc[UR36][R2.64], R5 ;  /* 0x0000000502007986 */ /* 0x0015e2000c101924 */
[----:B------:R-:W-:Y:S05]  /*6940*/  BRA `(.L_x_1627) ;  /* 0x0000000c00347947 */ /* 0x000fea0003800000 */
.L_x_1628:
[----:B------:R-:W-:-:S04]  /*6950*/  HADD2.F32 R24, -RZ, R24.H0_H0 ;  /* 0x20000018ff187230 */ /* 0x000fc80000004100 */
[----:B------:R-:W0:Y:S02]  /*6960*/  F2I.FTZ.TRUNC.NTZ R5, R24 ;  /* 0x0000001800057305 */ /* 0x000e24000021f100 */
[----:B0-----:R0:W-:Y:S01]  /*6970*/  STG.E.U16 desc[UR36][R2.64], R5 ;  /* 0x0000000502007986 */ /* 0x0011e2000c101524 */
[----:B------:R-:W-:Y:S05]  /*6980*/  BRA `(.L_x_1627) ;  /* 0x0000000c00247947 */ /* 0x000fea0003800000 */
.L_x_1623:
        /* <DEDUP_REMOVED lines=9> */
.L_x_1631:
[----:B------:R0:W-:Y:S01]  /*6a20*/  STG.E.U16 desc[UR36][R2.64], R24 ;  /* 0x0000001802007986 */ /* 0x0001e2000c101524 */
[----:B------:R-:W-:Y:S05]  /*6a30*/  BRA `(.L_x_1627) ;  /* 0x0000000800f87947 */ /* 0x000fea0003800000 */
.L_x_1630:
        /* <DEDUP_REMOVED lines=10> */
.L_x_1633:
[----:B------:R-:W-:-:S05]  /*6ae0*/  HADD2.F32 R0, -RZ, R24.H0_H0 ;  /* 0x20000018ff007230 */ /* 0x000fca0000004100 */
[----:B------:R-:W-:-:S04]  /*6af0*/  F2FP.F16.F32.PACK_AB R0, RZ, R0 ;  /* 0x00000000ff00723e */ /* 0x000fc800000000ff */
[----:B------:R-:W-:-:S05]  /*6b00*/  PRMT R0, R0, 0x5410, RZ ;  /* 0x0000541000007816 */ /* 0x000fca00000000ff */
[----:B------:R0:W-:Y:S01]  /*6b10*/  STG.E desc[UR36][R2.64], R0 ;  /* 0x0000000002007986 */ /* 0x0001e2000c101924 */
[----:B------:R-:W-:Y:S05]  /*6b20*/  BRA `(.L_x_1627) ;  /* 0x0000000800bc7947 */ /* 0x000fea0003800000 */
.L_x_1632:
[----:B------:R-:W-:-:S05]  /*6b30*/  HADD2.F32 R4, -RZ, R24.H0_H0 ;  /* 0x20000018ff047230 */ /* 0x000fca0000004100 */
[----:B------:R-:W-:-:S06]  /*6b40*/  FMUL.FTZ R4, R4, 1 ;  /* 0x3f80000004047820 */ /* 0x000fcc0000410000 */
[----:B------:R-:W0:Y:S02]  /*6b50*/  F2F.F64.F32 R4, R4 ;  /* 0x0000000400047310 */ /* 0x000e240000201800 */
[----:B0-----:R0:W-:Y:S01]  /*6b60*/  STG.E.64 desc[UR36][R2.64], R4 ;  /* 0x0000000402007986 */ /* 0x0011e2000c101b24 */
[----:B------:R-:W-:Y:S05]  /*6b70*/  BRA `(.L_x_1627) ;  /* 0x0000000800a87947 */ /* 0x000fea0003800000 */
.L_x_1622:
        /* <DEDUP_REMOVED lines=14> */
.L_x_1637:
        /* <DEDUP_REMOVED lines=18> */
.L_x_1640:
[----:B------:R-:W-:-:S04]  /*6d80*/  SHF.R.U32.HI R5, RZ, 0x18, R5 ;  /* 0x00000018ff057819 */ /* 0x000fc80000011605 */
[----:B------:R-:W-:-:S07]  /*6d90*/  LOP3.LUT R0, R0, 0x80, R5, 0xf8, !PT ;  /* 0x0000008000007812 */ /* 0x000fce00078ef805 */
.L_x_1639:
[----:B------:R-:W-:Y:S05]  /*6da0*/  BSYNC.RECONVERGENT B0 ;  /* 0x0000000000007941 */ /* 0x000fea0003800200 */
.L_x_1638:
[----:B------:R0:W-:Y:S01]  /*6db0*/  STG.E.U8 desc[UR36][R2.64], R0 ;  /* 0x0000000002007986 */ /* 0x0001e2000c101124 */
[----:B------:R-:W-:Y:S05]  /*6dc0*/  BRA `(.L_x_1627) ;  /* 0x0000000800147947 */ /* 0x000fea0003800000 */
.L_x_1636:
        /* <DEDUP_REMOVED lines=18> */
.L_x_1643:
[----:B------:R-:W-:-:S04]  /*6ef0*/  SHF.R.U32.HI R5, RZ, 0x18, R5 ;  /* 0x00000018ff057819 */ /* 0x000fc80000011605 */
[----:B------:R-:W-:-:S07]  /*6f00*/  LOP3.LUT R0, R0, 0x80, R5, 0xf8, !PT ;  /* 0x0000008000007812 */ /* 0x000fce00078ef805 */
.L_x_1642:
[----:B------:R-:W-:Y:S05]  /*6f10*/  BSYNC.RECONVERGENT B0 ;  /* 0x0000000000007941 */ /* 0x000fea0003800200 */
.L_x_1641:
[----:B------:R0:W-:Y:S01]  /*6f20*/  STG.E.U8 desc[UR36][R2.64], R0 ;  /* 0x0000000002007986 */ /* 0x0001e2000c101124 */
[----:B------:R-:W-:Y:S05]  /*6f30*/  BRA `(.L_x_1627) ;  /* 0x0000000400b87947 */ /* 0x000fea0003800000 */
.L_x_1635:
[----:B------:R-:W-:-:S13]  /*6f40*/  ISETP.NE.AND P0, PT, R0, 0x1c, PT ;  /* 0x0000001c0000780c */ /* 0x000fda0003f05270 */
[----:B------:R-:W-:Y:S05]  /*6f50*/  @!P0 BRA `(.L_x_1644) ;  /* 0x0000000000608947 */ /* 0x000fea0003800000 */
[----:B------:R-:W-:-:S13]  /*6f60*/  ISETP.NE.AND P0, PT, R0, 0x1d, PT ;  /* 0x0000001d0000780c */ /* 0x000fda0003f05270 */
[----:B------:R-:W-:Y:S05]  /*6f70*/  @!P0 BRA `(.L_x_1645) ;  /* 0x0000000000488947 */ /* 0x000fea0003800000 */
[----:B------:R-:W-:-:S13]  /*6f80*/  ISETP.NE.AND P0, PT, R0, 0x2c, PT ;  /* 0x0000002c0000780c */ /* 0x000fda0003f05270 */
[----:B------:R-:W-:Y:S05]  /*6f90*/  @P0 BRA `(.L_x_1626) ;  /* 0x0000000000bc0947 */ /* 0x000fea0003800000 */
        /* <DEDUP_REMOVED lines=16> */
.L_x_1645:
[----:B------:R-:W-:-:S06]  /*70a0*/  HADD2.F32 R4, -RZ, R24.H0_H0 ;  /* 0x20000018ff047230 */ /* 0x000fcc0000004100 */
[----:B------:R-:W0:Y:S02]  /*70b0*/  F2I.U64.TRUNC R4, R4 ;  /* 0x0000000400047311 */ /* 0x000e24000020d800 */
[----:B0-----:R0:W-:Y:S01]  /*70c0*/  STG.E.64 desc[UR36][R2.64], R4 ;  /* 0x0000000402007986 */ /* 0x0011e2000c101b24 */
[----:B------:R-:W-:Y:S05]  /*70d0*/  BRA `(.L_x_1627) ;  /* 0x0000000400507947 */ /* 0x000fea0003800000 */
.L_x_1644:
[----:B------:R-:W-:-:S04]  /*70e0*/  HADD2.F32 R24, -RZ, R24.H0_H0 ;  /* 0x20000018ff187230 */ /* 0x000fc80000004100 */
[----:B------:R-:W0:Y:S02]  /*70f0*/  F2I.FTZ.U32.TRUNC.NTZ R5, R24 ;  /* 0x0000001800057305 */ /* 0x000e24000021f000 */
[----:B0-----:R0:W-:Y:S01]  /*7100*/  STG.E desc[UR36][R2.64], R5 ;  /* 0x0000000502007986 */ /* 0x0011e2000c101924 */
[----:B------:R-:W-:Y:S05]  /*7110*/  BRA `(.L_x_1627) ;  /* 0x0000000400407947 */ /* 0x000fea0003800000 */
.L_x_1634:
        /* <DEDUP_REMOVED lines=11> */
.L_x_1647:
[----:B------:R-:W-:Y:S01]  /*71d0*/  HADD2.F32 R24, -RZ, R24.H0_H0 ;  /* 0x20000018ff187230 */ /* 0x000fe20000004100 */
[----:B------:R-:W-:-:S04]  /*71e0*/  CS2R R6, SRZ ;  /* 0x0000000000067805 */ /* 0x000fc8000001ff00 */
[----:B------:R-:W-:-:S06]  /*71f0*/  FMUL.FTZ R4, R24, 1 ;  /* 0x3f80000018047820 */ /* 0x000fcc0000410000 */
[----:B------:R-:W0:Y:S02]  /*7200*/  F2F.F64.F32 R4, R4 ;  /* 0x0000000400047310 */ /* 0x000e240000201800 */
[----:B0-----:R0:W-:Y:S01]  /*7210*/  STG.E.128 desc[UR36][R2.64], R4 ;  /* 0x0000000402007986 */ /* 0x0011e2000c101d24 */
[----:B------:R-:W-:Y:S05]  /*7220*/  BRA `(.L_x_1627) ;  /* 0x0000000000fc7947 */ /* 0x000fea0003800000 */
.L_x_1646:
[----:B------:R-:W-:-:S13]  /*7230*/  ISETP.NE.AND P0, PT, R0, 0xf, PT ;  /* 0x0000000f0000780c */ /* 0x000fda0003f05270 */
[----:B------:R-:W-:Y:S05]  /*7240*/  @!P0 BRA `(.L_x_1648) ;  /* 0x0000000000e88947 */ /* 0x000fea0003800000 */
[----:B------:R-:W-:-:S13]  /*7250*/  ISETP.NE.AND P0, PT, R0, 0x17, PT ;  /* 0x000000170000780c */ /* 0x000fda0003f05270 */
[----:B------:R-:W-:Y:S05]  /*7260*/  @!P0 BRA `(.L_x_1649) ;  /* 0x0000000000908947 */ /* 0x000fea0003800000 */
[----:B------:R-:W-:-:S13]  /*7270*/  ISETP.NE.AND P0, PT, R0, 0x18, PT ;  /* 0x000000180000780c */ /* 0x000fda0003f05270 */
[----:B------:R-:W-:Y:S05]  /*7280*/  @!P0 BRA `(.L_x_1650) ;  /* 0x0000000000448947 */ /* 0x000fea0003800000 */
.L_x_1626:
        /* <DEDUP_REMOVED lines=16> */
.L_x_1651:
[----:B------:R-:W-:Y:S05]  /*7390*/  BRA `(.L_x_1627) ;  /* 0x0000000000a07947 */ /* 0x000fea0003800000 */
.L_x_1650:
        /* <DEDUP_REMOVED lines=13> */
.L_x_1653:
[----:B------:R-:W-:Y:S05]  /*7470*/  BSYNC.RECONVERGENT B0 ;  /* 0x0000000000007941 */ /* 0x000fea0003800200 */
.L_x_1652:
[----:B------:R-:W-:-:S05]  /*7480*/  LOP3.LUT R5, R0, 0x80, R5, 0xf8, !PT ;  /* 0x0000008000057812 */ /* 0x000fca00078ef805 */
[----:B------:R0:W-:Y:S01]  /*7490*/  STG.E.U8 desc[UR36][R2.64], R5 ;  /* 0x0000000502007986 */ /* 0x0001e2000c101124 */
[----:B------:R-:W-:Y:S05]  /*74a0*/  BRA `(.L_x_1627) ;  /* 0x00000000005c7947 */ /* 0x000fea0003800000 */
.L_x_1649:
        /* <DEDUP_REMOVED lines=12> */
.L_x_1655:
[----:B------:R-:W-:Y:S01]  /*7570*/  IMAD.MOV.U32 R0, RZ, RZ, 0x7f ;  /* 0x0000007fff007424 */ /* 0x000fe200078e00ff */
[----:B------:R-:W-:-:S04]  /*7580*/  ISETP.GT.U32.AND P0, PT, R4, 0x7f800000, PT ;  /* 0x7f8000000400780c */ /* 0x000fc80003f04070 */
[----:B------:R-:W-:-:S09]  /*7590*/  SEL R0, R0, 0x7c, P0 ;  /* 0x0000007c00007807 */ /* 0x000fd20000000000 */
.L_x_1656:
[----:B------:R-:W-:Y:S05]  /*75a0*/  BSYNC.RECONVERGENT B0 ;  /* 0x0000000000007941 */ /* 0x000fea0003800200 */
.L_x_1654:
[----:B------:R-:W-:-:S04]  /*75b0*/  SHF.R.U32.HI R5, RZ, 0x18, R5 ;  /* 0x00000018ff057819 */ /* 0x000fc80000011605 */
[----:B------:R-:W-:-:S05]  /*75c0*/  LOP3.LUT R5, R0, 0x80, R5, 0xf8, !PT ;  /* 0x0000008000057812 */ /* 0x000fca00078ef805 */
[----:B------:R0:W-:Y:S01]  /*75d0*/  STG.E.U8 desc[UR36][R2.64], R5 ;  /* 0x0000000502007986 */ /* 0x0001e2000c101124 */
[----:B------:R-:W-:Y:S05]  /*75e0*/  BRA `(.L_x_1627) ;  /* 0x00000000000c7947 */ /* 0x000fea0003800000 */
.L_x_1648:
[----:B------:R-:W-:-:S05]  /*75f0*/  HADD2.F32 R0, -RZ, R24.H0_H0 ;  /* 0x20000018ff007230 */ /* 0x000fca0000004100 */
[----:B------:R-:W-:-:S05]  /*7600*/  F2FP.BF16.F32.PACK_AB R0, RZ, R0 ;  /* 0x00000000ff00723e */ /* 0x000fca00000010ff */
[----:B------:R0:W-:Y:S02]  /*7610*/  STG.E.U16 desc[UR36][R2.64], R0 ;  /* 0x0000000002007986 */ /* 0x0001e4000c101524 */
.L_x_1627:
[----:B------:R-:W-:-:S07]  /*7620*/  VIADD R19, R19, 0x80 ;  /* 0x0000008013137836 */ /* 0x000fce0000000000 */
.L_x_1586:
[----:B------:R-:W-:Y:S05]  /*7630*/  BSYNC.RECONVERGENT B6 ;  /* 0x0000000000067941 */ /* 0x000fea0003800200 */
.L_x_1585:
[----:B------:R-:W-:-:S13]  /*7640*/  ISETP.GE.AND P0, PT, R19, R17, PT ;  /* 0x000000111300720c */ /* 0x000fda0003f06270 */
[----:B------:R-:W-:Y:S05]  /*7650*/  @P0 EXIT ;  /* 0x000000000000094d */ /* 0x000fea0003800000 */
[----:B01234-:R-:W0:Y:S01]  /*7660*/  LDC.64 R2, c[0x0][0x388] ;  /* 0x0000e200ff027b82 */ /* 0x01fe220000000a00 */
[----:B------:R-:W1:Y:S01]  /*7670*/  LDCU UR4, c[0x0][0x3a8] ;  /* 0x00007500ff0477ac */ /* 0x000e620008000800 */
[----:B------:R-:W-:Y:S01]  /*7680*/  PRMT R0, R16, 0x9910, RZ ;  /* 0x0000991010007816 */ /* 0x000fe200000000ff */
        /* <DEDUP_REMOVED lines=16> */
[----:B0-----:R-:W-:Y:S01]  /*7790*/  STG.E.U8 desc[UR36][R2.64], R23 ;  /* 0x0000001702007986 */ /* 0x001fe2000c101124 */
[----:B------:R-:W-:Y:S05]  /*77a0*/  EXIT ;  /* 0x000000000000794d */ /* 0x000fea0003800000 */
.L_x_1660:
[----:B------:R-:W-:-:S06]  /*77b0*/  HADD2.F32 R5, -RZ, R23.H0_H0 ;  /* 0x20000017ff057230 */ /* 0x000fcc0000004100 */
[----:B------:R-:W0:Y:S02]  /*77c0*/  F2I.S64.TRUNC R4, R5 ;  /* 0x0000000500047311 */ /* 0x000e24000020d900 */
[----:B0-----:R-:W-:Y:S01]  /*77d0*/  STG.E.U8 desc[UR36][R2.64], R4 ;  /* 0x0000000402007986 */ /* 0x001fe2000c101124 */
[----:B------:R-:W-:Y:S05]  /*77e0*/  EXIT ;  /* 0x000000000000794d */ /* 0x000fea0003800000 */
.L_x_1659:
        /* <DEDUP_REMOVED lines=8> */
[----:B0-----:R-:W-:Y:S01]  /*7870*/  STG.E.64 desc[UR36][R2.64], R4 ;  /* 0x0000000402007986 */ /* 0x001fe2000c101b24 */
[----:B------:R-:W-:Y:S05]  /*7880*/  EXIT ;  /* 0x000000000000794d */ /* 0x000fea0003800000 */
.L_x_1663:
[----:B------:R-:W-:-:S06]  /*7890*/  HADD2.F32 R23, -RZ, R23.H0_H0 ;  /* 0x20000017ff177230 */ /* 0x000fcc0000004100 */
[----:B------:R-:W0:Y:S02]  /*78a0*/  F2I.FTZ.TRUNC.NTZ R23, R23 ;  /* 0x0000001700177305 */ /* 0x000e24000021f100 */
[----:B0-----:R-:W-:Y:S01]  /*78b0*/  STG.E desc[UR36][R2.64], R23 ;  /* 0x0000001702007986 */ /* 0x001fe2000c101924 */
[----:B------:R-:W-:Y:S05]  /*78c0*/  EXIT ;  /* 0x000000000000794d */ /* 0x000fea0003800000 */
.L_x_1662:
[----:B------:R-:W-:-:S06]  /*78d0*/  HADD2.F32 R23, -RZ, R23.H0_H0 ;  /* 0x20000017ff177230 */ /* 0x000fcc0000004100 */
[----:B------:R-:W0:Y:S02]  /*78e0*/  F2I.FTZ.TRUNC.NTZ R23, R23 ;  /* 0x0000001700177305 */ /* 0x000e24000021f100 */
[----:B0-----:R-:W-:Y:S01]  /*78f0*/  STG.E.U16 desc[UR36][R2.64], R23 ;  /* 0x0000001702007986 */ /* 0x001fe2000c101524 */
[----:B------:R-:W-:Y:S05]  /*7900*/  EXIT ;  /* 0x000000000000794d */ /* 0x000fea0003800000 */
.L_x_1658:
[----:B------:R-:W-:-:S13]  /*7910*/  ISETP.GT.AND P0, PT, R0, 0x6, PT ;  /* 0x000000060000780c */ /* 0x000fda0003f04270 */
[----:B------:R-:W-:Y:S05]  /*7920*/  @P0 BRA `(.L_x_1664) ;  /* 0x0000000000240947 */ /* 0x000fea0003800000 */
[----:B------:R-:W-:-:S13]  /*7930*/  ISETP.NE.AND P0, PT, R0, 0x5, PT ;  /* 0x000000050000780c */ /* 0x000fda0003f05270 */
[----:B------:R-:W-:Y:S05]  /*7940*/  @!P0 BRA `(.L_x_1665) ;  /* 0x0000000000148947 */ /* 0x000fea0003800000 */
[----:B------:R-:W-:-:S13]  /*7950*/  ISETP.NE.AND P0, PT, R0, 0x6, PT ;  /* 0x000000060000780c */ /* 0x000fda0003f05270 */
[----:B------:R-:W-:Y:S05]  /*7960*/  @P0 BRA `(.L_x_1661) ;  /* 0x0000000800280947 */ /* 0x000fea0003800000 */
[----:B------:R-:W-:-:S05]  /*7970*/  HADD2.F32 R23, -RZ, R23.H0_H0 ;  /* 0x20000017ff177230 */ /* 0x000fca0000004100 */
[----:B------:R-:W-:Y:S01]  /*7980*/  STG.E desc[UR36][R2.64], R23 ;  /* 0x0000001702007986 */ /* 0x000fe2000c101924 */
[----:B------:R-:W-:Y:S05]  /*7990*/  EXIT ;  /* 0x000000000000794d */ /* 0x000fea0003800000 */
.L_x_1665:
[----:B------:R-:W-:Y:S01]  /*79a0*/  STG.E.U16 desc[UR36][R2.64], R23 ;  /* 0x0000001702007986 */ /* 0x000fe2000c101524 */
[----:B------:R-:W-:Y:S05]  /*79b0*/  EXIT ;  /* 0x000000000000794d */ /* 0x000fea0003800000 */
.L_x_1664:
        /* <DEDUP_REMOVED lines=8> */
[----:B------:R-:W-:Y:S01]  /*7a40*/  STG.E.64 desc[UR36][R2.64], R4 ;  /* 0x0000000402007986 */ /* 0x000fe2000c101b24 */
[----:B------:R-:W-:Y:S05]  /*7a50*/  EXIT ;  /* 0x000000000000794d */ /* 0x000fea0003800000 */
.L_x_1667:
[----:B------:R-:W-:-:S05]  /*7a60*/  HADD2.F32 R0, -RZ, R23.H0_H0 ;  /* 0x20000017ff007230 */ /* 0x000fca0000004100 */
[----:B------:R-:W-:-:S04]  /*7a70*/  F2FP.F16.F32.PACK_AB R0, RZ, R0 ;  /* 0x00000000ff00723e */ /* 0x000fc800000000ff */
[----:B------:R-:W-:-:S05]  /*7a80*/  PRMT R0, R0, 0x5410, RZ ;  /* 0x0000541000007816 */ /* 0x000fca00000000ff */
[----:B------:R-:W-:Y:S01]  /*7a90*/  STG.E desc[UR36][R2.64], R0 ;  /* 0x0000000002007986 */ /* 0x000fe2000c101924 */
[----:B------:R-:W-:Y:S05]  /*7aa0*/  EXIT ;  /* 0x000000000000794d */ /* 0x000fea0003800000 */
.L_x_1666:
[----:B------:R-:W-:-:S05]  /*7ab0*/  HADD2.F32 R4, -RZ, R23.H0_H0 ;  /* 0x20000017ff047230 */ /* 0x000fca0000004100 */
[----:B------:R-:W-:-:S06]  /*7ac0*/  FMUL.FTZ R4, R4, 1 ;  /* 0x3f80000004047820 */ /* 0x000fcc0000410000 */
[----:B------:R-:W0:Y:S02]  /*7ad0*/  F2F.F64.F32 R4, R4 ;  /* 0x0000000400047310 */ /* 0x000e240000201800 */
[----:B0-----:R-:W-:Y:S01]  /*7ae0*/  STG.E.64 desc[UR36][R2.64], R4 ;  /* 0x0000000402007986 */ /* 0x001fe2000c101b24 */
[----:B------:R-:W-:Y:S05]  /*7af0*/  EXIT ;  /* 0x000000000000794d */ /* 0x000fea0003800000 */
.L_x_1657:
        /* <DEDUP_REMOVED lines=12> */
[----:B0-----:R-:W-:Y:S01]  /*7bc0*/  STG.E.U16 desc[UR36][R2.64], R5 ;  /* 0x0000000502007986 */ /* 0x001fe2000c101524 */
[----:B------:R-:W-:Y:S05]  /*7bd0*/  EXIT ;  /* 0x000000000000794d */ /* 0x000fea0003800000 */
.L_x_1671:
        /* <DEDUP_REMOVED lines=18> */
.L_x_1674:
[----:B------:R-:W-:-:S04]  /*7d00*/  SHF.R.U32.HI R5, RZ, 0x18, R5 ;  /* 0x00000018ff057819 */ /* 0x000fc80000011605 */
[----:B------:R-:W-:-:S07]  /*7d10*/  LOP3.LUT R0, R0, 0x80, R5, 0xf8, !PT ;  /* 0x0000008000007812 */ /* 0x000fce00078ef805 */
.L_x_1673:
[----:B------:R-:W-:Y:S05]  /*7d20*/  BSYNC.RECONVERGENT B0 ;  /* 0x0000000000007941 */ /* 0x000fea0003800200 */
.L_x_1672:
[----:B------:R-:W-:Y:S01]  /*7d30*/  STG.E.U8 desc[UR36][R2.64], R0 ;  /* 0x0000000002007986 */ /* 0x000fe2000c101124 */
[----:B------:R-:W-:Y:S05]  /*7d40*/  EXIT ;  /* 0x000000000000794d */ /* 0x000fea0003800000 */
.L_x_1670:
        /* <DEDUP_REMOVED lines=18> */
.L_x_1677:
[----:B------:R-:W-:-:S04]  /*7e70*/  SHF.R.U32.HI R5, RZ, 0x18, R5 ;  /* 0x00000018ff057819 */ /* 0x000fc80000011605 */
[----:B------:R-:W-:-:S07]  /*7e80*/  LOP3.LUT R0, R0, 0x80, R5, 0xf8, !PT ;  /* 0x0000008000007812 */ /* 0x000fce00078ef805 */
.L_x_1676:
[----:B------:R-:W-:Y:S05]  /*7e90*/  BSYNC.RECONVERGENT B0 ;  /* 0x0000000000007941 */ /* 0x000fea0003800200 */
.L_x_1675:
[----:B------:R-:W-:Y:S01]  /*7ea0*/  STG.E.U8 desc[UR36][R2.64], R0 ;  /* 0x0000000002007986 */ /* 0x000fe2000c101124 */
[----:B------:R-:W-:Y:S05]  /*7eb0*/  EXIT ;  /* 0x000000000000794d */ /* 0x000fea0003800000 */
.L_x_1669:
        /* <DEDUP_REMOVED lines=22> */
.L_x_1679:
[----:B------:R-:W-:-:S06]  /*8020*/  HADD2.F32 R4, -RZ, R23.H0_H0 ;  /* 0x20000017ff047230 */ /* 0x000fcc0000004100 */
[----:B------:R-:W0:Y:S02]  /*8030*/  F2I.U64.TRUNC R4, R4 ;  /* 0x0000000400047311 */ /* 0x000e24000020d800 */
[----:B0-----:R-:W-:Y:S01]  /*8040*/  STG.E.64 desc[UR36][R2.64], R4 ;  /* 0x0000000402007986 */ /* 0x001fe2000c101b24 */
[----:B------:R-:W-:Y:S05]  /*8050*/  EXIT ;  /* 0x000000000000794d */ /* 0x000fea0003800000 */
.L_x_1678:
[----:B------:R-:W-:-:S06]  /*8060*/  HADD2.F32 R23, -RZ, R23.H0_H0 ;  /* 0x20000017ff177230 */ /* 0x000fcc0000004100 */
[----:B------:R-:W0:Y:S02]  /*8070*/  F2I.FTZ.U32.TRUNC.NTZ R23, R23 ;  /* 0x0000001700177305 */ /* 0x000e24000021f000 */
[----:B0-----:R-:W-:Y:S01]  /*8080*/  STG.E desc[UR36][R2.64], R23 ;  /* 0x0000001702007986 */ /* 0x001fe2000c101924 */
[----:B------:R-:W-:Y:S05]  /*8090*/  EXIT ;  /* 0x000000000000794d */ /* 0x000fea0003800000 */
.L_x_1668:
        /* <DEDUP_REMOVED lines=9> */
[----:B------:R-:W-:Y:S01]  /*8130*/  STG.E.U8 desc[UR36][R2.64], R5 ;  /* 0x0000000502007986 */ /* 0x000fe2000c101124 */
[----:B------:R-:W-:Y:S05]  /*8140*/  EXIT ;  /* 0x000000000000794d */ /* 0x000fea0003800000 */
.L_x_1681:
[----:B------:R-:W-:Y:S01]  /*8150*/  HADD2.F32 R23, -RZ, R23.H0_H0 ;  /* 0x20000017ff177230 */ /* 0x000fe20000004100 */
[----:B------:R-:W-:-:S04]  /*8160*/  CS2R R6, SRZ ;  /* 0x0000000000067805 */ /* 0x000fc8000001ff00 */
[----:B------:R-:W-:-:S06]  /*8170*/  FMUL.FTZ R4, R23, 1 ;  /* 0x3f80000017047820 */ /* 0x000fcc0000410000 */
[----:B------:R-:W0:Y:S02]  /*8180*/  F2F.F64.F32 R4, R4 ;  /* 0x0000000400047310 */ /* 0x000e240000201800 */
[----:B0-----:R-:W-:Y:S01]  /*8190*/  STG.E.128 desc[UR36][R2.64], R4 ;  /* 0x0000000402007986 */ /* 0x001fe2000c101d24 */
[----:B------:R-:W-:Y:S05]  /*81a0*/  EXIT ;  /* 0x000000000000794d */ /* 0x000fea0003800000 */
.L_x_1680:
[----:B------:R-:W-:-:S13]  /*81b0*/  ISETP.NE.AND P0, PT, R0, 0xf, PT ;  /* 0x0000000f0000780c */ /* 0x000fda0003f05270 */
[----:B------:R-:W-:Y:S05]  /*81c0*/  @!P0 BRA `(.L_x_1682) ;  /* 0x0000000000e88947 */ /* 0x000fea0003800000 */
[----:B------:R-:W-:-:S13]  /*81d0*/  ISETP.NE.AND P0, PT, R0, 0x17, PT ;  /* 0x000000170000780c */ /* 0x000fda0003f05270 */
[----:B------:R-:W-:Y:S05]  /*81e0*/  @!P0 BRA `(.L_x_1683) ;  /* 0x0000000000908947 */ /* 0x000fea0003800000 */
[----:B------:R-:W-:-:S13]  /*81f0*/  ISETP.NE.AND P0, PT, R0, 0x18, PT ;  /* 0x000000180000780c */ /* 0x000fda0003f05270 */
[----:B------:R-:W-:Y:S05]  /*8200*/  @!P0 BRA `(.L_x_1684) ;  /* 0x0000000000448947 */ /* 0x000fea0003800000 */
.L_x_1661:
[----:B------:R-:W-:Y:S01]  /*8210*/  MOV R0, 0x0 ;  /* 0x0000000000007802 */ /* 0x000fe20000000f00 */
[----:B------:R-:W0:Y:S01]  /*8220*/  LDCU.64 UR4, c[0x4][0x188] ;  /* 0x01003100ff0477ac */ /* 0x000e220008000a00 */
[----:B------:R-:W-:Y:S02]  /*8230*/  IMAD.MOV.U32 R8, RZ, RZ, 0x65 ;  /* 0x00000065ff087424 */ /* 0x000fe400078e00ff */
        /* <DEDUP_REMOVED lines=13> */
.L_x_1685:
[----:B------:R-:W-:Y:S05]  /*8310*/  EXIT ;  /* 0x000000000000794d */ /* 0x000fea0003800000 */
.L_x_1684:
        /* <DEDUP_REMOVED lines=13> */
.L_x_1687:
[----:B------:R-:W-:Y:S05]  /*83f0*/  BSYNC.RECONVERGENT B0 ;  /* 0x0000000000007941 */ /* 0x000fea0003800200 */
.L_x_1686:
[----:B------:R-:W-:-:S05]  /*8400*/  LOP3.LUT R5, R0, 0x80, R5, 0xf8, !PT ;  /* 0x0000008000057812 */ /* 0x000fca00078ef805 */
[----:B------:R-:W-:Y:S01]  /*8410*/  STG.E.U8 desc[UR36][R2.64], R5 ;  /* 0x0000000502007986 */ /* 0x000fe2000c101124 */
[----:B------:R-:W-:Y:S05]  /*8420*/  EXIT ;  /* 0x000000000000794d */ /* 0x000fea0003800000 */
.L_x_1683:
        /* <DEDUP_REMOVED lines=12> */
.L_x_1689:
[----:B------:R-:W-:Y:S01]  /*84f0*/  IMAD.MOV.U32 R0, RZ, RZ, 0x7f ;  /* 0x0000007fff007424 */ /* 0x000fe200078e00ff */
[----:B------:R-:W-:-:S04]  /*8500*/  ISETP.GT.U32.AND P0, PT, R4, 0x7f800000, PT ;  /* 0x7f8000000400780c */ /* 0x000fc80003f04070 */
[----:B------:R-:W-:-:S09]  /*8510*/  SEL R0, R0, 0x7c, P0 ;  /* 0x0000007c00007807 */ /* 0x000fd20000000000 */
.L_x_1690:
[----:B------:R-:W-:Y:S05]  /*8520*/  BSYNC.RECONVERGENT B0 ;  /* 0x0000000000007941 */ /* 0x000fea0003800200 */
.L_x_1688:
[----:B------:R-:W-:-:S04]  /*8530*/  SHF.R.U32.HI R5, RZ, 0x18, R5 ;  /* 0x00000018ff057819 */ /* 0x000fc80000011605 */
[----:B------:R-:W-:-:S05]  /*8540*/  LOP3.LUT R5, R0, 0x80, R5, 0xf8, !PT ;  /* 0x0000008000057812 */ /* 0x000fca00078ef805 */
[----:B------:R-:W-:Y:S01]  /*8550*/  STG.E.U8 desc[UR36][R2.64], R5 ;  /* 0x0000000502007986 */ /* 0x000fe2000c101124 */
[----:B------:R-:W-:Y:S05]  /*8560*/  EXIT ;  /* 0x000000000000794d */ /* 0x000fea0003800000 */
.L_x_1682:
[----:B------:R-:W-:-:S05]  /*8570*/  HADD2.F32 R0, -RZ, R23.H0_H0 ;  /* 0x20000017ff007230 */ /* 0x000fca0000004100 */
[----:B------:R-:W-:-:S05]  /*8580*/  F2FP.BF16.F32.PACK_AB R0, RZ, R0 ;  /* 0x00000000ff00723e */ /* 0x000fca00000010ff */
[----:B------:R-:W-:Y:S01]  /*8590*/  STG.E.U16 desc[UR36][R2.64], R0 ;  /* 0x0000000002007986 */ /* 0x000fe2000c101524 */
[----:B------:R-:W-:Y:S05]  /*85a0*/  EXIT ;  /* 0x000000000000794d */ /* 0x000fea0003800000 */
.L_x_1691:
        /* <DEDUP_REMOVED lines=13> */
.L_x_5884:


//--------------------- .text._ZN2at6native18elementwise_kernelILi128ELi4EZNS0_22gpu_kernel_impl_nocastINS0_10AbsFunctorIN3c104HalfEEEEEvRNS_18TensorIteratorBaseERKT_EUliE_EEviT1_ --------------------------
	.section	.text._ZN2at6native18elementwise_kernelILi128ELi4EZNS0_22gpu_kernel_impl_nocastINS0_10AbsFunctorIN3c104HalfEEEEEvRNS_18TensorIteratorBaseERKT_EUliE_EEviT1_,"ax",@progbits
	.align	128
        .global         _ZN2at6native18elementwise_kernelILi128ELi4EZNS0_22gpu_kernel_impl_nocastINS0_10AbsFunctorIN3c104HalfEEEEEvRNS_18TensorIteratorBaseERKT_EUliE_EEviT1_
        .type           _ZN2at6native18elementwise_kernelILi128ELi4EZNS0_22gpu_kernel_impl_nocastINS0_10AbsFunctorIN3c104HalfEEEEEvRNS_18TensorIteratorBaseERKT_EUliE_EEviT1_,@function
        .size           _ZN2at6native18elementwise_kernelILi128ELi4EZNS0_22gpu_kernel_impl_nocastINS0_10AbsFunctorIN3c104HalfEEEEEvRNS_18TensorIteratorBaseERKT_EUliE_EEviT1_,(.L_x_5885 - _ZN2at6native18elementwise_kernelILi128ELi4EZNS0_22gpu_kernel_impl_nocastINS0_10AbsFunctorIN3c104HalfEEEEEvRNS_18TensorIteratorBaseERKT_EUliE_EEviT1_)
        .other          _ZN2at6native18elementwise_kernelILi128ELi4EZNS0_22gpu_kernel_impl_nocastINS0_10AbsFunctorIN3c104HalfEEEEEvRNS_18TensorIteratorBaseERKT_EUliE_EEviT1_,@"STO_CUDA_ENTRY STV_DEFAULT"
_ZN2at6native18elementwise_kernelILi128ELi4EZNS0_22gpu_kernel_impl_nocastINS0_10AbsFunctorIN3c104HalfEEEEEvRNS_18TensorIteratorBaseERKT_EUliE_EEviT1_:
.text._ZN2at6native18elementwise_kernelILi128ELi4EZNS0_22gpu_kernel_impl_nocastINS0_10AbsFunctorIN3c104HalfEEEEEvRNS_18TensorIteratorBaseERKT_EUliE_EEviT1_:
        /* <DEDUP_REMOVED lines=20> */
[----:B--2---:R-:W-:-:S05]  /*0140*/  HADD2.F32 R0, -RZ, R4.H0_H0 ;  /* 0x20000004ff007230 */ /* 0x004fca0000004100 */
[----:B------:R-:W-:-:S05]  /*0150*/  FADD.FTZ R0, |R0|, -RZ ;  /* 0x800000ff00007221 */ /* 0x000fca0000010200 */
[----:B------:R-:W-:-:S05]  /*0160*/  F2FP.F16.F32.PACK_AB R0, RZ, R0 ;  /* 0x00000000ff00723e */ /* 0x000fca00000000ff */
[----:B0-----:R0:W-:Y:S01]  /*0170*/  STG.E.U16 desc[UR6][R6.64], R0 ;  /* 0x0000000006007986 */ /* 0x0011e2000c101506 */
[----:B------:R-:W-:Y:S05]  /*0180*/  @P0 BRA `(.L_x_1696) ;  /* 0x0000000000500947 */ /* 0x000fea0003800000 */
[----:B------:R-:W1:Y:S02]  /*0190*/  LDC.64 R4, c[0x0][0x588] ;  /* 0x00016200ff047b82 */ /* 0x000e640000000a00 */
[----:B-1----:R-:W2:Y:S06]  /*01a0*/  LDG.E.U16 R4, desc[UR6][R4.64] ;  /* 0x0000000604047981 */ /* 0x002eac000c1e1500 */
[----:B0-----:R-:W0:Y:S01]  /*01b0*/  LDC.64 R6, c[0x0][0x580] ;  /* 0x00016000ff067b82 */ /* 0x001e220000000a00 */
[----:B------:R-:W-:Y:S01]  /*01c0*/  IADD3 R3, PT, PT, R3, 0x80, RZ ;  /* 0x0000008003037810 */ /* 0x000fe20007ffe0ff */
[----:B--2---:R-:W-:-:S05]  /*01d0*/  HADD2.F32 R0, -RZ, R4.H0_H0 ;  /* 0x20000004ff007230 */ /* 0x004fca0000004100 */
[----:B------:R-:W-:-:S05]  /*01e0*/  FADD.FTZ R0, |R0|, -RZ ;  /* 0x800000ff00007221 */ /* 0x000fca0000010200 */
[----:B------:R-:W-:-:S05]  /*01f0*/  F2FP.F16.F32.PACK_AB R0, RZ, R0 ;  /* 0x00000000ff00723e */ /* 0x000fca00000000ff */
[----:B0-----:R0:W-:Y:S02]  /*0200*/  STG.E.U16 desc[UR6][R6.64], R0 ;  /* 0x0000000006007986 */ /* 0x0011e4000c101506 */
.L_x_1695:
[----:B------:R-:W-:-:S13]  /*0210*/  ISETP.GE.AND P0, PT, R3, UR4, PT ;  /* 0x0000000403007c0c */ /* 0x000fda000bf06270 */
[----:B------:R-:W-:Y:S05]  /*0220*/  @P0 BREAK.RELIABLE B1 ;  /* 0x0000000000010942 */ /* 0x000fea0003800100 */
[----:B------:R-:W-:Y:S05]  /*0230*/  @P0 BRA `(.L_x_1696) ;  /* 0x0000000000240947 */ /* 0x000fea0003800000 */
[----:B------:R-:W-:Y:S05]  /*0240*/  BSYNC.RELIABLE B1 ;  /* 0x0000000000017941 */ /* 0x000fea0003800100 */
.L_x_1694:
        /* <DEDUP_REMOVED lines=8> */
.L_x_1696:
[----:B------:R-:W-:Y:S05]  /*02d0*/  BSYNC.RECONVERGENT B0 ;  /* 0x0000000000007941 */ /* 0x000fea0003800200 */
.L_x_1693:
[----:B------:R-:W-:Y:S05]  /*02e0*/  WARPSYNC.ALL ;  /* 0x0000000000007948 */ /* 0x000fea0003800000 */
[----:B------:R-:W-:-:S13]  /*02f0*/  ISETP.GE.AND P0, PT, R3, UR4, PT ;  /* 0x0000000403007c0c */ /* 0x000fda000bf06270 */
[----:B------:R-:W-:Y:S05]  /*0300*/  @P0 EXIT ;  /* 0x000000000000094d */ /* 0x000fea0003800000 */
[----:B------:R-:W2:Y:S02]  /*0310*/  LDC.64 R2, c[0x0][0x588] ;  /* 0x00016200ff027b82 */ /* 0x000ea40000000a00 */
[----:B--2---:R-:W0:Y:S06]  /*0320*/  LDG.E.U16 R2, desc[UR6][R2.64] ;  /* 0x0000000602027981 */ /* 0x004e2c000c1e1500 */
[----:B------:R-:W2:Y:S01]  /*0330*/  LDC.64 R4, c[0x0][0x580] ;  /* 0x00016000ff047b82 */ /* 0x000ea20000000a00 */
[----:B01----:R-:W-:-:S05]  /*0340*/  HADD2.F32 R0, -RZ, R2.H0_H0 ;  /* 0x20000002ff007230 */ /* 0x003fca0000004100 */
[----:B------:R-:W-:-:S05]  /*0350*/  FADD.FTZ R0, |R0|, -RZ ;  /* 0x800000ff00007221 */ /* 0x000fca0000010200 */
[----:B------:R-:W-:-:S05]  /*0360*/  F2FP.F16.F32.PACK_AB R0, RZ, R0 ;  /* 0x00000000ff00723e */ /* 0x000fca00000000ff */
[----:B--2---:R-:W-:Y:S01]  /*0370*/  STG.E.U16 desc[UR6][R4.64], R0 ;  /* 0x0000000004007986 */ /* 0x004fe2000c101506 */
[----:B------:R-:W-:Y:S05]  /*0380*/  EXIT ;  /* 0x000000000000794d */ /* 0x000fea0003800000 */
.L_x_1692:
        /* <DEDUP_REMOVED lines=306> */
.L_x_1700:
[----:B------:R-:W0:Y:S02]  /*16b0*/  LDCU.128 UR8, c[0x0][0x580] ;  /* 0x0000b000ff0877ac */ /* 0x000e240008000c00 */
[----:B0-----:R-:W-:-:S04]  /*16c0*/  IADD3 R6, P0, PT, R4, UR10, RZ ;  /* 0x0000000a04067c10 */ /* 0x001fc8000ff1e0ff */
[----:B------:R-:W-:-:S05]  /*16d0*/  IADD3.X R7, PT, PT, RZ, UR11, RZ, P0, !PT ;  /* 0x0000000bff077c10 */ /* 0x000fca00087fe4ff */
[----:B------:R-:W2:Y:S01]  /*16e0*/  LDG.E.U16 R6, desc[UR6][R6.64] ;  /* 0x0000000606067981 */ /* 0x000ea2000c1e1500 */
[----:B------:R-:W-:Y:S01]  /*16f0*/  IADD3 R3, PT, PT, R3, 0x80, RZ ;  /* 0x0000008003037810 */ /* 0x000fe20007ffe0ff */
[----:B--2---:R-:W-:-:S05]  /*1700*/  HADD2.F32 R4, -RZ, R6.H0_H0 ;  /* 0x20000006ff047230 */ /* 0x004fca0000004100 */
[----:B------:R-:W-:Y:S01]  /*1710*/  FADD.FTZ R8, |R4|, -RZ ;  /* 0x800000ff04087221 */ /* 0x000fe20000010200 */
[----:B------:R-:W-:-:S04]  /*1720*/  IADD3 R4, P0, PT, R5, UR8, RZ ;  /* 0x0000000805047c10 */ /* 0x000fc8000ff1e0ff */
[----:B------:R-:W-:Y:S02]  /*1730*/  F2FP.F16.F32.PACK_AB R8, RZ, R8 ;  /* 0x00000008ff08723e */ /* 0x000fe400000000ff */
[----:B------:R-:W-:Y:S02]  /*1740*/  IADD3.X R5, PT, PT, RZ, UR9, RZ, P0, !PT ;  /* 0x00000009ff057c10 */ /* 0x000fe400087fe4ff */
[----:B------:R-:W-:-:S03]  /*1750*/  ISETP.GE.AND P0, PT, R3, UR4, PT ;  /* 0x0000000403007c0c */ /* 0x000fc6000bf06270 */
[----:B------:R0:W-:Y:S10]  /*1760*/  STG.E.U16 desc[UR6][R4.64], R8 ;  /* 0x0000000804007986 */ /* 0x0001f4000c101506 */
[----:B------:R-:W-:Y:S05]  /*1770*/  @P0 BREAK.RELIABLE B1 ;  /* 0x0000000000010942 */ /* 0x000fea0003800100 */
[----:B------:R-:W-:Y:S05]  /*1780*/  @P0 BRA `(.L_x_1701) ;  /* 0x0000002400b80947 */ /* 0x000fea0003800000 */
[----:B------:R-:W1:Y:S01]  /*1790*/  LDCU.64 UR8, c[0x0][0x390] ;  /* 0x00007200ff0877ac */ /* 0x000e620008000a00 */
[----:B0-----:R-:W-:Y:S02]  /*17a0*/  HFMA2 R4, -RZ, RZ, 0, 0 ;  /* 0x00000000ff047431 */ /* 0x001fe400000001ff */
[----:B------:R-:W-:Y:S01]  /*17b0*/  IMAD.MOV.U32 R5, RZ, RZ, R3 ;  /* 0x000000ffff057224 */ /* 0x000fe200078e0003 */
        /* <DEDUP_REMOVED lines=283> */
[----:B------:R-:W-:-:S05]  /*2970*/  @P0 MOV R10, RZ ;  /* 0x000000ff000a0202 */ /* 0x000fca0000000f00 */
[----:B------:R-:W1:Y:S01]  /*2980*/  @P0 LDC.64 R8, c[0x0][0x578] ;  /* 0x00015e00ff080b82 */ /* 0x000e620000000a00 */
[--C-:B------:R-:W-:Y:S02]  /*2990*/  IMAD.MOV R13, RZ, RZ, -R11.reuse ;  /* 0x000000ffff0d7224 */ /* 0x100fe400078e0a0b */
        /* <DEDUP_REMOVED lines=9> */
.L_x_1702:
        /* <DEDUP_REMOVED lines=9> */
[----:B------:R-:W-:-:S05]  /*2ac0*/  IADD3.X R5, PT, PT, RZ, UR9, RZ, P0, !PT ;  /* 0x00000009ff057c10 */ /* 0x000fca00087fe4ff */
[----:B------:R0:W-:Y:S02]  /*2ad0*/  STG.E.U16 desc[UR6][R4.64], R8 ;  /* 0x0000000804007986 */ /* 0x0001e4000c101506 */
.L_x_1699:
[----:B------:R-:W-:-:S13]  /*2ae0*/  ISETP.GE.AND P0, PT, R3, UR4, PT ;  /* 0x0000000403007c0c */ /* 0x000fda000bf06270 */
[----:B------:R-:W-:Y:S05]  /*2af0*/  @P0 BREAK.RELIABLE B1 ;  /* 0x0000000000010942 */ /* 0x000fea0003800100 */
[----:B------:R-:W-:Y:S05]  /*2b00*/  @P0 BRA `(.L_x_1701) ;  /* 0x0000001000d80947 */ /* 0x000fea0003800000 */
[----:B------:R-:W-:Y:S05]  /*2b10*/  BSYNC.RELIABLE B1 ;  /* 0x0000000000017941 */ /* 0x000fea0003800100 */
.L_x_1698:
        /* <DEDUP_REMOVED lines=298> */
.L_x_1703:
        /* <DEDUP_REMOVED lines=11> */
.L_x_1701:
[----:B------:R-:W-:Y:S05]  /*3e70*/  BSYNC.RECONVERGENT B0 ;  /* 0x0000000000007941 */ /* 0x000fea0003800200 */
.L_x_1697:
        /* <DEDUP_REMOVED lines=301> */
.L_x_1704:
[----:B------:R-:W0:Y:S02]  /*5150*/  LDCU.128 UR8, c[0x0][0x580] ;  /* 0x0000b000ff0877ac */ /* 0x000e240008000c00 */
[----:B0-----:R-:W-:-:S04]  /*5160*/  IADD3 R4, P0, PT, R2, UR10, RZ ;  /* 0x0000000a02047c10 */ /* 0x001fc8000ff1e0ff */
[----:B------:R-:W-:-:S05]  /*5170*/  IADD3.X R5, PT, PT, RZ, UR11, RZ, P0, !PT ;  /* 0x0000000bff057c10 */ /* 0x000fca00087fe4ff */
[----:B------:R-:W2:Y:S01]  /*5180*/  LDG.E.U16 R4, desc[UR6][R4.64] ;  /* 0x0000000604047981 */ /* 0x000ea2000c1e1500 */
[----:B------:R-:W-:-:S04]  /*5190*/  IADD3 R2, P0, PT, R3, UR8, RZ ;  /* 0x0000000803027c10 */ /* 0x000fc8000ff1e0ff */
[----:B------:R-:W-:Y:S01]  /*51a0*/  IADD3.X R3, PT, PT, RZ, UR9, RZ, P0, !PT ;  /* 0x00000009ff037c10 */ /* 0x000fe200087fe4ff */
[----:B--2---:R-:W-:-:S05]  /*51b0*/  HADD2.F32 R0, -RZ, R4.H0_H0 ;  /* 0x20000004ff007230 */ /* 0x004fca0000004100 */
[----:B------:R-:W-:-:S05]  /*51c0*/  FADD.FTZ R0, |R0|, -RZ ;  /* 0x800000ff00007221 */ /* 0x000fca0000010200 */
[----:B------:R-:W-:-:S05]  /*51d0*/  F2FP.F16.F32.PACK_AB R0, RZ, R0 ;  /* 0x00000000ff00723e */ /* 0x000fca00000000ff */
[----:B------:R-:W-:Y:S01]  /*51e0*/  STG.E.U16 desc[UR6][R2.64], R0 ;  /* 0x0000000002007986 */ /* 0x000fe2000c101506 */
[----:B------:R-:W-:Y:S05]  /*51f0*/  EXIT ;  /* 0x000000000000794d */ /* 0x000fea0003800000 */
.L_x_1705:
        /* <DEDUP_REMOVED lines=16> */
.L_x_5885:


//--------------------- .text._ZN2at6native27unrolled_elementwise_kernelINS0_10AbsFunctorIN3c104HalfEEESt5arrayIPcLm2EELi4E23TrivialOffsetCalculatorILi1EjESA_NS0_6memory15LoadWithoutCastENSB_16StoreWithoutCastEEEviT_T0_T2_T3_T4_T5_ --------------------------
	.section	.text._ZN2at6native27unrolled_elementwise_kernelINS0_10AbsFunctorIN3c104HalfEEESt5arrayIPcLm2EELi4E23TrivialOffsetCalculatorILi1EjESA_NS0_6memory15LoadWithoutCastENSB_16StoreWithoutCastEEEviT_T0_T2_T3_T4_T5_,"ax",@progbits
	.align	128
        .global         _ZN2at6native27unrolled_elementwise_kernelINS0_10AbsFunctorIN3c104HalfEEESt5arrayIPcLm2EELi4E23TrivialOffsetCalculatorILi1EjESA_NS0_6memory15LoadWithoutCastENSB_16StoreWithoutCastEEEviT_T0_T2_T3_T4_T5_
        .type           _ZN2at6native27unrolled_elementwise_kernelINS0_10AbsFunctorIN3c104HalfEEESt5arrayIPcLm2EELi4E23TrivialOffsetCalculatorILi1EjESA_NS0_6memory15LoadWithoutCastENSB_16StoreWithoutCastEEEviT_T0_T2_T3_T4_T5_,@function
        .size           _ZN2at6native27unrolled_elementwise_kernelINS0_10AbsFunctorIN3c104HalfEEESt5arrayIPcLm2EELi4E23TrivialOffsetCalculatorILi1EjESA_NS0_6memory15LoadWithoutCastENSB_16StoreWithoutCastEEEviT_T0_T2_T3_T4_T5_,(.L_x_5886 - _ZN2at6native27unrolled_elementwise_kernelINS0_10AbsFunctorIN3c104HalfEEESt5arrayIPcLm2EELi4E23TrivialOffsetCalculatorILi1EjESA_NS0_6memory15LoadWithoutCastENSB_16StoreWithoutCastEEEviT_T0_T2_T3_T4_T5_)
        .other          _ZN2at6native27unrolled_elementwise_kernelINS0_10AbsFunctorIN3c104HalfEEESt5arrayIPcLm2EELi4E23TrivialOffsetCalculatorILi1EjESA_NS0_6memory15LoadWithoutCastENSB_16StoreWithoutCastEEEviT_T0_T2_T3_T4_T5_,@"STO_CUDA_ENTRY STV_DEFAULT"
_ZN2at6native27unrolled_elementwise_kernelINS0_10AbsFunctorIN3c104HalfEEESt5arrayIPcLm2EELi4E23TrivialOffsetCalculatorILi1EjESA_NS0_6memory15LoadWithoutCastENSB_16StoreWithoutCastEEEviT_T0_T2_T3_T4_T5_:
.text._ZN2at6native27unrolled_elementwise_kernelINS0_10AbsFunctorIN3c104HalfEEESt5arrayIPcLm2EELi4E23TrivialOffsetCalculatorILi1EjESA_NS0_6memory15LoadWithoutCastENSB_16StoreWithoutCastEEEviT_T0_T2_T3_T4_T5_:
        /* <DEDUP_REMOVED lines=11> */
[----:B------:R-:W-:-:S03]  /*00b0*/  @!P0 LEA R7, R3, R0, 0x9 ;  /* 0x0000000003078211 */ /* 0x000fc600078e48ff */
        /* <DEDUP_REMOVED lines=8> */
[----:B------:R-:W-:Y:S01]  /*0140*/  @!P2 IMAD R17, R3, 0x200, R18 ;  /* 0x000002000311a824 */ /* 0x000fe200078e0212 */
[----:B------:R-:W-:Y:S01]  /*0150*/  PRMT R19, RZ, 0x7610, R19 ;  /* 0x00007610ff137816 */ /* 0x000fe20000000013 */
[----:B--2---:R-:W-:Y:S01]  /*0160*/  @!P1 IMAD.WIDE.U32 R12, R11, 0x2, R12 ;  /* 0x000000020b0c9825 */ /* 0x004fe200078e000c */
[----:B------:R-:W-:-:S06]  /*0170*/  PRMT R11, RZ, 0x7610, R11 ;  /* 0x00007610ff0b7816 */ /* 0x000fcc000000000b */
[----:B------:R2:W4:Y:S01]  /*0180*/  @!P1 LDG.E.U16 R11, desc[UR4][R12.64] ;  /* 0x000000040c0b9981 */ /* 0x000522000c1e1500 */
[----:B-1----:R-:W-:-:S05]  /*0190*/  @!P2 IMAD.WIDE.U32 R16, R17, 0x2, R8 ;  /* 0x000000021110a825 */ /* 0x002fca00078e0008 */
[----:B------:R-:W4:Y:S01]  /*01a0*/  @!P2 LDG.E.U16 R19, desc[UR4][R16.64] ;  /* 0x000000041013a981 */ /* 0x000f22000c1e1500 */
[----:B------:R-:W-:-:S04]  /*01b0*/  @!P2 IADD3 R18, PT, PT, R18, 0x80, RZ ;  /* 0x000000801212a810 */ /* 0x000fc80007ffe0ff */
        /* <DEDUP_REMOVED lines=8> */
[----:B--2---:R-:W-:Y:S01]  /*0240*/  @!P0 IMAD R13, R3, 0x200, R0 ;  /* 0x00000200030d8824 */ /* 0x004fe200078e0200 */
[C---:B------:R-:W-:Y:S01]  /*0250*/  IADD3 R20, PT, PT, R0.reuse, 0x80, RZ ;  /* 0x0000008000147810 */ /* 0x040fe20007ffe0ff */
[----:B------:R-:W-:-:S03]  /*0260*/  VIADD R18, R0, 0x100 ;  /* 0x0000010000127836 */ /* 0x000fc60000000000 */
[-C--:B------:R-:W-:Y:S02]  /*0270*/  ISETP.GE.AND P1, PT, R20, R5.reuse, PT ;  /* 0x000000051400720c */ /* 0x080fe40003f26270 */
[----:B------:R-:W-:Y:S01]  /*0280*/  ISETP.GE.AND P2, PT, R18, R5, PT ;  /* 0x000000051200720c */ /* 0x000fe20003f46270 */
[----:B-1----:R-:W-:Y:S01]  /*0290*/  @!P0 IMAD.WIDE.U32 R8, R13, 0x2, R8 ;  /* 0x000000020d088825 */ /* 0x002fe200078e0008 */
[----:B------:R-:W-:Y:S03]  /*02a0*/  BSSY.RECONVERGENT B0, `(.L_x_1706) ;  /* 0x0000019000007945 */ /* 0x000fe60003800200 */
[----:B---3--:R-:W-:-:S05]  /*02b0*/  @!P0 HADD2.F32 R10, -RZ, R10.H0_H0 ;  /* 0x2000000aff0a8230 */ /* 0x008fca0000004100 */
[----:B------:R-:W-:-:S05]  /*02c0*/  @!P0 FADD.FTZ R12, |R10|, -RZ ;  /* 0x800000ff0a0c8221 */ /* 0x000fca0000010200 */
[----:B------:R-:W-:Y:S02]  /*02d0*/  @!P0 F2FP.F16.F32.PACK_AB R6, RZ, R12 ;  /* 0x0000000cff06823e */ /* 0x000fe400000000ff */
[----:B------:R-:W-:Y:S02]  /*02e0*/  IADD3 R10, PT, PT, R0, 0x180, RZ ;  /* 0x00000180000a7810 */ /* 0x000fe40007ffe0ff */
[----:B------:R-:W-:Y:S01]  /*02f0*/  @!P0 MOV R0, R20 ;  /* 0x0000001400008202 */ /* 0x000fe20000000f00 */
[----:B------:R0:W-:Y:S03]  /*0300*/  @!P0 STG.E.U16 desc[UR4][R8.64], R6 ;  /* 0x0000000608008986 */ /* 0x0001e6000c101504 */
[----:B------:R-:W-:Y:S01]  /*0310*/  ISETP.GE.AND P3, PT, R0, R5, PT ;  /* 0x000000050000720c */ /* 0x000fe20003f66270 */
[----:B----4-:R-:W-:-:S05]  /*0320*/  @!P1 HADD2.F32 R11, -RZ, R11.H0_H0 ;  /* 0x2000000bff0b9230 */ /* 0x010fca0000004100 */
[----:B------:R-:W-:Y:S01]  /*0330*/  @!P1 FADD.FTZ R11, |R11|, -RZ ;  /* 0x800000ff0b0b9221 */ /* 0x000fe20000010200 */
[----:B------:R-:W-:-:S05]  /*0340*/  @!P2 HADD2.F32 R19, -RZ, R19.H0_H0 ;  /* 0x20000013ff13a230 */ /* 0x000fca0000004100 */
[----:B------:R-:W-:Y:S01]  /*0350*/  @!P2 FADD.FTZ R19, |R19|, -RZ ;  /* 0x800000ff1313a221 */ /* 0x000fe20000010200 */
[----:B------:R-:W-:-:S04]  /*0360*/  @!P1 F2FP.F16.F32.PACK_AB R2, RZ, R11 ;  /* 0x0000000bff02923e */ /* 0x000fc800000000ff */
[----:B------:R-:W-:Y:S01]  /*0370*/  @!P2 F2FP.F16.F32.PACK_AB R4, RZ, R19 ;  /* 0x00000013ff04a23e */ /* 0x000fe200000000ff */
        /* <DEDUP_REMOVED lines=11> */
.L_x_1707:
[----:B------:R-:W-:Y:S05]  /*0430*/  BSYNC.RECONVERGENT B0 ;  /* 0x0000000000007941 */ /* 0x000fea0003800200 */
.L_x_1706:
[-C--:B------:R-:W-:Y:S02]  /*0440*/  ISETP.GE.AND P1, PT, R0, R5.reuse, PT ;  /* 0x000000050000720c */ /* 0x080fe40003f26270 */
[----:B------:R-:W-:-:S11]  /*0450*/  ISETP.GE.AND P0, PT, R10, R5, PT ;  /* 0x000000050a00720c */ /* 0x000fd60003f06270 */
[----:B------:R-:W-:Y:S05]  /*0460*/  @P1 EXIT ;  /* 0x000000000000194d */ /* 0x000fea0003800000 */
[----:B0-----:R-:W0:Y:S01]  /*0470*/  LDC.64 R4, c[0x0][0x388] ;  /* 0x0000e200ff047b82 */ /* 0x001e220000000a00 */
[----:B-----5:R-:W-:Y:S02]  /*0480*/  @!P0 HADD2.F32 R7, -RZ, R7.H0_H0 ;  /* 0x20000007ff078230 */ /* 0x020fe40000004100 */
[----:B------:R-:W-:-:S03]  /*0490*/  IMAD R3, R3, 0x200, R0 ;  /* 0x0000020003037824 */ /* 0x000fc600078e0200 */
[----:B------:R-:W-:-:S05]  /*04a0*/  @!P0 FADD.FTZ R7, |R7|, -RZ ;  /* 0x800000ff07078221 */ /* 0x000fca0000010200 */
[----:B------:R-:W-:-:S04]  /*04b0*/  @!P0 F2FP.F16.F32.PACK_AB R2, RZ, R7 ;  /* 0x00000007ff02823e */ /* 0x000fc800000000ff */
[----:B------:R-:W-:Y:S01]  /*04c0*/  PRMT R0, R2, 0x7610, R0 ;  /* 0x0000761002007816 */ /* 0x000fe20000000000 */
[----:B0-----:R-:W-:-:S05]  /*04d0*/  IMAD.WIDE.U32 R2, R3, 0x2, R4 ;  /* 0x0000000203027825 */ /* 0x001fca00078e0004 */
[----:B------:R-:W-:Y:S01]  /*04e0*/  STG.E.U16 desc[UR4][R2.64], R0 ;  /* 0x0000000002007986 */ /* 0x000fe2000c101504 */
[----:B------:R-:W-:Y:S05]  /*04f0*/  EXIT ;  /* 0x000000000000794d */ /* 0x000fea0003800000 */
.L_x_1708:
        /* <DEDUP_REMOVED lines=16> */
.L_x_5886:


//--------------------- .text._ZN2at6native29vectorized_elementwise_kernelILi2ENS0_10AbsFunctorIN3c104HalfEEESt5arrayIPcLm2EEEEviT0_T1_ --------------------------
	.section	.text._ZN2at6native29vectorized_elementwise_kernelILi2ENS0_10AbsFunctorIN3c104HalfEEESt5arrayIPcLm2EEEEviT0_T1_,"ax",@progbits
	.align	128
        .global         _ZN2at6native29vectorized_elementwise_kernelILi2ENS0_10AbsFunctorIN3c104HalfEEESt5arrayIPcLm2EEEEviT0_T1_
        .type           _ZN2at6native29vectorized_elementwise_kernelILi2ENS0_10AbsFunctorIN3c104HalfEEESt5arrayIPcLm2EEEEviT0_T1_,@function
        .size           _ZN2at6native29vectorized_elementwise_kernelILi2ENS0_10AbsFunctorIN3c104HalfEEESt5arrayIPcLm2EEEEviT0_T1_,(.L_x_5887 - _ZN2at6native29vectorized_elementwise_kernelILi2ENS0_10AbsFunctorIN3c104HalfEEESt5arrayIPcLm2EEEEviT0_T1_)
        .other          _ZN2at6native29vectorized_elementwise_kernelILi2ENS0_10AbsFunctorIN3c104HalfEEESt5arrayIPcLm2EEEEviT0_T1_,@"STO_CUDA_ENTRY STV_DEFAULT"
_ZN2at6native29vectorized_elementwise_kernelILi2ENS0_10AbsFunctorIN3c104HalfEEESt5arrayIPcLm2EEEEviT0_T1_:
.text._ZN2at6native29vectorized_elementwise_kernelILi2ENS0_10AbsFunctorIN3c104HalfEEESt5arrayIPcLm2EEEEviT0_T1_:
[----:B------:R-:W-:Y:S01]  /*0000*/  LDC R1, c[0x0][0x37c] ;  /* 0x0000df00ff017b82 */ /* 0x000fe20000000800 */
[----:B------:R-:W0:Y:S01]  /*0010*/  S2R R0, SR_CTAID.X ;  /* 0x0000000000007919 */ /* 0x000e220000002500 */
[----:B------:R-:W1:Y:S01]  /*0020*/  LDCU UR6, c[0x0][0x380] ;  /* 0x00007000ff0677ac */ /* 0x000e620008000800 */
[----:B------:R-:W2:Y:S01]  /*0030*/  LDCU.64 UR4, c[0x0][0x358] ;  /* 0x00006b00ff0477ac */ /* 0x000ea20008000a00 */
[----:B0-----:R-:W-:-:S04]  /*0040*/  SHF.L.U32 R0, R0, 0xa, RZ ;  /* 0x0000000a00007819 */ /* 0x001fc800000006ff */
        /* <DEDUP_REMOVED lines=12> */
[----:B------:R-:W-:Y:S01]  /*0110*/  @!P5 IADD3 R25, PT, PT, R25, 0x80, RZ ;  /* 0x000000801919d810 */ /* 0x000fe20007ffe0ff */
[----:B------:R-:W1:Y:S03]  /*0120*/  @!P5 LDC.64 R12, c[0x0][0x390] ;  /* 0x0000e400ff0cdb82 */ /* 0x000e660000000a00 */
[----:B------:R-:W-:Y:S01]  /*0130*/  ISETP.GE.U32.AND P4, PT, R25, R2, PT ;  /* 0x000000021900720c */ /* 0x000fe20003f86070 */
[----:B0-----:R-:W-:-:S05]  /*0140*/  @!P6 IMAD.WIDE.U32 R14, R19, 0x2, R14 ;  /* 0x00000002130ee825 */ /* 0x001fca00078e000e */
[----:B------:R-:W2:Y:S07]  /*0150*/  @!P6 LDG.E.U16 R22, desc[UR4][R14.64] ;  /* 0x000000040e16e981 */ /* 0x000eae000c1e1500 */
[----:B------:R-:W-:Y:S01]  /*0160*/  @!P4 IMAD.IADD R17, R0, 0x1, R25 ;  /* 0x000000010011c824 */ /* 0x000fe200078e0219 */
[----:B------:R-:W-:Y:S01]  /*0170*/  @!P4 IADD3 R25, PT, PT, R25, 0x80, RZ ;  /* 0x000000801919c810 */ /* 0x000fe20007ffe0ff */
[----:B------:R-:W0:Y:S03]  /*0180*/  @!P4 LDC.64 R10, c[0x0][0x390] ;  /* 0x0000e400ff0acb82 */ /* 0x000e260000000a00 */
        /* <DEDUP_REMOVED lines=11> */
[----:B------:R-:W-:Y:S01]  /*0240*/  @!P2 IMAD.IADD R23, R0, 0x1, R25 ;  /* 0x000000010017a824 */ /* 0x000fe200078e0219 */
[----:B------:R-:W-:-:S04]  /*0250*/  @!P2 IADD3 R25, PT, PT, R25, 0x80, RZ ;  /* 0x000000801919a810 */ /* 0x000fc80007ffe0ff */
[----:B------:R-:W-:Y:S01]  /*0260*/  ISETP.GE.U32.AND P1, PT, R25, R2, PT ;  /* 0x000000021900720c */ /* 0x000fe20003f26070 */
[----:B0-----:R-:W0:-:S12]  /*0270*/  @!P2 LDC.64 R10, c[0x0][0x390] ;  /* 0x0000e400ff0aab82 */ /* 0x001e180000000a00 */
[----:B------:R-:W-:Y:S01]  /*0280*/  @!P1 IMAD.IADD R29, R0, 0x1, R25 ;  /* 0x00000001001d9824 */ /* 0x000fe200078e0219 */
[----:B------:R-:W-:Y:S01]  /*0290*/  @!P1 IADD3 R25, PT, PT, R25, 0x80, RZ ;  /* 0x0000008019199810 */ /* 0x000fe20007ffe0ff */
[----:B------:R-:W5:Y:S03]  /*02a0*/  @!P1 LDC.64 R12, c[0x0][0x390] ;  /* 0x0000e400ff0c9b82 */ /* 0x000f660000000a00 */
[----:B------:R-:W-:-:S13]  /*02b0*/  ISETP.GE.U32.AND P0, PT, R25, R2, PT ;  /* 0x000000021900720c */ /* 0x000fda0003f06070 */
[----:B------:R-:W-:Y:S01]  /*02c0*/  @!P0 IADD3 R27, PT, PT, R0, R25, RZ ;  /* 0x00000019001b8210 */ /* 0x000fe20007ffe0ff */
[----:B------:R-:W-:Y:S01]  /*02d0*/  @!P0 VIADD R25, R25, 0x80 ;  /* 0x0000008019198836 */ /* 0x000fe20000000000 */
[----:B------:R-:W5:Y:S04]  /*02e0*/  @!P0 LDC.64 R14, c[0x0][0x390] ;  /* 0x0000e400ff0e8b82 */ /* 0x000f680000000a00 */
[----:B------:R-:W-:-:S13]  /*02f0*/  ISETP.GE.U32.AND P6, PT, R25, R2, PT ;  /* 0x000000021900720c */ /* 0x000fda0003fc6070 */
[----:B------:R-:W5:Y:S01]  /*0300*/  @!P6 LDC.64 R16, c[0x0][0x390] ;  /* 0x0000e400ff10eb82 */ /* 0x000f620000000a00 */
[----:B------:R-:W-:Y:S01]  /*0310*/  @!P6 IADD3 R25, PT, PT, R0, R25, RZ ;  /* 0x000000190019e210 */ /* 0x000fe20007ffe0ff */
[----:B-1----:R-:W-:Y:S01]  /*0320*/  @!P3 IMAD.WIDE.U32 R18, R28, 0x2, R18 ;  /* 0x000000021c12b825 */ /* 0x002fe200078e0012 */
[----:B------:R-:W-:-:S03]  /*0330*/  PRMT R28, RZ, 0x7610, R28 ;  /* 0x00007610ff1c7816 */ /* 0x000fc6000000001c */
[----:B0-----:R-:W-:Y:S01]  /*0340*/  @!P2 IMAD.WIDE.U32 R10, R23, 0x2, R10 ;  /* 0x00000002170aa825 */ /* 0x001fe200078e000a */
[----:B------:R-:W-:Y:S02]  /*0350*/  PRMT R23, RZ, 0x7610, R23 ;  /* 0x00007610ff177816 */ /* 0x000fe40000000017 */
[----:B------:R-:W4:Y:S01]  /*0360*/  @!P3 LDG.E.U16 R28, desc[UR4][R18.64] ;  /* 0x00000004121cb981 */ /* 0x000f22000c1e1500 */
[----:B-----5:R-:W-:Y:S01]  /*0370*/  @!P1 IMAD.WIDE.U32 R12, R29, 0x2, R12 ;  /* 0x000000021d0c9825 */ /* 0x020fe200078e000c */
[----:B------:R-:W-:-:S03]  /*0380*/  PRMT R29, RZ, 0x7610, R29 ;  /* 0x00007610ff1d7816 */ /* 0x000fc6000000001d */
[----:B------:R-:W-:Y:S01]  /*0390*/  @!P0 IMAD.WIDE.U32 R14, R27, 0x2, R14 ;  /* 0x000000021b0e8825 */ /* 0x000fe200078e000e */
[----:B------:R-:W-:Y:S01]  /*03a0*/  PRMT R27, RZ, 0x7610, R27 ;  /* 0x00007610ff1b7816 */ /* 0x000fe2000000001b */
[----:B------:R-:W5:Y:S04]  /*03b0*/  @!P1 LDG.E.U16 R23, desc[UR4][R12.64] ;  /* 0x000000040c179981 */ /* 0x000f68000c1e1500 */
[----:B------:R-:W5:Y:S01]  /*03c0*/  @!P0 LDG.E.U16 R29, desc[UR4][R14.64] ;  /* 0x000000040e1d8981 */ /* 0x000f62000c1e1500 */
[----:B------:R-:W-:Y:S01]  /*03d0*/  @!P6 IMAD.WIDE.U32 R16, R25, 0x2, R16 ;  /* 0x000000021910e825 */ /* 0x000fe200078e0010 */
[----:B------:R-:W-:-:S04]  /*03e0*/  PRMT R25, RZ, 0x7610, R25 ;  /* 0x00007610ff197816 */ /* 0x000fc80000000019 */
[----:B------:R-:W5:Y:S04]  /*03f0*/  @!P6 LDG.E.U16 R27, desc[UR4][R16.64] ;  /* 0x00000004101be981 */ /* 0x000f68000c1e1500 */
[----:B------:R0:W5:Y:S01]  /*0400*/  @!P2 LDG.E.U16 R25, desc[UR4][R10.64] ;  /* 0x000000040a19a981 */ /* 0x000162000c1e1500 */
[C---:B------:R-:W-:Y:S01]  /*0410*/  ISETP.GE.U32.AND P0, PT, R3.reuse, R2, PT ;  /* 0x000000020300720c */ /* 0x040fe20003f06070 */
[----:B0-----:R-:W-:-:S12]  /*0420*/  VIADD R11, R3, 0x80 ;  /* 0x00000080030b7836 */ /* 0x001fd80000000000 */
[----:B------:R-:W0:Y:S01]  /*0430*/  @!P0 LDC.64 R18, c[0x0][0x388] ;  /* 0x0000e200ff128b82 */ /* 0x000e220000000a00 */
[----:B------:R-:W-:Y:S02]  /*0440*/  ISETP.GE.U32.AND P6, PT, R11, R2, PT ;  /* 0x000000020b00720c */ /* 0x000fe40003fc6070 */
[C---:B------:R-:W-:Y:S01]  /*0450*/  IADD3 R13, PT, PT, R3.reuse, 0x100, RZ ;  /* 0x00000100030d7810 */ /* 0x040fe20007ffe0ff */
[----:B------:R-:W-:-:S03]  /*0460*/  VIADD R15, R3, 0x180 ;  /* 0x00000180030f7836 */ /* 0x000fc60000000000 */
[-C--:B------:R-:W-:Y:S01]  /*0470*/  ISETP.GE.U32.AND P1, PT, R13, R2.reuse, PT ;  /* 0x000000020d00720c */ /* 0x080fe20003f26070 */
[C---:B------:R-:W-:Y:S01]  /*0480*/  VIADD R13, R3.reuse, 0x280 ;  /* 0x00000280030d7836 */ /* 0x040fe20000000000 */
[----:B------:R-:W-:Y:S02]  /*0490*/  IADD3 R17, PT, PT, R3, 0x200, RZ ;  /* 0x0000020003117810 */ /* 0x000fe40007ffe0ff */
[-C--:B------:R-:W-:Y:S02]  /*04a0*/  ISETP.GE.U32.AND P2, PT, R15, R2.reuse, PT ;  /* 0x000000020f00720c */ /* 0x080fe40003f46070 */
[-C--:B------:R-:W-:Y:S01]  /*04b0*/  ISETP.GE.U32.AND P4, PT, R13, R2.reuse, PT ;  /* 0x000000020d00720c */ /* 0x080fe20003f86070 */
[----:B------:R-:W-:Y:S01]  /*04c0*/  VIADD R13, R3, 0x380 ;  /* 0x00000380030d7836 */ /* 0x000fe20000000000 */
[----:B------:R-:W-:Y:S02]  /*04d0*/  ISETP.GE.U32.AND P3, PT, R17, R2, PT ;  /* 0x000000021100720c */ /* 0x000fe40003f66070 */
[----:B------:R-:W-:-:S02]  /*04e0*/  IADD3 R15, PT, PT, R3, 0x300, RZ ;  /* 0x00000300030f7810 */ /* 0x000fc40007ffe0ff */
[----:B------:R-:W-:Y:S02]  /*04f0*/  @!P0 IADD3 R17, PT, PT, R0, R3, RZ ;  /* 0x0000000300118210 */ /* 0x000fe40007ffe0ff */
[----:B------:R-:W-:-:S03]  /*0500*/  ISETP.GE.U32.AND P5, PT, R15, R2, PT ;  /* 0x000000020f00720c */ /* 0x000fc60003fa6070 */
[----:B0-----:R-:W-:Y:S01]  /*0510*/  @!P0 IMAD.WIDE.U32 R18, R17, 0x2, R18 ;  /* 0x0000000211128825 */ /* 0x001fe200078e0012 */
[----:B------:R-:W-:Y:S01]  /*0520*/  @!P0 MOV R3, R11 ;  /* 0x0000000b00038202 */ /* 0x000fe20000000f00 */
[----:B------:R-:W-:Y:S04]  /*0530*/  BSSY.RECONVERGENT B0, `(.L_x_1710) ;  /* 0x0000047000007945 */ /* 0x000fe80003800200 */
[----:B------:R-:W-:Y:S01]  /*0540*/  BSSY.RELIABLE B1, `(.L_x_1711) ;  /* 0x000003f000017945 */ /* 0x000fe20003800100 */
[----:B--2---:R-:W-:-:S05]  /*0550*/  @!P0 HADD2.F32 R22, -RZ, R22.H0_H0 ;  /* 0x20000016ff168230 */ /* 0x004fca0000004100 */
[----:B------:R-:W-:-:S05]  /*0560*/  @!P0 FADD.FTZ R22, |R22|, -RZ ;  /* 0x800000ff16168221 */ /* 0x000fca0000010200 */
[----:B------:R-:W-:Y:S01]  /*0570*/  @!P0 F2FP.F16.F32.PACK_AB R21, RZ, R22 ;  /* 0x00000016ff15823e */ /* 0x000fe200000000ff */
[----:B---3--:R-:W-:-:S05]  /*0580*/  @!P6 HADD2.F32 R24, -RZ, R24.H0_H0 ;  /* 0x20000018ff18e230 */ /* 0x008fca0000004100 */
[----:B------:R-:W-:-:S05]  /*0590*/  @!P6 FADD.FTZ R24, |R24|, -RZ ;  /* 0x800000ff1818e221 */ /* 0x000fca0000010200 */
[----:B------:R-:W-:Y:S02]  /*05a0*/  @!P6 F2FP.F16.F32.PACK_AB R4, RZ, R24 ;  /* 0x00000018ff04e23e */ /* 0x000fe400000000ff */
[-C--:B------:R-:W-:Y:S01]  /*05b0*/  ISETP.GE.U32.AND P6, PT, R13, R2.reuse, PT ;  /* 0x000000020d00720c */ /* 0x080fe20003fc6070 */
[----:B------:R0:W-:Y:S01]  /*05c0*/  @!P0 STG.E.U16 desc[UR4][R18.64], R21 ;  /* 0x0000001512008986 */ /* 0x0001e2000c101504 */
[----:B------:R-:W-:Y:S01]  /*05d0*/  ISETP.GE.U32.AND P0, PT, R3, R2, PT ;  /* 0x000000020300720c */ /* 0x000fe20003f06070 */
[----:B----4-:R-:W-:-:S05]  /*05e0*/  @!P1 HADD2.F32 R26, -RZ, R26.H0_H0 ;  /* 0x2000001aff1a9230 */ /* 0x010fca0000004100 */
[----:B------:R-:W-:-:S05]  /*05f0*/  @!P1 FADD.FTZ R26, |R26|, -RZ ;  /* 0x800000ff1a1a9221 */ /* 0x000fca0000010200 */
[----:B------:R-:W-:Y:S01]  /*0600*/  @!P1 F2FP.F16.F32.PACK_AB R5, RZ, R26 ;  /* 0x0000001aff05923e */ /* 0x000fe200000000ff */
[----:B------:R-:W-:Y:S02]  /*0610*/  @!P2 HADD2.F32 R28, -RZ, R28.H0_H0 ;  /* 0x2000001cff1ca230 */ /* 0x000fe40000004100 */
[----:B-----5:R-:W-:Y:S02]  /*0620*/  @!P4 HADD2.F32 R23, -RZ, R23.H0_H0 ;  /* 0x20000017ff17c230 */ /* 0x020fe40000004100 */
[----:B------:R-:W-:Y:S02]  /*0630*/  @!P5 HADD2.F32 R29, -RZ, R29.H0_H0 ;  /* 0x2000001dff1dd230 */ /* 0x000fe40000004100 */
[----:B------:R-:W-:Y:S01]  /*0640*/  @!P2 FADD.FTZ R28, |R28|, -RZ ;  /* 0x800000ff1c1ca221 */ /* 0x000fe20000010200 */
[----:B------:R-:W-:Y:S01]  /*0650*/  @!P4 FADD.FTZ R23, |R23|, -RZ ;  /* 0x800000ff1717c221 */ /* 0x000fe20000010200 */
[----:B------:R-:W-:Y:S02]  /*0660*/  @!P6 HADD2.F32 R27, -RZ, R27.H0_H0 ;  /* 0x2000001bff1be230 */ /* 0x000fe40000004100 */
[----:B------:R-:W-:-:S02]  /*0670*/  @!P3 HADD2.F32 R25, -RZ, R25.H0_H0 ;  /* 0x20000019ff19b230 */ /* 0x000fc40000004100 */
[----:B------:R-:W-:Y:S01]  /*0680*/  @!P5 FADD.FTZ R29, |R29|, -RZ ;  /* 0x800000ff1d1dd221 */ /* 0x000fe20000010200 */
[----:B------:R-:W-:Y:S02]  /*0690*/  @!P6 FADD.FTZ R27, |R27|, -RZ ;  /* 0x800000ff1b1be221 */ /* 0x000fe40000010200 */
[----:B------:R-:W-:Y:S01]  /*06a0*/  @!P3 FADD.FTZ R25, |R25|, -RZ ;  /* 0x800000ff1919b221 */ /* 0x000fe20000010200 */
[----:B------:R-:W-:Y:S02]  /*06b0*/  @!P2 F2FP.F16.F32.PACK_AB R6, RZ, R28 ;  /* 0x0000001cff06a23e */ /* 0x000fe400000000ff */
[----:B------:R-:W-:Y:S02]  /*06c0*/  @!P4 F2FP.F16.F32.PACK_AB R8, RZ, R23 ;  /* 0x00000017ff08c23e */ /* 0x000fe400000000ff */
[----:B------:R-:W-:Y:S02]  /*06d0*/  @!P3 F2FP.F16.F32.PACK_AB R7, RZ, R25 ;  /* 0x00000019ff07b23e */ /* 0x000fe400000000ff */
[----:B------:R-:W-:-:S02]  /*06e0*/  @!P5 F2FP.F16.F32.PACK_AB R9, RZ, R29 ;  /* 0x0000001dff09d23e */ /* 0x000fc400000000ff */
[----:B------:R-:W-:Y:S01]  /*06f0*/  @!P6 F2FP.F16.F32.PACK_AB R20, RZ, R27 ;  /* 0x0000001bff14e23e */ /* 0x000fe200000000ff */
        /* <DEDUP_REMOVED lines=9> */
[----:B------:R-:W-:Y:S02]  /*0790*/  IADD3 R13, PT, PT, R0, R3, RZ ;  /* 0x00000003000d7210 */ /* 0x000fe40007ffe0ff */
[----:B------:R-:W-:-:S03]  /*07a0*/  IADD3 R3, PT, PT, R3, 0x80, RZ ;  /* 0x0000008003037810 */ /* 0x000fc60007ffe0ff */
[----:B0-----:R-:W-:-:S05]  /*07b0*/  IMAD.WIDE.U32 R10, R13, 0x2, R10 ;  /* 0x000000020d0a7825 */ /* 0x001fca00078e000a */
[----:B------:R0:W-:Y:S02]  /*07c0*/  STG.E.U16 desc[UR4][R10.64], R5 ;  /* 0x000000050a007986 */ /* 0x0001e4000c101504 */
.L_x_1712:
[----:B------:R-:W-:-:S13]  /*07d0*/  ISETP.GE.U32.AND P0, PT, R3, R2, PT ;  /* 0x000000020300720c */ /* 0x000fda0003f06070 */
[----:B------:R-:W-:Y:S05]  /*07e0*/  @P0 BRA `(.L_x_1714) ;  /* 0x0000000000300947 */ /* 0x000fea0003800000 */
[----:B0-----:R-:W0:Y:S01]  /*07f0*/  LDC.64 R4, c[0x0][0x388] ;  /* 0x0000e200ff047b82 */ /* 0x001e220000000a00 */
[----:B------:R-:W-:Y:S01]  /*0800*/  IMAD.IADD R11, R0, 0x1, R3 ;  /* 0x00000001000b7824 */ /* 0x000fe200078e0203 */
[----:B------:R-:W-:-:S03]  /*0810*/  IADD3 R3, PT, PT, R3, 0x80, RZ ;  /* 0x0000008003037810 */ /* 0x000fc60007ffe0ff */
[----:B0-----:R-:W-:-:S05]  /*0820*/  IMAD.WIDE.U32 R4, R11, 0x2, R4 ;  /* 0x000000020b047825 */ /* 0x001fca00078e0004 */
[----:B------:R1:W-:Y:S02]  /*0830*/  STG.E.U16 desc[UR4][R4.64], R6 ;  /* 0x0000000604007986 */ /* 0x0003e4000c101504 */
.L_x_1713:
[----:B------:R-:W-:-:S13]  /*0840*/  ISETP.GE.U32.AND P0, PT, R3, R2, PT ;  /* 0x000000020300720c */ /* 0x000fda0003f06070 */
[----:B------:R-:W-:Y:S05]  /*0850*/  @P0 BRA `(.L_x_1715) ;  /* 0x0000000000340947 */ /* 0x000fea0003800000 */
[----:B01----:R-:W0:Y:S01]  /*0860*/  LDC.64 R4, c[0x0][0x388] ;  /* 0x0000e200ff047b82 */ /* 0x003e220000000a00 */
[----:B------:R-:W-:Y:S01]  /*0870*/  IADD3 R11, PT, PT, R0, R3, RZ ;  /* 0x00000003000b7210 */ /* 0x000fe20007ffe0ff */
[----:B------:R-:W-:-:S04]  /*0880*/  VIADD R3, R3, 0x80 ;  /* 0x0000008003037836 */ /* 0x000fc80000000000 */
[----:B0-----:R-:W-:-:S05]  /*0890*/  IMAD.WIDE.U32 R4, R11, 0x2, R4 ;  /* 0x000000020b047825 */ /* 0x001fca00078e0004 */
[----:B------:R1:W-:Y:S02]  /*08a0*/  STG.E.U16 desc[UR4][R4.64], R7 ;  /* 0x0000000704007986 */ /* 0x0003e4000c101504 */
.L_x_1714:
[----:B------:R-:W-:-:S13]  /*08b0*/  ISETP.GE.U32.AND P0, PT, R3, R2, PT ;  /* 0x000000020300720c */ /* 0x000fda0003f06070 */
[----:B------:R-:W-:Y:S05]  /*08c0*/  @P0 BREAK.RELIABLE B1 ;  /* 0x0000000000010942 */ /* 0x000fea0003800100 */
[----:B------:R-:W-:Y:S05]  /*08d0*/  @P0 BRA `(.L_x_1716) ;  /* 0x0000000000300947 */ /* 0x000fea0003800000 */
[----:B01----:R-:W0:Y:S01]  /*08e0*/  LDC.64 R4, c[0x0][0x388] ;  /* 0x0000e200ff047b82 */ /* 0x003e220000000a00 */
[----:B------:R-:W-:Y:S02]  /*08f0*/  IADD3 R7, PT, PT, R0, R3, RZ ;  /* 0x0000000300077210 */ /* 0x000fe40007ffe0ff */
[----:B------:R-:W-:-:S03]  /*0900*/  IADD3 R3, PT, PT, R3, 0x80, RZ ;  /* 0x0000008003037810 */ /* 0x000fc60007ffe0ff */
[----:B0-----:R-:W-:-:S05]  /*0910*/  IMAD.WIDE.U32 R4, R7, 0x2, R4 ;  /* 0x0000000207047825 */ /* 0x001fca00078e0004 */
[----:B------:R2:W-:Y:S02]  /*0920*/  STG.E.U16 desc[UR4][R4.64], R8 ;  /* 0x0000000804007986 */ /* 0x0005e4000c101504 */
.L_x_1715:
[----:B------:R-:W-:Y:S05]  /*0930*/  BSYNC.RELIABLE B1 ;  /* 0x0000000000017941 */ /* 0x000fea0003800100 */
.L_x_1711:
[----:B------:R-:W-:-:S13]  /*0940*/  ISETP.GE.U32.AND P0, PT, R3, R2, PT ;  /* 0x000000020300720c */ /* 0x000fda0003f06070 */
[----:B012---:R-:W0:Y:S01]  /*0950*/  @!P0 LDC.64 R4, c[0x0][0x388] ;  /* 0x0000e200ff048b82 */ /* 0x007e220000000a00 */
[----:B------:R-:W-:Y:S01]  /*0960*/  @!P0 IMAD.IADD R7, R0, 0x1, R3 ;  /* 0x0000000100078824 */ /* 0x000fe200078e0203 */
[----:B------:R-:W-:-:S03]  /*0970*/  @!P0 IADD3 R3, PT, PT, R3, 0x80, RZ ;  /* 0x0000008003038810 */ /* 0x000fc60007ffe0ff */
[----:B0-----:R-:W-:-:S05]  /*0980*/  @!P0 IMAD.WIDE.U32 R4, R7, 0x2, R4 ;  /* 0x0000000207048825 */ /* 0x001fca00078e0004 */
[----:B------:R2:W-:Y:S02]  /*0990*/  @!P0 STG.E.U16 desc[UR4][R4.64], R9 ;  /* 0x0000000904008986 */ /* 0x0005e4000c101504 */
.L_x_1716:
[----:B------:R-:W-:Y:S05]  /*09a0*/  BSYNC.RECONVERGENT B0 ;  /* 0x0000000000007941 */ /* 0x000fea0003800200 */
.L_x_1710:
        /* <DEDUP_REMOVED lines=8> */
.L_x_1709:
        /* <DEDUP_REMOVED lines=8> */
[----:B------:R1:W5:Y:S01]  /*0ab0*/  LDG.E R10, desc[UR4][R6.64+0x600] ;  /* 0x00060004060a7981 */ /* 0x000362000c1e1900 */
[----:B0-----:R-:W-:-:S04]  /*0ac0*/  IMAD.WIDE.U32 R2, R0, 0x2, R2 ;  /* 0x0000000200027825 */ /* 0x001fc800078e0002 */
[----:B------:R-:W-:-:S04]  /*0ad0*/  IMAD.WIDE.U32 R2, R5, 0x4, R2 ;  /* 0x0000000405027825 */ /* 0x000fc800078e0002 */
[--C-:B--2---:R-:W-:Y:S02]  /*0ae0*/  HADD2.F32 R0, -RZ, R4.reuse.H0_H0 ;  /* 0x20000004ff007230 */ /* 0x104fe40000004100 */
[----:B------:R-:W-:Y:S02]  /*0af0*/  HADD2.F32 R4, -RZ, R4.H1_H1 ;  /* 0x30000004ff047230 */ /* 0x000fe40000004100 */
[--C-:B---3--:R-:W-:Y:S02]  /*0b00*/  HADD2.F32 R11, -RZ, R8.reuse.H0_H0 ;  /* 0x20000008ff0b7230 */ /* 0x108fe40000004100 */
[----:B------:R-:W-:Y:S01]  /*0b10*/  FADD.FTZ R0, |R0|, -RZ ;  /* 0x800000ff00007221 */ /* 0x000fe20000010200 */
[----:B------:R-:W-:Y:S02]  /*0b20*/  HADD2.F32 R8, -RZ, R8.H1_H1 ;  /* 0x30000008ff087230 */ /* 0x000fe40000004100 */
[----:B-1----:R-:W-:Y:S01]  /*0b30*/  FADD.FTZ R7, |R4|, -RZ ;  /* 0x800000ff04077221 */ /* 0x002fe20000010200 */
[----:B----4-:R-:W-:-:S02]  /*0b40*/  HADD2.F32 R12, -RZ, R9.H0_H0 ;  /* 0x20000009ff0c7230 */ /* 0x010fc40000004100 */
[----:B------:R-:W-:Y:S01]  /*0b50*/  FADD.FTZ R11, |R11|, -RZ ;  /* 0x800000ff0b0b7221 */ /* 0x000fe20000010200 */
[----:B------:R-:W-:Y:S02]  /*0b60*/  HADD2.F32 R9, -RZ, R9.H1_H1 ;  /* 0x30000009ff097230 */ /* 0x000fe40000004100 */
[----:B------:R-:W-:Y:S01]  /*0b70*/  FADD.FTZ R8, |R8|, -RZ ;  /* 0x800000ff08087221 */ /* 0x000fe20000010200 */
[--C-:B-----5:R-:W-:Y:S02]  /*0b80*/  HADD2.F32 R13, -RZ, R10.reuse.H0_H0 ;  /* 0x2000000aff0d7230 */ /* 0x120fe40000004100 */
[----:B------:R-:W-:Y:S01]  /*0b90*/  FADD.FTZ R12, |R12|, -RZ ;  /* 0x800000ff0c0c7221 */ /* 0x000fe20000010200 */
[----:B------:R-:W-:Y:S02]  /*0ba0*/  HADD2.F32 R10, -RZ, R10.H1_H1 ;  /* 0x3000000aff0a7230 */ /* 0x000fe40000004100 */
[----:B------:R-:W-:Y:S01]  /*0bb0*/  FADD.FTZ R9, |R9|, -RZ ;  /* 0x800000ff09097221 */ /* 0x000fe20000010200 */
[----:B------:R-:W-:Y:S01]  /*0bc0*/  F2FP.F16.F32.PACK_AB R7, R7, R0 ;  /* 0x000000000707723e */ /* 0x000fe200000000ff */
[----:B------:R-:W-:Y:S01]  /*0bd0*/  FADD.FTZ R13, |R13|, -RZ ;  /* 0x800000ff0d0d7221 */ /* 0x000fe20000010200 */
[----:B------:R-:W-:Y:S01]  /*0be0*/  F2FP.F16.F32.PACK_AB R11, R8, R11 ;  /* 0x0000000b080b723e */ /* 0x000fe200000000ff */
[----:B------:R-:W-:Y:S01]  /*0bf0*/  FADD.FTZ R10, |R10|, -RZ ;  /* 0x800000ff0a0a7221 */ /* 0x000fe20000010200 */
[----:B------:R-:W-:Y:S01]  /*0c00*/  F2FP.F16.F32.PACK_AB R9, R9, R12 ;  /* 0x0000000c0909723e */ /* 0x000fe200000000ff */
[----:B------:R-:W-:Y:S03]  /*0c10*/  STG.E desc[UR4][R2.64], R7 ;  /* 0x0000000702007986 */ /* 0x000fe6000c101904 */
[----:B------:R-:W-:Y:S01]  /*0c20*/  F2FP.F16.F32.PACK_AB R13, R10, R13 ;  /* 0x0000000d0a0d723e */ /* 0x000fe200000000ff */
[----:B------:R-:W-:Y:S04]  /*0c30*/  STG.E desc[UR4][R2.64+0x200], R11 ;  /* 0x0002000b02007986 */ /* 0x000fe8000c101904 */
[----:B------:R-:W-:Y:S04]  /*0c40*/  STG.E desc[UR4][R2.64+0x400], R9 ;  /* 0x0004000902007986 */ /* 0x000fe8000c101904 */
[----:B------:R-:W-:Y:S01]  /*0c50*/  STG.E desc[UR4][R2.64+0x600], R13 ;  /* 0x0006000d02007986 */ /* 0x000fe2000c101904 */
[----:B------:R-:W-:Y:S05]  /*0c60*/  EXIT ;  /* 0x000000000000794d */ /* 0x000fea0003800000 */
.L_x_1717:
        /* <DEDUP_REMOVED lines=9> */
.L_x_5887:


//--------------------- .text._ZN2at6native29vectorized_elementwise_kernelILi4ENS0_10AbsFunctorIN3c104HalfEEESt5arrayIPcLm2EEEEviT0_T1_ --------------------------
	.section	.text._ZN2at6native29vectorized_elementwise_kernelILi4ENS0_10AbsFunctorIN3c104HalfEEESt5arrayIPcLm2EEEEviT0_T1_,"ax",@progbits
	.align	128
        .global         _ZN2at6native29vectorized_elementwise_kernelILi4ENS0_10AbsFunctorIN3c104HalfEEESt5arrayIPcLm2EEEEviT0_T1_
        .type           _ZN2at6native29vectorized_elementwise_kernelILi4ENS0_10AbsFunctorIN3c104HalfEEESt5arrayIPcLm2EEEEviT0_T1_,@function
        .size           _ZN2at6native29vectorized_elementwise_kernelILi4ENS0_10AbsFunctorIN3c104HalfEEESt5arrayIPcLm2EEEEviT0_T1_,(.L_x_5888 - _ZN2at6native29vectorized_elementwise_kernelILi4ENS0_10AbsFunctorIN3c104HalfEEESt5arrayIPcLm2EEEEviT0_T1_)
        .other          _ZN2at6native29vectorized_elementwise_kernelILi4ENS0_10AbsFunctorIN3c104HalfEEESt5arrayIPcLm2EEEEviT0_T1_,@"STO_CUDA_ENTRY STV_DEFAULT"
_ZN2at6native29vectorized_elementwise_kernelILi4ENS0_10AbsFunctorIN3c104HalfEEESt5arrayIPcLm2EEEEviT0_T1_:
.text._ZN2at6native29vectorized_elementwise_kernelILi4ENS0_10AbsFunctorIN3c104HalfEEESt5arrayIPcLm2EEEEviT0_T1_:
        /* <DEDUP_REMOVED lines=125> */
.L_x_1721:
[----:B------:R-:W-:-:S13]  /*07d0*/  ISETP.GE.U32.AND P0, PT, R3, R2, PT ;  /* 0x000000020300720c */ /* 0x000fda0003f06070 */
[----:B------:R-:W-:Y:S05]  /*07e0*/  @P0 BRA `(.L_x_1723) ;  /* 0x0000000000300947 */ /* 0x000fea0003800000 */
[----:B0-----:R-:W0:Y:S01]  /*07f0*/  LDC.64 R4, c[0x0][0x388] ;  /* 0x0000e200ff047b82 */ /* 0x001e220000000a00 */
[----:B------:R-:W-:Y:S01]  /*0800*/  IMAD.IADD R11, R0, 0x1, R3 ;  /* 0x00000001000b7824 */ /* 0x000fe200078e0203 */
[----:B------:R-:W-:-:S03]  /*0810*/  IADD3 R3, PT, PT, R3, 0x80, RZ ;  /* 0x0000008003037810 */ /* 0x000fc60007ffe0ff */
[----:B0-----:R-:W-:-:S05]  /*0820*/  IMAD.WIDE.U32 R4, R11, 0x2, R4 ;  /* 0x000000020b047825 */ /* 0x001fca00078e0004 */
[----:B------:R1:W-:Y:S02]  /*0830*/  STG.E.U16 desc[UR4][R4.64], R6 ;  /* 0x0000000604007986 */ /* 0x0003e4000c101504 */
.L_x_1722:
[----:B------:R-:W-:-:S13]  /*0840*/  ISETP.GE.U32.AND P0, PT, R3, R2, PT ;  /* 0x000000020300720c */ /* 0x000fda0003f06070 */
[----:B------:R-:W-:Y:S05]  /*0850*/  @P0 BRA `(.L_x_1724) ;  /* 0x0000000000340947 */ /* 0x000fea0003800000 */
[----:B01----:R-:W0:Y:S01]  /*0860*/  LDC.64 R4, c[0x0][0x388] ;  /* 0x0000e200ff047b82 */ /* 0x003e220000000a00 */
[----:B------:R-:W-:Y:S01]  /*0870*/  IADD3 R11, PT, PT, R0, R3, RZ ;  /* 0x00000003000b7210 */ /* 0x000fe20007ffe0ff */
[----:B------:R-:W-:-:S04]  /*0880*/  VIADD R3, R3, 0x80 ;  /* 0x0000008003037836 */ /* 0x000fc80000000000 */
[----:B0-----:R-:W-:-:S05]  /*0890*/  IMAD.WIDE.U32 R4, R11, 0x2, R4 ;  /* 0x000000020b047825 */ /* 0x001fca00078e0004 */
[----:B------:R1:W-:Y:S02]  /*08a0*/  STG.E.U16 desc[UR4][R4.64], R7 ;  /* 0x0000000704007986 */ /* 0x0003e4000c101504 */
.L_x_1723:
        /* <DEDUP_REMOVED lines=8> */
.L_x_1724:
[----:B------:R-:W-:Y:S05]  /*0930*/  BSYNC.RELIABLE B1 ;  /* 0x0000000000017941 */ /* 0x000fea0003800100 */
.L_x_1720:
[----:B------:R-:W-:-:S13]  /*0940*/  ISETP.GE.U32.AND P0, PT, R3, R2, PT ;  /* 0x000000020300720c */ /* 0x000fda0003f06070 */
[----:B012---:R-:W0:Y:S01]  /*0950*/  @!P0 LDC.64 R4, c[0x0][0x388] ;  /* 0x0000e200ff048b82 */ /* 0x007e220000000a00 */
[----:B------:R-:W-:Y:S01]  /*0960*/  @!P0 IMAD.IADD R7, R0, 0x1, R3 ;  /* 0x0000000100078824 */ /* 0x000fe200078e0203 */
[----:B------:R-:W-:-:S03]  /*0970*/  @!P0 IADD3 R3, PT, PT, R3, 0x80, RZ ;  /* 0x0000008003038810 */ /* 0x000fc60007ffe0ff */
[----:B0-----:R-:W-:-:S05]  /*0980*/  @!P0 IMAD.WIDE.U32 R4, R7, 0x2, R4 ;  /* 0x0000000207048825 */ /* 0x001fca00078e0004 */
[----:B------:R2:W-:Y:S02]  /*0990*/  @!P0 STG.E.U16 desc[UR4][R4.64], R9 ;  /* 0x0000000904008986 */ /* 0x0005e4000c101504 */
.L_x_1725:
[----:B------:R-:W-:Y:S05]  /*09a0*/  BSYNC.RECONVERGENT B0 ;  /* 0x0000000000007941 */ /* 0x000fea0003800200 */
.L_x_1719:
        /* <DEDUP_REMOVED lines=8> */
.L_x_1718:
        /* <DEDUP_REMOVED lines=8> */
[----:B------:R-:W-:-:S04]  /*0ab0*/  IMAD.WIDE.U32 R2, R5, 0x8, R2 ;  /* 0x0000000805027825 */ /* 0x000fc800078e0002 */
[--C-:B--2---:R-:W-:Y:S02]  /*0ac0*/  HADD2.F32 R0, -RZ, R8.reuse.H0_H0 ;  /* 0x20000008ff007230 */ /* 0x104fe40000004100 */
[----:B------:R-:W-:Y:S02]  /*0ad0*/  HADD2.F32 R4, -RZ, R8.H1_H1 ;  /* 0x30000008ff047230 */ /* 0x000fe40000004100 */
[--C-:B---3--:R-:W-:Y:S02]  /*0ae0*/  HADD2.F32 R10, -RZ, R12.reuse.H0_H0 ;  /* 0x2000000cff0a7230 */ /* 0x108fe40000004100 */
[----:B------:R-:W-:Y:S01]  /*0af0*/  FADD.FTZ R0, |R0|, -RZ ;  /* 0x800000ff00007221 */ /* 0x000fe20000010200 */
[----:B------:R-:W-:Y:S02]  /*0b00*/  HADD2.F32 R11, -RZ, R12.H1_H1 ;  /* 0x3000000cff0b7230 */ /* 0x000fe40000004100 */
[----:B------:R-:W-:Y:S01]  /*0b10*/  FADD.FTZ R7, |R4|, -RZ ;  /* 0x800000ff04077221 */ /* 0x000fe20000010200 */
[----:B------:R-:W-:-:S02]  /*0b20*/  HADD2.F32 R8, -RZ, R9.H0_H0 ;  /* 0x20000009ff087230 */ /* 0x000fc40000004100 */
[----:B------:R-:W-:Y:S01]  /*0b30*/  FADD.FTZ R10, |R10|, -RZ ;  /* 0x800000ff0a0a7221 */ /* 0x000fe20000010200 */
[----:B------:R-:W-:Y:S02]  /*0b40*/  HADD2.F32 R12, -RZ, R13.H0_H0 ;  /* 0x2000000dff0c7230 */ /* 0x000fe40000004100 */
[----:B------:R-:W-:Y:S01]  /*0b50*/  FADD.FTZ R11, |R11|, -RZ ;  /* 0x800000ff0b0b7221 */ /* 0x000fe20000010200 */
[----:B------:R-:W-:Y:S02]  /*0b60*/  HADD2.F32 R9, -RZ, R9.H1_H1 ;  /* 0x30000009ff097230 */ /* 0x000fe40000004100 */
[----:B------:R-:W-:Y:S01]  /*0b70*/  FADD.FTZ R8, |R8|, -RZ ;  /* 0x800000ff08087221 */ /* 0x000fe20000010200 */
[----:B------:R-:W-:Y:S02]  /*0b80*/  HADD2.F32 R13, -RZ, R13.H1_H1 ;  /* 0x3000000dff0d7230 */ /* 0x000fe40000004100 */
[----:B------:R-:W-:Y:S01]  /*0b90*/  FADD.FTZ R12, |R12|, -RZ ;  /* 0x800000ff0c0c7221 */ /* 0x000fe20000010200 */
[----:B------:R-:W-:Y:S01]  /*0ba0*/  F2FP.F16.F32.PACK_AB R10, R11, R10 ;  /* 0x0000000a0b0a723e */ /* 0x000fe200000000ff */
[----:B------:R-:W-:Y:S01]  /*0bb0*/  FADD.FTZ R9, |R9|, -RZ ;  /* 0x800000ff09097221 */ /* 0x000fe20000010200 */
[----:B------:R-:W-:Y:S01]  /*0bc0*/  F2FP.F16.F32.PACK_AB R4, R7, R0 ;  /* 0x000000000704723e */ /* 0x000fe200000000ff */
[----:B------:R-:W-:-:S03]  /*0bd0*/  FADD.FTZ R13, |R13|, -RZ ;  /* 0x800000ff0d0d7221 */ /* 0x000fc60000010200 */
[----:B------:R-:W-:Y:S02]  /*0be0*/  F2FP.F16.F32.PACK_AB R5, R9, R8 ;  /* 0x000000080905723e */ /* 0x000fe400000000ff */
[----:B------:R-:W-:-:S03]  /*0bf0*/  F2FP.F16.F32.PACK_AB R11, R13, R12 ;  /* 0x0000000c0d0b723e */ /* 0x000fc600000000ff */
[----:B------:R-:W-:Y:S04]  /*0c00*/  STG.E.64 desc[UR4][R2.64], R4 ;  /* 0x0000000402007986 */ /* 0x000fe8000c101b04 */
[----:B------:R-:W-:Y:S01]  /*0c10*/  STG.E.64 desc[UR4][R2.64+0x400], R10 ;  /* 0x0004000a02007986 */ /* 0x000fe2000c101b04 */
[----:B------:R-:W-:Y:S05]  /*0c20*/  EXIT ;  /* 0x000000000000794d */ /* 0x000fea0003800000 */
.L_x_1726:
        /* <DEDUP_REMOVED lines=13> */
.L_x_5888:


//--------------------- .text._ZN2at6native29vectorized_elementwise_kernelILi8ENS0_10AbsFunctorIN3c104HalfEEESt5arrayIPcLm2EEEEviT0_T1_ --------------------------
	.section	.text._ZN2at6native29vectorized_elementwise_kernelILi8ENS0_10AbsFunctorIN3c104HalfEEESt5arrayIPcLm2EEEEviT0_T1_,"ax",@progbits
	.align	128
        .global         _ZN2at6native29vectorized_elementwise_kernelILi8ENS0_10AbsFunctorIN3c104HalfEEESt5arrayIPcLm2EEEEviT0_T1_
        .type           _ZN2at6native29vectorized_elementwise_kernelILi8ENS0_10AbsFunctorIN3c104HalfEEESt5arrayIPcLm2EEEEviT0_T1_,@function
        .size           _ZN2at6native29vectorized_elementwise_kernelILi8ENS0_10AbsFunctorIN3c104HalfEEESt5arrayIPcLm2EEEEviT0_T1_,(.L_x_5889 - _ZN2at6native29vectorized_elementwise_kernelILi8ENS0_10AbsFunctorIN3c104HalfEEESt5arrayIPcLm2EEEEviT0_T1_)
        .other          _ZN2at6native29vectorized_elementwise_kernelILi8ENS0_10AbsFunctorIN3c104HalfEEESt5arrayIPcLm2EEEEviT0_T1_,@"STO_CUDA_ENTRY STV_DEFAULT"
_ZN2at6native29vectorized_elementwise_kernelILi8ENS0_10AbsFunctorIN3c104HalfEEESt5arrayIPcLm2EEEEviT0_T1_:
.text._ZN2at6native29vectorized_elementwise_kernelILi8ENS0_10AbsFunctorIN3c104HalfEEESt5arrayIPcLm2EEEEviT0_T1_:
[----:B------:R-:W-:Y:S01]  /*0000*/  LDC R1, c[0x0][0x37c] ;  /* 0x0000df00ff017b82 */ /* 0x000fe20000000800 */
[----:B------:R-:W-:Y:S05]  /*0010*/  EXIT ;  /* 0x000000000000794d */ /* 0x000fea0003800000 */
.L_x_1727:
        /* <DEDUP_REMOVED lines=14> */
.L_x_5889:


//--------------------- .text._ZN2at6native18elementwise_kernelILi128ELi4EZNS0_15gpu_kernel_implINS0_10AbsFunctorIfEEEEvRNS_18TensorIteratorBaseERKT_EUliE_EEviT1_ --------------------------
	.section	.text._ZN2at6native18elementwise_kernelILi128ELi4EZNS0_15gpu_kernel_implINS0_10AbsFunctorIfEEEEvRNS_18TensorIteratorBaseERKT_EUliE_EEviT1_,"ax",@progbits
	.align	128
        .global         _ZN2at6native18elementwise_kernelILi128ELi4EZNS0_15gpu_kernel_implINS0_10AbsFunctorIfEEEEvRNS_18TensorIteratorBaseERKT_EUliE_EEviT1_
        .type           _ZN2at6native18elementwise_kernelILi128ELi4EZNS0_15gpu_kernel_implINS0_10AbsFunctorIfEEEEvRNS_18TensorIteratorBaseERKT_EUliE_EEviT1_,@function
        .size           _ZN2at6native18elementwise_kernelILi128ELi4EZNS0_15gpu_kernel_implINS0_10AbsFunctorIfEEEEvRNS_18TensorIteratorBaseERKT_EUliE_EEviT1_,(.L_x_5890 - _ZN2at6native18elementwise_kernelILi128ELi4EZNS0_15gpu_kernel_implINS0_10AbsFunctorIfEEEEvRNS_18TensorIteratorBaseERKT_EUliE_EEviT1_)
        .other          _ZN2at6native18elementwise_kernelILi128ELi4EZNS0_15gpu_kernel_implINS0_10AbsFunctorIfEEEEvRNS_18TensorIteratorBaseERKT_EUliE_EEviT1_,@"STO_CUDA_ENTRY STV_DEFAULT"
_ZN2at6native18elementwise_kernelILi128ELi4EZNS0_15gpu_kernel_implINS0_10AbsFunctorIfEEEEvRNS_18TensorIteratorBaseERKT_EUliE_EEviT1_:
.text._ZN2at6native18elementwise_kernelILi128ELi4EZNS0_15gpu_kernel_implINS0_10AbsFunctorIfEEEEvRNS_18TensorIteratorBaseERKT_EUliE_EEviT1_:
        /* <DEDUP_REMOVED lines=319> */
.L_x_1730:
        /* <DEDUP_REMOVED lines=16> */
[----:B--2---:R4:W0:Y:S01]  /*14f0*/  I2F.S16 R5, R2 ;  /* 0x0000000200057306 */ /* 0x0048220000101400 */
[----:B------:R-:W-:Y:S05]  /*1500*/  BRA `(.L_x_1737) ;  /* 0x0000000c00507947 */ /* 0x000fea0003800000 */
.L_x_1735:
[----:B------:R-:W2:Y:S02]  /*1510*/  LDG.E.U8 R2, desc[UR36][R2.64] ;  /* 0x0000002402027981 */ /* 0x000ea4000c1e1100 */
[----:B--2---:R-:W-:Y:S01]  /*1520*/  I2FP.F32.U32 R5, R2 ;  /* 0x0000000200057245 */ /* 0x004fe20000201000 */
[----:B------:R-:W-:Y:S06]  /*1530*/  BRA `(.L_x_1737) ;  /* 0x0000000c00447947 */ /* 0x000fec0003800000 */
.L_x_1734:
[----:B------:R-:W-:-:S09]  /*1540*/  UISETP.NE.AND UP0, UPT, UR4, 0x2, UPT ;  /* 0x000000020400788c */ /* 0x000fd2000bf05270 */
[----:B------:R-:W-:Y:S05]  /*1550*/  BRA.U !UP0, `(.L_x_1738) ;  /* 0x0000000108287547 */ /* 0x000fea000b800000 */
[----:B------:R-:W-:-:S09]  /*1560*/  UISETP.NE.AND UP0, UPT, UR4, 0x3, UPT ;  /* 0x000000030400788c */ /* 0x000fd2000bf05270 */
[----:B------:R-:W-:Y:S05]  /*1570*/  BRA.U !UP0, `(.L_x_1739) ;  /* 0x0000000108147547 */ /* 0x000fea000b800000 */
[----:B------:R-:W-:-:S09]  /*1580*/  UISETP.NE.AND UP0, UPT, UR4, 0x4, UPT ;  /* 0x000000040400788c */ /* 0x000fd2000bf05270 */
[----:B------:R-:W-:Y:S05]  /*1590*/  BRA.U UP0, `(.L_x_1736) ;  /* 0x0000000900b07547 */ /* 0x000fea000b800000 */
[----:B------:R-:W2:Y:S02]  /*15a0*/  LDG.E.64 R2, desc[UR36][R2.64] ;  /* 0x0000002402027981 */ /* 0x000ea4000c1e1b00 */
[----:B--2---:R2:W3:Y:S02]  /*15b0*/  I2F.S64 R5, R2 ;  /* 0x0000000200057312 */ /* 0x0044e40000301400 */
[----:B--23--:R-:W-:Y:S05]  /*15c0*/  BRA `(.L_x_1737) ;  /* 0x0000000c00207947 */ /* 0x00cfea0003800000 */
.L_x_1739:
[----:B------:R-:W2:Y:S02]  /*15d0*/  LDG.E R2, desc[UR36][R2.64] ;  /* 0x0000002402027981 */ /* 0x000ea4000c1e1900 */
[----:B--2---:R-:W-:Y:S01]  /*15e0*/  I2FP.F32.S32 R5, R2 ;  /* 0x0000000200057245 */ /* 0x004fe20000201400 */
[----:B------:R-:W-:Y:S06]  /*15f0*/  BRA `(.L_x_1737) ;  /* 0x0000000c00147947 */ /* 0x000fec0003800000 */
.L_x_1738:
[----:B------:R-:W2:Y:S02]  /*1600*/  LDG.E.U16 R2, desc[UR36][R2.64] ;  /* 0x0000002402027981 */ /* 0x000ea4000c1e1500 */
[----:B--2---:R2:W3:Y:S01]  /*1610*/  I2F.S16 R5, R2 ;  /* 0x0000000200057306 */ /* 0x0044e20000101400 */
[----:B------:R-:W-:Y:S05]  /*1620*/  BRA `(.L_x_1737) ;  /* 0x0000000c00087947 */ /* 0x000fea0003800000 */
.L_x_1733:
[----:B------:R-:W-:-:S09]  /*1630*/  UISETP.GT.AND UP0, UPT, UR4, 0x6, UPT ;  /* 0x000000060400788c */ /* 0x000fd2000bf04270 */
[----:B------:R-:W-:Y:S05]  /*1640*/  BRA.U UP0, `(.L_x_1740) ;  /* 0x0000000100247547 */ /* 0x000fea000b800000 */
[----:B------:R-:W-:-:S09]  /*1650*/  UISETP.NE.AND UP0, UPT, UR4, 0x5, UPT ;  /* 0x000000050400788c */ /* 0x000fd2000bf05270 */
[----:B------:R-:W-:Y:S05]  /*1660*/  BRA.U !UP0, `(.L_x_1741) ;  /* 0x0000000108107547 */ /* 0x000fea000b800000 */
[----:B------:R-:W-:-:S09]  /*1670*/  UISETP.NE.AND UP0, UPT, UR4, 0x6, UPT ;  /* 0x000000060400788c */ /* 0x000fd2000bf05270 */
[----:B------:R-:W-:Y:S05]  /*1680*/  BRA.U UP0, `(.L_x_1736) ;  /* 0x0000000900747547 */ /* 0x000fea000b800000 */
[----:B------:R0:W5:Y:S01]  /*1690*/  LDG.E R5, desc[UR36][R2.64] ;  /* 0x0000002402057981 */ /* 0x000162000c1e1900 */
[----:B------:R-:W-:Y:S05]  /*16a0*/  BRA `(.L_x_1737) ;  /* 0x0000000800e87947 */ /* 0x000fea0003800000 */
.L_x_1741:
[----:B------:R-:W2:Y:S02]  /*16b0*/  LDG.E.U16 R2, desc[UR36][R2.64] ;  /* 0x0000002402027981 */ /* 0x000ea4000c1e1500 */
[----:B--2---:R-:W-:Y:S01]  /*16c0*/  HADD2.F32 R5, -RZ, R2.H0_H0 ;  /* 0x20000002ff057230 */ /* 0x004fe20000004100 */
[----:B------:R-:W-:Y:S06]  /*16d0*/  BRA `(.L_x_1737) ;  /* 0x0000000800dc7947 */ /* 0x000fec0003800000 */
.L_x_1740:
[----:B------:R-:W-:-:S09]  /*16e0*/  UISETP.NE.AND UP0, UPT, UR4, 0x7, UPT ;  /* 0x000000070400788c */ /* 0x000fd2000bf05270 */
[----:B------:R-:W-:Y:S05]  /*16f0*/  BRA.U !UP0, `(.L_x_1742) ;  /* 0x0000000108247547 */ /* 0x000fea000b800000 */
[----:B------:R-:W-:-:S09]  /*1700*/  UISETP.NE.AND UP0, UPT, UR4, 0x8, UPT ;  /* 0x000000080400788c */ /* 0x000fd2000bf05270 */
[----:B------:R-:W-:Y:S05]  /*1710*/  BRA.U !UP0, `(.L_x_1743) ;  /* 0x0000000108107547 */ /* 0x000fea000b800000 */
[----:B------:R-:W-:-:S09]  /*1720*/  UISETP.NE.AND UP0, UPT, UR4, 0x9, UPT ;  /* 0x000000090400788c */ /* 0x000fd2000bf05270 */
[----:B------:R-:W-:Y:S05]  /*1730*/  BRA.U UP0, `(.L_x_1736) ;  /* 0x0000000900487547 */ /* 0x000fea000b800000 */
[----:B------:R1:W5:Y:S01]  /*1740*/  LDG.E R5, desc[UR36][R2.64] ;  /* 0x0000002402057981 */ /* 0x000362000c1e1900 */
[----:B------:R-:W-:Y:S05]  /*1750*/  BRA `(.L_x_1737) ;  /* 0x0000000800bc7947 */ /* 0x000fea0003800000 */
.L_x_1743:
[----:B------:R-:W2:Y:S02]  /*1760*/  LDG.E.U16 R2, desc[UR36][R2.64] ;  /* 0x0000002402027981 */ /* 0x000ea4000c1e1500 */
[----:B--2---:R-:W-:Y:S01]  /*1770*/  HADD2.F32 R5, -RZ, R2.H0_H0 ;  /* 0x20000002ff057230 */ /* 0x004fe20000004100 */
[----:B------:R-:W-:Y:S06]  /*1780*/  BRA `(.L_x_1737) ;  /* 0x0000000800b07947 */ /* 0x000fec0003800000 */
.L_x_1742:
        /* <DEDUP_REMOVED lines=9> */
[----:B0-----:R-:W-:Y:S01]  /*1820*/  @!P0 FMUL R5, R5, 1.175494350822287508e-38 ;  /* 0x0080000005058820 */ /* 0x001fe20000400000 */
[----:B------:R-:W-:Y:S06]  /*1830*/  BRA `(.L_x_1737) ;  /* 0x0000000800847947 */ /* 0x000fec0003800000 */
.L_x_1732:
        /* <DEDUP_REMOVED lines=10> */
[----:B------:R-:W-:Y:S01]  /*18e0*/  FSEL R5, RZ, 1, !P0 ;  /* 0x3f800000ff057808 */ /* 0x000fe20004000000 */
[----:B------:R-:W-:Y:S08]  /*18f0*/  BRA `(.L_x_1737) ;  /* 0x0000000800547947 */ /* 0x000ff00003800000 */
.L_x_1746:
        /* <DEDUP_REMOVED lines=11> */
.L_x_1745:
        /* <DEDUP_REMOVED lines=14> */
[----:B------:R-:W-:Y:S01]  /*1a90*/  IADD3 R7, PT, PT, R4, -0x4, RZ ;  /* 0xfffffffc04077810 */ /* 0x000fe20007ffe0ff */
[----:B------:R-:W-:-:S03]  /*1aa0*/  VIADD R4, R0, 0x1000000 ;  /* 0x0100000000047836 */ /* 0x000fc60000000000 */
[----:B------:R-:W-:Y:S01]  /*1ab0*/  SHF.L.U32 R6, R0, R7, RZ ;  /* 0x0000000700067219 */ /* 0x000fe200000006ff */
[----:B------:R-:W-:Y:S01]  /*1ac0*/  IMAD.SHL.U32 R7, R7, 0x800000, RZ ;  /* 0x0080000007077824 */ /* 0x000fe200078e00ff */
[----:B------:R-:W-:-:S04]  /*1ad0*/  SHF.R.S32.HI R4, RZ, 0x8, R4 ;  /* 0x00000008ff047819 */ /* 0x000fc80000011404 */
[----:B------:R-:W-:-:S04]  /*1ae0*/  LEA.HI R6, R6, -R7, RZ, 0x1c ;  /* 0x8000000706067211 */ /* 0x000fc800078fe0ff */
[----:B------:R-:W-:-:S04]  /*1af0*/  IADD3 R3, PT, PT, R6, 0x3c000000, RZ ;  /* 0x3c00000006037810 */ /* 0x000fc80007ffe0ff */
[----:B------:R-:W-:-:S04]  /*1b00*/  LOP3.LUT R3, R3, 0x7f800000, R4, 0xf8, !PT ;  /* 0x7f80000003037812 */ /* 0x000fc800078ef804 */
[----:B------:R-:W-:-:S04]  /*1b10*/  SEL R0, R3, RZ, P0 ;  /* 0x000000ff03007207 */ /* 0x000fc80000000000 */
[----:B------:R-:W-:Y:S01]  /*1b20*/  LOP3.LUT R5, R0, 0x80000000, R5, 0xf8, !PT ;  /* 0x8000000000057812 */ /* 0x000fe200078ef805 */
[----:B------:R-:W-:Y:S06]  /*1b30*/  BRA `(.L_x_1737) ;  /* 0x0000000400c47947 */ /* 0x000fec0003800000 */
.L_x_1748:
        /* <DEDUP_REMOVED lines=10> */
[----:B------:R-:W-:Y:S01]  /*1be0*/  LOP3.LUT R5, R0, 0x80000000, R5, 0xf8, !PT ;  /* 0x8000000000057812 */ /* 0x000fe200078ef805 */
[----:B------:R-:W-:Y:S06]  /*1bf0*/  BRA `(.L_x_1737) ;  /* 0x0000000400947947 */ /* 0x000fec0003800000 */
.L_x_1747:
[----:B------:R-:W2:Y:S02]  /*1c00*/  LDG.E.U16 R2, desc[UR36][R2.64] ;  /* 0x0000002402027981 */ /* 0x000ea4000c1e1500 */
[----:B--2---:R-:W-:Y:S01]  /*1c10*/  SHF.L.U32 R5, R2, 0x10, RZ ;  /* 0x0000001002057819 */ /* 0x004fe200000006ff */
[----:B------:R-:W-:Y:S06]  /*1c20*/  BRA `(.L_x_1737) ;  /* 0x0000000400887947 */ /* 0x000fec0003800000 */
.L_x_1744:
        /* <DEDUP_REMOVED lines=9> */
[----:B--2---:R-:W-:Y:S01]  /*1cc0*/  I2FP.F32.U32 R5, R2 ;  /* 0x0000000200057245 */ /* 0x004fe20000201000 */
[----:B------:R-:W-:Y:S06]  /*1cd0*/  BRA `(.L_x_1737) ;  /* 0x00000004005c7947 */ /* 0x000fec0003800000 */
.L_x_1751:
[----:B------:R-:W2:Y:S01]  /*1ce0*/  LDG.E.U8 R3, desc[UR36][R2.64] ;  /* 0x0000002402037981 */ /* 0x000ea2000c1e1100 */
        /* <DEDUP_REMOVED lines=19> */
.L_x_1753:
[----:B------:R-:W-:Y:S05]  /*1e20*/  BSYNC.RECONVERGENT B0 ;  /* 0x0000000000007941 */ /* 0x000fea0003800200 */
.L_x_1752:
[----:B------:R-:W-:Y:S01]  /*1e30*/  IMAD.SHL.U32 R0, R0, 0x100000, RZ ;  /* 0x0010000000007824 */ /* 0x000fe200078e00ff */
[----:B------:R-:W-:-:S04]  /*1e40*/  LEA R2, R2, 0x3b800000, 0x17 ;  /* 0x3b80000002027811 */ /* 0x000fc800078eb8ff */
[----:B------:R-:W-:Y:S01]  /*1e50*/  LOP3.LUT R5, R2, R0, R7, 0xfe, !PT ;  /* 0x0000000002057212 */ /* 0x000fe200078efe07 */
[----:B------:R-:W-:Y:S06]  /*1e60*/  BRA `(.L_x_1737) ;  /* 0x0000000000f87947 */ /* 0x000fec0003800000 */
.L_x_1750:
[----:B------:R-:W2:Y:S01]  /*1e70*/  LDG.E.U8 R3, desc[UR36][R2.64] ;  /* 0x0000002402037981 */ /* 0x000ea2000c1e1100 */
        /* <DEDUP_REMOVED lines=19> */
.L_x_1755:
[----:B------:R-:W-:Y:S05]  /*1fb0*/  BSYNC.RECONVERGENT B0 ;  /* 0x0000000000007941 */ /* 0x000fea0003800200 */
.L_x_1754:
[----:B------:R-:W-:Y:S01]  /*1fc0*/  IMAD.SHL.U32 R0, R0, 0x200000, RZ ;  /* 0x0020000000007824 */ /* 0x000fe200078e00ff */
[----:B------:R-:W-:-:S04]  /*1fd0*/  LEA R2, R2, 0x37800000, 0x17 ;  /* 0x3780000002027811 */ /* 0x000fc800078eb8ff */
[----:B------:R-:W-:Y:S01]  /*1fe0*/  LOP3.LUT R5, R2, R0, R7, 0xfe, !PT ;  /* 0x0000000002057212 */ /* 0x000fe200078efe07 */
[----:B------:R-:W-:Y:S06]  /*1ff0*/  BRA `(.L_x_1737) ;  /* 0x0000000000947947 */ /* 0x000fec0003800000 */
.L_x_1749:
[----:B------:R-:W-:-:S09]  /*2000*/  UISETP.NE.AND UP0, UPT, UR4, 0x1c, UPT ;  /* 0x0000001c0400788c */ /* 0x000fd2000bf05270 */
[----:B------:R-:W-:Y:S05]  /*2010*/  BRA.U !UP0, `(.L_x_1756) ;  /* 0x0000000108847547 */ /* 0x000fea000b800000 */
[----:B------:R-:W-:-:S09]  /*2020*/  UISETP.NE.AND UP0, UPT, UR4, 0x1d, UPT ;  /* 0x0000001d0400788c */ /* 0x000fd2000bf05270 */
[----:B------:R-:W-:Y:S05]  /*2030*/  BRA.U !UP0, `(.L_x_1757) ;  /* 0x0000000108707547 */ /* 0x000fea000b800000 */
[----:B------:R-:W-:-:S09]  /*2040*/  UISETP.NE.AND UP0, UPT, UR4, 0x2c, UPT ;  /* 0x0000002c0400788c */ /* 0x000fd2000bf05270 */
[----:B------:R-:W-:Y:S05]  /*2050*/  BRA.U !UP0, `(.L_x_1758) ;  /* 0x0000000108487547 */ /* 0x000fea000b800000 */
.L_x_1736:
        /* <DEDUP_REMOVED lines=16> */
.L_x_1759:
[----:B------:R-:W-:Y:S01]  /*2160*/  IMAD.MOV.U32 R5, RZ, RZ, RZ ;  /* 0x000000ffff057224 */ /* 0x000fe200078e00ff */
[----:B------:R-:W-:Y:S06]  /*2170*/  BRA `(.L_x_1737) ;  /* 0x0000000000347947 */ /* 0x000fec0003800000 */
.L_x_1758:
[----:B------:R-:W2:Y:S01]  /*2180*/  LDG.E.U8 R2, desc[UR36][R2.64] ;  /* 0x0000002402027981 */ /* 0x000ea2000c1e1100 */
[----:B------:R-:W-:Y:S02]  /*2190*/  MOV R5, 0x400000 ;  /* 0x0040000000057802 */ /* 0x000fe40000000f00 */
[----:B--2---:R-:W-:-:S13]  /*21a0*/  ISETP.NE.AND P0, PT, R2, RZ, PT ;  /* 0x000000ff0200720c */ /* 0x004fda0003f05270 */
[----:B------:R-:W-:Y:S05]  /*21b0*/  @!P0 BRA `(.L_x_1737) ;  /* 0x0000000000248947 */ /* 0x000fea0003800000 */
[----:B------:R-:W-:-:S13]  /*21c0*/  ISETP.NE.AND P0, PT, R2, 0xff, PT ;  /* 0x000000ff0200780c */ /* 0x000fda0003f05270 */
[----:B------:R-:W-:Y:S02]  /*21d0*/  @!P0 IMAD.MOV.U32 R5, RZ, RZ, 0x7f800001 ;  /* 0x7f800001ff058424 */ /* 0x000fe400078e00ff */
[----:B------:R-:W-:Y:S01]  /*21e0*/  @P0 IMAD.SHL.U32 R5, R2, 0x800000, RZ ;  /* 0x0080000002050824 */ /* 0x000fe200078e00ff */
[----:B------:R-:W-:Y:S06]  /*21f0*/  BRA `(.L_x_1737) ;  /* 0x0000000000147947 */ /* 0x000fec0003800000 */
.L_x_1757:
[----:B------:R-:W2:Y:S02]  /*2200*/  LDG.E.64 R2, desc[UR36][R2.64] ;  /* 0x0000002402027981 */ /* 0x000ea4000c1e1b00 */
[----:B--2---:R0:W1:Y:S02]  /*2210*/  I2F.U64 R5, R2 ;  /* 0x0000000200057312 */ /* 0x0040640000301000 */
[----:B01----:R-:W-:Y:S05]  /*2220*/  BRA `(.L_x_1737) ;  /* 0x0000000000087947 */ /* 0x003fea0003800000 */
.L_x_1756:
[----:B------:R-:W2:Y:S02]  /*2230*/  LDG.E R2, desc[UR36][R2.64] ;  /* 0x0000002402027981 */ /* 0x000ea4000c1e1900 */
[----:B--2---:R-:W-:-:S07]  /*2240*/  I2FP.F32.U32 R5, R2 ;  /* 0x0000000200057245 */ /* 0x004fce0000201000 */
.L_x_1737:
[----:B------:R-:W-:Y:S05]  /*2250*/  BSYNC.RECONVERGENT B6 ;  /* 0x0000000000067941 */ /* 0x000fea0003800200 */
.L_x_1731:
[----:B------:R-:W1:Y:S01]  /*2260*/  LDCU.64 UR6, c[0x0][0x580] ;  /* 0x0000b000ff0677ac */ /* 0x000e620008000a00 */
[----:B0--3-5:R-:W-:Y:S01]  /*2270*/  FADD.FTZ R4, |R5|, -RZ ;  /* 0x800000ff05047221 */ /* 0x029fe20000010200 */
[----:B------:R-:W-:-:S04]  /*2280*/  UPRMT UR4, UR42, 0x9910, URZ ;  /* 0x000099102a047896 */ /* 0x000fc800080000ff */
[----:B------:R-:W-:Y:S01]  /*2290*/  UISETP.GT.AND UP0, UPT, UR4, 0x9, UPT ;  /* 0x000000090400788c */ /* 0x000fe2000bf04270 */
[----:B-12-4-:R-:W-:-:S04]  /*22a0*/  IADD3 R2, P0, PT, R16, UR6, RZ ;  /* 0x0000000610027c10 */ /* 0x016fc8000ff1e0ff */
        /* <DEDUP_REMOVED lines=10> */
[----:B------:R-:W0:Y:S02]  /*2350*/  F2I.FTZ.TRUNC.NTZ R5, |R5| ;  /* 0x4000000500057305 */ /* 0x000e24000021f100 */
[----:B0-----:R0:W-:Y:S01]  /*2360*/  STG.E.U8 desc[UR36][R2.64], R5 ;  /* 0x0000000502007986 */ /* 0x0011e2000c101124 */
[----:B------:R-:W-:Y:S05]  /*2370*/  BRA `(.L_x_1765) ;  /* 0x0000000c00387947 */ /* 0x000fea0003800000 */
.L_x_1763:
[----:B------:R-:W0:Y:S02]  /*2380*/  F2I.FTZ.S64.TRUNC R4, |R5| ;  /* 0x4000000500047311 */ /* 0x000e24000021d900 */
[----:B0-----:R0:W-:Y:S01]  /*2390*/  STG.E.U8 desc[UR36][R2.64], R4 ;  /* 0x0000000402007986 */ /* 0x0011e2000c101124 */
[----:B------:R-:W-:Y:S05]  /*23a0*/  BRA `(.L_x_1765) ;  /* 0x0000000c002c7947 */ /* 0x000fea0003800000 */
.L_x_1762:
[----:B------:R-:W-:-:S09]  /*23b0*/  UISETP.NE.AND UP0, UPT, UR4, 0x2, UPT ;  /* 0x000000020400788c */ /* 0x000fd2000bf05270 */
[----:B------:R-:W-:Y:S05]  /*23c0*/  BRA.U !UP0, `(.L_x_1766) ;  /* 0x0000000108287547 */ /* 0x000fea000b800000 */
[----:B------:R-:W-:-:S09]  /*23d0*/  UISETP.NE.AND UP0, UPT, UR4, 0x3, UPT ;  /* 0x000000030400788c */ /* 0x000fd2000bf05270 */
[----:B------:R-:W-:Y:S05]  /*23e0*/  BRA.U !UP0, `(.L_x_1767) ;  /* 0x0000000108147547 */ /* 0x000fea000b800000 */
[----:B------:R-:W-:-:S09]  /*23f0*/  UISETP.NE.AND UP0, UPT, UR4, 0x4, UPT ;  /* 0x000000040400788c */ /* 0x000fd2000bf05270 */
[----:B------:R-:W-:Y:S05]  /*2400*/  BRA.U UP0, `(.L_x_1764) ;  /* 0x0000000900807547 */ /* 0x000fea000b800000 */
[----:B------:R-:W0:Y:S02]  /*2410*/  F2I.FTZ.S64.TRUNC R4, |R5| ;  /* 0x4000000500047311 */ /* 0x000e24000021d900 */
[----:B0-----:R0:W-:Y:S01]  /*2420*/  STG.E.64 desc[UR36][R2.64], R4 ;  /* 0x0000000402007986 */ /* 0x0011e2000c101b24 */
[----:B------:R-:W-:Y:S05]  /*2430*/  BRA `(.L_x_1765) ;  /* 0x0000000c00087947 */ /* 0x000fea0003800000 */
.L_x_1767:
[----:B------:R-:W0:Y:S02]  /*2440*/  F2I.FTZ.TRUNC.NTZ R5, |R5| ;  /* 0x4000000500057305 */ /* 0x000e24000021f100 */
[----:B0-----:R0:W-:Y:S01]  /*2450*/  STG.E desc[UR36][R2.64], R5 ;  /* 0x0000000502007986 */ /* 0x0011e2000c101924 */
[----:B------:R-:W-:Y:S05]  /*2460*/  BRA `(.L_x_1765) ;  /* 0x0000000800fc7947 */ /* 0x000fea0003800000 */
.L_x_1766:
[----:B------:R-:W0:Y:S02]  /*2470*/  F2I.FTZ.TRUNC.NTZ R5, |R5| ;  /* 0x4000000500057305 */ /* 0x000e24000021f100 */
[----:B0-----:R0:W-:Y:S01]  /*2480*/  STG.E.U16 desc[UR36][R2.64], R5 ;  /* 0x0000000502007986 */ /* 0x0011e2000c101524 */
[----:B------:R-:W-:Y:S05]  /*2490*/  BRA `(.L_x_1765) ;  /* 0x0000000800f07947 */ /* 0x000fea0003800000 */
.L_x_1761:
[----:B------:R-:W-:-:S09]  /*24a0*/  UISETP.GT.AND UP0, UPT, UR4, 0x6, UPT ;  /* 0x000000060400788c */ /* 0x000fd2000bf04270 */
[----:B------:R-:W-:Y:S05]  /*24b0*/  BRA.U UP0, `(.L_x_1768) ;  /* 0x0000000100247547 */ /* 0x000fea000b800000 */
[----:B------:R-:W-:-:S09]  /*24c0*/  UISETP.NE.AND UP0, UPT, UR4, 0x5, UPT ;  /* 0x000000050400788c */ /* 0x000fd2000bf05270 */
[----:B------:R-:W-:Y:S05]  /*24d0*/  BRA.U !UP0, `(.L_x_1769) ;  /* 0x0000000108107547 */ /* 0x000fea000b800000 */
[----:B------:R-:W-:-:S09]  /*24e0*/  UISETP.NE.AND UP0, UPT, UR4, 0x6, UPT ;  /* 0x000000060400788c */ /* 0x000fd2000bf05270 */
[----:B------:R-:W-:Y:S05]  /*24f0*/  BRA.U UP0, `(.L_x_1764) ;  /* 0x0000000900447547 */ /* 0x000fea000b800000 */
[----:B------:R0:W-:Y:S01]  /*2500*/  STG.E desc[UR36][R2.64], R4 ;  /* 0x0000000402007986 */ /* 0x0001e2000c101924 */
[----:B------:R-:W-:Y:S05]  /*2510*/  BRA `(.L_x_1765) ;  /* 0x0000000800d07947 */ /* 0x000fea0003800000 */
.L_x_1769:
[----:B------:R-:W-:-:S05]  /*2520*/  F2FP.F16.F32.PACK_AB R4, RZ, R4 ;  /* 0x00000004ff04723e */ /* 0x000fca00000000ff */
[----:B------:R0:W-:Y:S01]  /*2530*/  STG.E.U16 desc[UR36][R2.64], R4 ;  /* 0x0000000402007986 */ /* 0x0001e2000c101524 */
[----:B------:R-:W-:Y:S05]  /*2540*/  BRA `(.L_x_1765) ;  /* 0x0000000800c47947 */ /* 0x000fea0003800000 */
.L_x_1768:
        /* <DEDUP_REMOVED lines=9> */
.L_x_1771:
[----:B------:R-:W-:-:S04]  /*25e0*/  F2FP.F16.F32.PACK_AB R5, RZ, R4 ;  /* 0x00000004ff05723e */ /* 0x000fc800000000ff */
[----:B------:R-:W-:-:S05]  /*25f0*/  PRMT R5, R5, 0x5410, RZ ;  /* 0x0000541005057816 */ /* 0x000fca00000000ff */
[----:B------:R0:W-:Y:S01]  /*2600*/  STG.E desc[UR36][R2.64], R5 ;  /* 0x0000000502007986 */ /* 0x0001e2000c101924 */
[----:B------:R-:W-:Y:S05]  /*2610*/  BRA `(.L_x_1765) ;  /* 0x0000000800907947 */ /* 0x000fea0003800000 */
.L_x_1770:
[----:B------:R-:W-:-:S06]  /*2620*/  FMUL.FTZ R5, |R5|, 1 ;  /* 0x3f80000005057820 */ /* 0x000fcc0000410200 */
[----:B------:R-:W0:Y:S02]  /*2630*/  F2F.F64.F32 R4, R5 ;  /* 0x0000000500047310 */ /* 0x000e240000201800 */
[----:B0-----:R0:W-:Y:S01]  /*2640*/  STG.E.64 desc[UR36][R2.64], R4 ;  /* 0x0000000402007986 */ /* 0x0011e2000c101b24 */
[----:B------:R-:W-:Y:S05]  /*2650*/  BRA `(.L_x_1765) ;  /* 0x0000000800807947 */ /* 0x000fea0003800000 */
.L_x_1760:
        /* <DEDUP_REMOVED lines=8> */
[----:B------:R-:W-:-:S04]  /*26e0*/  FSETP.NEU.FTZ.AND P0, PT, |R5|, RZ, PT ;  /* 0x000000ff0500720b */ /* 0x000fc80003f1d200 */
[----:B------:R-:W-:-:S05]  /*26f0*/  SEL R5, RZ, 0x1, !P0 ;  /* 0x00000001ff057807 */ /* 0x000fca0004000000 */
[----:B------:R0:W-:Y:S01]  /*2700*/  STG.E.U8 desc[UR36][R2.64], R5 ;  /* 0x0000000502007986 */ /* 0x0001e2000c101124 */
[----:B------:R-:W-:Y:S05]  /*2710*/  BRA `(.L_x_1765) ;  /* 0x0000000800507947 */ /* 0x000fea0003800000 */
.L_x_1774:
[----:B------:R-:W-:Y:S01]  /*2720*/  FMUL.FTZ R5, |R5|, 1 ;  /* 0x3f80000005057820 */ /* 0x000fe20000410200 */
[----:B------:R-:W-:-:S05]  /*2730*/  CS2R R6, SRZ ;  /* 0x0000000000067805 */ /* 0x000fca000001ff00 */
[----:B------:R-:W0:Y:S02]  /*2740*/  F2F.F64.F32 R4, R5 ;  /* 0x0000000500047310 */ /* 0x000e240000201800 */
[----:B0-----:R0:W-:Y:S01]  /*2750*/  STG.E.128 desc[UR36][R2.64], R4 ;  /* 0x0000000402007986 */ /* 0x0011e2000c101d24 */
[----:B------:R-:W-:Y:S05]  /*2760*/  BRA `(.L_x_1765) ;  /* 0x00000008003c7947 */ /* 0x000fea0003800000 */
.L_x_1773:
[----:B------:R-:W-:-:S09]  /*2770*/  UISETP.NE.AND UP0, UPT, UR4, 0xf, UPT ;  /* 0x0000000f0400788c */ /* 0x000fd2000bf05270 */
[----:B------:R-:W-:Y:S05]  /*2780*/  BRA.U !UP0, `(.L_x_1775) ;  /* 0x0000000108987547 */ /* 0x000fea000b800000 */
[----:B------:R-:W-:-:S09]  /*2790*/  UISETP.NE.AND UP0, UPT, UR4, 0x17, UPT ;  /* 0x000000170400788c */ /* 0x000fd2000bf05270 */
[----:B------:R-:W-:Y:S05]  /*27a0*/  BRA.U !UP0, `(.L_x_1776) ;  /* 0x0000000108487547 */ /* 0x000fea000b800000 */
[----:B------:R-:W-:-:S09]  /*27b0*/  UISETP.NE.AND UP0, UPT, UR4, 0x18, UPT ;  /* 0x000000180400788c */ /* 0x000fd2000bf05270 */
[----:B------:R-:W-:Y:S05]  /*27c0*/  BRA.U UP0, `(.L_x_1764) ;  /* 0x0000000500907547 */ /* 0x000fea000b800000 */
[----:B------:R-:W-:Y:S01]  /*27d0*/  LOP3.LUT R6, R4, 0x7fffffff, RZ, 0xc0, !PT ;  /* 0x7fffffff04067812 */ /* 0x000fe200078ec0ff */
[----:B------:R-:W-:Y:S01]  /*27e0*/  BSSY.RECONVERGENT B0, `(.L_x_1777) ;  /* 0x000000b000007945 */ /* 0x000fe20003800200 */
[----:B------:R-:W-:Y:S01]  /*27f0*/  SHF.R.U32.HI R7, RZ, 0x18, R4 ;  /* 0x00000018ff077819 */ /* 0x000fe20000011604 */
[----:B------:R-:W-:Y:S01]  /*2800*/  IMAD.MOV.U32 R0, RZ, RZ, 0x7f ;  /* 0x0000007fff007424 */ /* 0x000fe200078e00ff */
        /* <DEDUP_REMOVED lines=8> */
.L_x_1778:
[----:B------:R-:W-:Y:S05]  /*2890*/  BSYNC.RECONVERGENT B0 ;  /* 0x0000000000007941 */ /* 0x000fea0003800200 */
.L_x_1777:
[----:B------:R-:W-:-:S05]  /*28a0*/  LOP3.LUT R7, R0, 0x80, R7, 0xf8, !PT ;  /* 0x0000008000077812 */ /* 0x000fca00078ef807 */
[----:B------:R0:W-:Y:S01]  /*28b0*/  STG.E.U8 desc[UR36][R2.64], R7 ;  /* 0x0000000702007986 */ /* 0x0001e2000c101124 */
[----:B------:R-:W-:Y:S05]  /*28c0*/  BRA `(.L_x_1765) ;  /* 0x0000000400e47947 */ /* 0x000fea0003800000 */
.L_x_1776:
[----:B------:R-:W-:Y:S01]  /*28d0*/  LOP3.LUT R6, R4, 0x7fffffff, RZ, 0xc0, !PT ;  /* 0x7fffffff04067812 */ /* 0x000fe200078ec0ff */
[----:B------:R-:W-:Y:S01]  /*28e0*/  BSSY.RECONVERGENT B0, `(.L_x_1779) ;  /* 0x000000d000007945 */ /* 0x000fe20003800200 */
[----:B------:R-:W-:Y:S02]  /*28f0*/  SHF.R.U32.HI R7, RZ, 0x18, R4 ;  /* 0x00000018ff077819 */ /* 0x000fe40000011604 */
[----:B------:R-:W-:-:S13]  /*2900*/  ISETP.GE.U32.AND P1, PT, R6, 0x47800000, PT ;  /* 0x478000000600780c */ /* 0x000fda0003f26070 */
[----:B------:R-:W-:Y:S02]  /*2910*/  @P1 ISETP.GT.U32.AND P0, PT, R6, 0x7f800000, PT ;  /* 0x7f8000000600180c */ /* 0x000fe40003f04070 */
[----:B------:R-:W-:-:S04]  /*2920*/  @P1 MOV R0, 0x7f ;  /* 0x0000007f00001802 */ /* 0x000fc80000000f00 */
[----:B------:R-:W-:Y:S01]  /*2930*/  @P1 SEL R0, R0, 0x7c, P0 ;  /* 0x0000007c00001807 */ /* 0x000fe20000000000 */
[----:B------:R-:W-:Y:S06]  /*2940*/  @P1 BRA `(.L_x_1780) ;  /* 0x0000000000181947 */ /* 0x000fec0003800000 */
[----:B------:R-:W-:-:S13]  /*2950*/  ISETP.GT.U32.AND P0, PT, R6, 0x387fffff, PT ;  /* 0x387fffff0600780c */ /* 0x000fda0003f04070 */
[----:B------:R-:W-:-:S04]  /*2960*/  @P0 SHF.R.U32.HI R0, RZ, 0x15, R4 ;  /* 0x00000015ff000819 */ /* 0x000fc80000011604 */
[----:B------:R-:W-:Y:S01]  /*2970*/  @P0 LOP3.LUT R5, R0, 0x1, RZ, 0xc0, !PT ;  /* 0x0000000100050812 */ /* 0x000fe200078ec0ff */
[----:B------:R-:W-:-:S03]  /*2980*/  @!P0 FADD.FTZ R0, R6, 128 ;  /* 0x4300000006008421 */ /* 0x000fc60000010000 */
[----:B------:R-:W-:-:S04]  /*2990*/  @P0 IADD3 R5, PT, PT, R4, 0x80fffff, R5 ;  /* 0x080fffff04050810 */ /* 0x000fc80007ffe005 */
[----:B------:R-:W-:-:S07]  /*29a0*/  @P0 SHF.R.U32.HI R0, RZ, 0x15, R5 ;  /* 0x00000015ff000819 */ /* 0x000fce0000011605 */
.L_x_1780:
[----:B------:R-:W-:Y:S05]  /*29b0*/  BSYNC.RECONVERGENT B0 ;  /* 0x0000000000007941 */ /* 0x000fea0003800200 */
.L_x_1779:
[----:B------:R-:W-:-:S05]  /*29c0*/  LOP3.LUT R5, R0, 0x80, R7, 0xf8, !PT ;  /* 0x0000008000057812 */ /* 0x000fca00078ef807 */
[----:B------:R0:W-:Y:S01]  /*29d0*/  STG.E.U8 desc[UR36][R2.64], R5 ;  /* 0x0000000502007986 */ /* 0x0001e2000c101124 */
[----:B------:R-:W-:Y:S05]  /*29e0*/  BRA `(.L_x_1765) ;  /* 0x00000004009c7947 */ /* 0x000fea0003800000 */
.L_x_1775:
[----:B------:R-:W-:-:S05]  /*29f0*/  F2FP.BF16.F32.PACK_AB R4, RZ, R4 ;  /* 0x00000004ff04723e */ /* 0x000fca00000010ff */
[----:B------:R0:W-:Y:S01]  /*2a00*/  STG.E.U16 desc[UR36][R2.64], R4 ;  /* 0x0000000402007986 */ /* 0x0001e2000c101524 */
[----:B------:R-:W-:Y:S05]  /*2a10*/  BRA `(.L_x_1765) ;  /* 0x0000000400907947 */ /* 0x000fea0003800000 */
.L_x_1772:
        /* <DEDUP_REMOVED lines=8> */
[----:B------:R-:W0:Y:S02]  /*2aa0*/  F2I.FTZ.U32.TRUNC.NTZ R5, |R5| ;  /* 0x4000000500057305 */ /* 0x000e24000021f000 */
[----:B0-----:R0:W-:Y:S01]  /*2ab0*/  STG.E.U16 desc[UR36][R2.64], R5 ;  /* 0x0000000502007986 */ /* 0x0011e2000c101524 */
[----:B------:R-:W-:Y:S05]  /*2ac0*/  BRA `(.L_x_1765) ;  /* 0x0000000400647947 */ /* 0x000fea0003800000 */
.L_x_1783:
[----:B------:R-:W-:Y:S01]  /*2ad0*/  LOP3.LUT R5, R4, 0x7fffffff, RZ, 0xc0, !PT ;  /* 0x7fffffff04057812 */ /* 0x000fe200078ec0ff */
        /* <DEDUP_REMOVED lines=11> */
.L_x_1786:
[----:B------:R-:W-:-:S04]  /*2b90*/  SHF.R.U32.HI R0, RZ, 0x14, R4 ;  /* 0x00000014ff007819 */ /* 0x000fc80000011604 */
[----:B------:R-:W-:-:S04]  /*2ba0*/  LOP3.LUT R5, R0, 0x1, RZ, 0xc0, !PT ;  /* 0x0000000100057812 */ /* 0x000fc800078ec0ff */
[----:B------:R-:W-:-:S04]  /*2bb0*/  IADD3 R0, PT, PT, R4, 0x487ffff, R5 ;  /* 0x0487ffff04007810 */ /* 0x000fc80007ffe005 */
[----:B------:R-:W-:-:S04]  /*2bc0*/  SHF.R.U32.HI R0, RZ, 0x14, R0 ;  /* 0x00000014ff007819 */ /* 0x000fc80000011600 */
[----:B------:R-:W-:-:S07]  /*2bd0*/  LOP3.LUT R5, R0, 0xff, RZ, 0xc0, !PT ;  /* 0x000000ff00057812 */ /* 0x000fce00078ec0ff */
.L_x_1787:
[----:B------:R-:W-:-:S04]  /*2be0*/  SHF.R.U32.HI R4, RZ, 0x18, R4 ;  /* 0x00000018ff047819 */ /* 0x000fc80000011604 */
[----:B------:R-:W-:-:S04]  /*2bf0*/  LOP3.LUT R5, R5, 0x80, R4, 0xf8, !PT ;  /* 0x0000008005057812 */ /* 0x000fc800078ef804 */
[----:B------:R-:W-:-:S07]  /*2c00*/  PRMT R0, R5, 0x7610, R0 ;  /* 0x0000761005007816 */ /* 0x000fce0000000000 */
.L_x_1785:
[----:B------:R-:W-:Y:S05]  /*2c10*/  BSYNC.RECONVERGENT B0 ;  /* 0x0000000000007941 */ /* 0x000fea0003800200 */
.L_x_1784:
[----:B------:R4:W-:Y:S01]  /*2c20*/  STG.E.U8 desc[UR36][R2.64], R0 ;  /* 0x0000000002007986 */ /* 0x0009e2000c101124 */
[----:B------:R-:W-:Y:S05]  /*2c30*/  BRA `(.L_x_1765) ;  /* 0x0000000400087947 */ /* 0x000fea0003800000 */
.L_x_1782:
        /* <DEDUP_REMOVED lines=12> */
.L_x_1790:
[----:B------:R-:W-:-:S04]  /*2d00*/  SHF.R.U32.HI R0, RZ, 0x15, R4 ;  /* 0x00000015ff007819 */ /* 0x000fc80000011604 */
[----:B------:R-:W-:-:S04]  /*2d10*/  LOP3.LUT R5, R0, 0x1, RZ, 0xc0, !PT ;  /* 0x0000000100057812 */ /* 0x000fc800078ec0ff */
[----:B------:R-:W-:-:S04]  /*2d20*/  IADD3 R0, PT, PT, R4, 0x88fffff, R5 ;  /* 0x088fffff04007810 */ /* 0x000fc80007ffe005 */
[----:B------:R-:W-:-:S04]  /*2d30*/  SHF.R.U32.HI R0, RZ, 0x15, R0 ;  /* 0x00000015ff007819 */ /* 0x000fc80000011600 */
[----:B------:R-:W-:-:S07]  /*2d40*/  LOP3.LUT R5, R0, 0xff, RZ, 0xc0, !PT ;  /* 0x000000ff00057812 */ /* 0x000fce00078ec0ff */
.L_x_1791:
[----:B------:R-:W-:-:S04]  /*2d50*/  SHF.R.U32.HI R4, RZ, 0x18, R4 ;  /* 0x00000018ff047819 */ /* 0x000fc80000011604 */
[----:B------:R-:W-:-:S04]  /*2d60*/  LOP3.LUT R5, R5, 0x80, R4, 0xf8, !PT ;  /* 0x0000008005057812 */ /* 0x000fc800078ef804 */
[----:B------:R-:W-:-:S07]  /*2d70*/  PRMT R0, R5, 0x7610, R0 ;  /* 0x0000761005007816 */ /* 0x000fce0000000000 */
.L_x_1789:
[----:B------:R-:W-:Y:S05]  /*2d80*/  BSYNC.RECONVERGENT B0 ;  /* 0x0000000000007941 */ /* 0x000fea0003800200 */
.L_x_1788:
[----:B------:R3:W-:Y:S01]  /*2d90*/  STG.E.U8 desc[UR36][R2.64], R0 ;  /* 0x0000000002007986 */ /* 0x0007e2000c101124 */
[----:B------:R-:W-:Y:S05]  /*2da0*/  BRA `(.L_x_1765) ;  /* 0x0000000000ac7947 */ /* 0x000fea0003800000 */
.L_x_1781:
[----:B------:R-:W-:-:S09]  /*2db0*/  UISETP.NE.AND UP0, UPT, UR4, 0x1c, UPT ;  /* 0x0000001c0400788c */ /* 0x000fd2000bf05270 */
[----:B------:R-:W-:Y:S05]  /*2dc0*/  BRA.U !UP0, `(.L_x_1792) ;  /* 0x00000001089c7547 */ /* 0x000fea000b800000 */
[----:B------:R-:W-:-:S09]  /*2dd0*/  UISETP.NE.AND UP0, UPT, UR4, 0x1d, UPT ;  /* 0x0000001d0400788c */ /* 0x000fd2000bf05270 */
[----:B------:R-:W-:Y:S05]  /*2de0*/  BRA.U !UP0, `(.L_x_1793) ;  /* 0x0000000108887547 */ /* 0x000fea000b800000 */
[----:B------:R-:W-:-:S09]  /*2df0*/  UISETP.NE.AND UP0, UPT, UR4, 0x2c, UPT ;  /* 0x0000002c0400788c */ /* 0x000fd2000bf05270 */
[----:B------:R-:W-:Y:S05]  /*2e00*/  BRA.U !UP0, `(.L_x_1794) ;  /* 0x0000000108447547 */ /* 0x000fea000b800000 */
.L_x_1764:
        /* <DEDUP_REMOVED lines=16> */
.L_x_1795:
[----:B------:R-:W-:Y:S05]  /*2f10*/  BRA `(.L_x_1765) ;  /* 0x0000000000507947 */ /* 0x000fea0003800000 */
.L_x_1794:
        /* <DEDUP_REMOVED lines=15> */
.L_x_1793:
[----:B------:R-:W0:Y:S02]  /*3010*/  F2I.FTZ.U64.TRUNC R4, |R5| ;  /* 0x4000000500047311 */ /* 0x000e24000021d800 */
[----:B0-----:R1:W-:Y:S01]  /*3020*/  STG.E.64 desc[UR36][R2.64], R4 ;  /* 0x0000000402007986 */ /* 0x0013e2000c101b24 */
[----:B------:R-:W-:Y:S05]  /*3030*/  BRA `(.L_x_1765) ;  /* 0x0000000000087947 */ /* 0x000fea0003800000 */
.L_x_1792:
[----:B------:R-:W0:Y:S02]  /*3040*/  F2I.FTZ.U32.TRUNC.NTZ R5, |R5| ;  /* 0x4000000500057305 */ /* 0x000e24000021f000 */
[----:B0-----:R0:W-:Y:S02]  /*3050*/  STG.E desc[UR36][R2.64], R5 ;  /* 0x0000000502007986 */ /* 0x0011e4000c101924 */
.L_x_1765:
[----:B------:R-:W-:-:S07]  /*3060*/  VIADD R17, R17, 0x80 ;  /* 0x0000008011117836 */ /* 0x000fce0000000000 */
.L_x_1729:
[----:B------:R-:W-:Y:S05]  /*3070*/  BSYNC.RECONVERGENT B7 ;  /* 0x0000000000077941 */ /* 0x000fea0003800200 */
.L_x_1728:
[----:B------:R-:W5:Y:S01]  /*3080*/  LDCU UR4, c[0x0][0x380] ;  /* 0x00007000ff0477ac */ /* 0x000f620008000800 */
[----:B------:R-:W-:Y:S01]  /*3090*/  BSSY.RECONVERGENT B7, `(.L_x_1796) ;  /* 0x00002f9000077945 */ /* 0x000fe20003800200 */
[----:B-----5:R-:W-:-:S13]  /*30a0*/  ISETP.GE.AND P0, PT, R17, UR4, PT ;  /* 0x0000000411007c0c */ /* 0x020fda000bf06270 */
[----:B------:R-:W-:Y:S05]  /*30b0*/  @P0 BRA `(.L_x_1797) ;  /* 0x0000002c00d80947 */ /* 0x000fea0003800000 */
[----:B------:R-:W5:Y:S01]  /*30c0*/  LDCU UR4, c[0x0][0x388] ;  /* 0x00007100ff0477ac */ /* 0x000f620008000800 */
[----:B------:R-:W-:Y:S02]  /*30d0*/  HFMA2 R16, -RZ, RZ, 0, 0 ;  /* 0x00000000ff107431 */ /* 0x000fe400000001ff */
[----:B---34-:R-:W-:Y:S01]  /*30e0*/  IMAD.MOV.U32 R0, RZ, RZ, RZ ;  /* 0x000000ffff007224 */ /* 0x018fe200078e00ff */
[----:B-----5:R-:W-:-:S09]  /*30f0*/  UISETP.NE.AND UP0, UPT, UR4, URZ, UPT ;  /* 0x000000ff0400728c */ /* 0x020fd2000bf05270 */
[----:B------:R-:W-:Y:S05]  /*3100*/  BRA.U !UP0, `(.L_x_1798) ;  /* 0x0000001108a87547 */ /* 0x000fea000b800000 */
[----:B------:R-:W0:Y:S01]  /*3110*/  LDCU.64 UR4, c[0x0][0x390] ;  /* 0x00007200ff0477ac */ /* 0x000e220008000a00 */
[----:B------:R-:W-:Y:S01]  /*3120*/  IMAD.MOV.U32 R16, RZ, RZ, RZ ;  /* 0x000000ffff107224 */ /* 0x000fe200078e00ff */
[----:B------:R-:W3:Y:S01]  /*3130*/  LDCU UR6, c[0x0][0x38c] ;  /* 0x00007180ff0677ac */ /* 0x000ee20008000800 */
[----:B------:R-:W4:Y:S01]  /*3140*/  LDCU.64 UR8, c[0x0][0x4b8] ;  /* 0x00009700ff0877ac */ /* 0x000f220008000a00 */
[----:B------:R-:W-:Y:S01]  /*3150*/  UISETP.NE.AND UP0, UPT, UR40, URZ, UPT ;  /* 0x000000ff2800728c */ /* 0x000fe2000bf05270 */
[----:B012---:R-:W-:-:S05]  /*3160*/  IMAD.HI.U32 R2, R17, UR4, R16 ;  /* 0x0000000411027c27 */ /* 0x007fca000f8e0010 */
[----:B------:R-:W-:-:S05]  /*3170*/  SHF.R.U32.HI R3, RZ, UR5, R2 ;  /* 0x00000005ff037c19 */ /* 0x000fca0008011602 */
[----:B------:R-:W-:-:S04]  /*3180*/  IMAD.MOV R0, RZ, RZ, -R3 ;  /* 0x000000ffff007224 */ /* 0x000fc800078e0a03 */
[----:B---3--:R-:W-:-:S04]  /*3190*/  IMAD R0, R0, UR6, R17 ;  /* 0x0000000600007c24 */ /* 0x008fc8000f8e0211 */
[C---:B----4-:R-:W-:Y:S02]  /*31a0*/  IMAD R16, R0.reuse, UR8, RZ ;  /* 0x0000000800107c24 */ /* 0x050fe4000f8e02ff */
        /* <DEDUP_REMOVED lines=288> */
.L_x_1798:
[----:B------:R-:W0:Y:S01]  /*43b0*/  LDCU.64 UR6, c[0x0][0x588] ;  /* 0x0000b100ff0677ac */ /* 0x000e220008000a00 */
[----:B------:R-:W-:Y:S01]  /*43c0*/  BSSY.RECONVERGENT B6, `(.L_x_1799) ;  /* 0x00000e5000067945 */ /* 0x000fe20003800200 */
[----:B------:R-:W-:-:S04]  /*43d0*/  UPRMT UR4, UR41, 0x9910, URZ ;  /* 0x0000991029047896 */ /* 0x000fc800080000ff */
[----:B------:R-:W-:Y:S01]  /*43e0*/  UISETP.GT.AND UP0, UPT, UR4, 0x9, UPT ;  /* 0x000000090400788c */ /* 0x000fe2000bf04270 */
[----:B012---:R-:W-:-:S04]  /*43f0*/  IADD3 R2, P0, PT, R0, UR6, RZ ;  /* 0x0000000600027c10 */ /* 0x007fc8000ff1e0ff */
        /* <DEDUP_REMOVED lines=13> */
.L_x_1803:
[----:B------:R-:W2:Y:S02]  /*44d0*/  LDG.E.U8 R2, desc[UR36][R2.64] ;  /* 0x0000002402027981 */ /* 0x000ea4000c1e1100 */
[----:B--2---:R-:W-:Y:S01]  /*44e0*/  I2FP.F32.U32 R5, R2 ;  /* 0x0000000200057245 */ /* 0x004fe20000201000 */
[----:B------:R-:W-:Y:S06]  /*44f0*/  BRA `(.L_x_1805) ;  /* 0x0000000c00447947 */ /* 0x000fec0003800000 */
.L_x_1802:
        /* <DEDUP_REMOVED lines=9> */
.L_x_1807:
[----:B------:R-:W2:Y:S02]  /*4590*/  LDG.E R2, desc[UR36][R2.64] ;  /* 0x0000002402027981 */ /* 0x000ea4000c1e1900 */
[----:B--2---:R-:W-:Y:S01]  /*45a0*/  I2FP.F32.S32 R5, R2 ;  /* 0x0000000200057245 */ /* 0x004fe20000201400 */
[----:B------:R-:W-:Y:S06]  /*45b0*/  BRA `(.L_x_1805) ;  /* 0x0000000c00147947 */ /* 0x000fec0003800000 */
.L_x_1806:
[----:B------:R-:W2:Y:S02]  /*45c0*/  LDG.E.U16 R2, desc[UR36][R2.64] ;  /* 0x0000002402027981 */ /* 0x000ea4000c1e1500 */
[----:B--2---:R2:W3:Y:S01]  /*45d0*/  I2F.S16 R5, R2 ;  /* 0x0000000200057306 */ /* 0x0044e20000101400 */
[----:B------:R-:W-:Y:S05]  /*45e0*/  BRA `(.L_x_1805) ;  /* 0x0000000c00087947 */ /* 0x000fea0003800000 */
.L_x_1801:
        /* <DEDUP_REMOVED lines=8> */
.L_x_1809:
[----:B------:R-:W2:Y:S02]  /*4670*/  LDG.E.U16 R2, desc[UR36][R2.64] ;  /* 0x0000002402027981 */ /* 0x000ea4000c1e1500 */
[----:B--2---:R-:W-:Y:S01]  /*4680*/  HADD2.F32 R5, -RZ, R2.H0_H0 ;  /* 0x20000002ff057230 */ /* 0x004fe20000004100 */
[----:B------:R-:W-:Y:S06]  /*4690*/  BRA `(.L_x_1805) ;  /* 0x0000000800dc7947 */ /* 0x000fec0003800000 */
.L_x_1808:
        /* <DEDUP_REMOVED lines=8> */
.L_x_1811:
[----:B------:R-:W2:Y:S02]  /*4720*/  LDG.E.U16 R2, desc[UR36][R2.64] ;  /* 0x0000002402027981 */ /* 0x000ea4000c1e1500 */
[----:B--2---:R-:W-:Y:S01]  /*4730*/  HADD2.F32 R5, -RZ, R2.H0_H0 ;  /* 0x20000002ff057230 */ /* 0x004fe20000004100 */
[----:B------:R-:W-:Y:S06]  /*4740*/  BRA `(.L_x_1805) ;  /* 0x0000000800b07947 */ /* 0x000fec0003800000 */
.L_x_1810:
        /* <DEDUP_REMOVED lines=11> */
.L_x_1800:
        /* <DEDUP_REMOVED lines=12> */
.L_x_1814:
        /* <DEDUP_REMOVED lines=11> */
.L_x_1813:
        /* <DEDUP_REMOVED lines=14> */
[----:B------:R-:W-:Y:S01]  /*4a50*/  VIADD R7, R4, 0xfffffffc ;  /* 0xfffffffc04077836 */ /* 0x000fe20000000000 */
[----:B------:R-:W-:-:S04]  /*4a60*/  IADD3 R4, PT, PT, R0, 0x1000000, RZ ;  /* 0x0100000000047810 */ /* 0x000fc80007ffe0ff */
[----:B------:R-:W-:Y:S01]  /*4a70*/  SHF.L.U32 R6, R0, R7, RZ ;  /* 0x0000000700067219 */ /* 0x000fe200000006ff */
[----:B------:R-:W-:Y:S01]  /*4a80*/  IMAD.SHL.U32 R7, R7, 0x800000, RZ ;  /* 0x0080000007077824 */ /* 0x000fe200078e00ff */
[----:B------:R-:W-:-:S04]  /*4a90*/  SHF.R.S32.HI R4, RZ, 0x8, R4 ;  /* 0x00000008ff047819 */ /* 0x000fc80000011404 */
[----:B------:R-:W-:-:S05]  /*4aa0*/  LEA.HI R6, R6, -R7, RZ, 0x1c ;  /* 0x8000000706067211 */ /* 0x000fca00078fe0ff */
[----:B------:R-:W-:-:S05]  /*4ab0*/  VIADD R3, R6, 0x3c000000 ;  /* 0x3c00000006037836 */ /* 0x000fca0000000000 */
[----:B------:R-:W-:-:S04]  /*4ac0*/  LOP3.LUT R3, R3, 0x7f800000, R4, 0xf8, !PT ;  /* 0x7f80000003037812 */ /* 0x000fc800078ef804 */
[----:B------:R-:W-:-:S04]  /*4ad0*/  SEL R0, R3, RZ, P0 ;  /* 0x000000ff03007207 */ /* 0x000fc80000000000 */
[----:B------:R-:W-:Y:S01]  /*4ae0*/  LOP3.LUT R5, R0, 0x80000000, R5, 0xf8, !PT ;  /* 0x8000000000057812 */ /* 0x000fe200078ef805 */
[----:B------:R-:W-:Y:S06]  /*4af0*/  BRA `(.L_x_1805) ;  /* 0x0000000400c47947 */ /* 0x000fec0003800000 */
.L_x_1816:
        /* <DEDUP_REMOVED lines=10> */
[----:B------:R-:W-:Y:S01]  /*4ba0*/  LOP3.LUT R5, R0, 0x80000000, R5, 0xf8, !PT ;  /* 0x8000000000057812 */ /* 0x000fe200078ef805 */
[----:B------:R-:W-:Y:S06]  /*4bb0*/  BRA `(.L_x_1805) ;  /* 0x0000000400947947 */ /* 0x000fec0003800000 */
.L_x_1815:
[----:B------:R-:W2:Y:S02]  /*4bc0*/  LDG.E.U16 R2, desc[UR36][R2.64] ;  /* 0x0000002402027981 */ /* 0x000ea4000c1e1500 */
[----:B--2---:R-:W-:Y:S01]  /*4bd0*/  IMAD.U32 R5, R2, 0x10000, RZ ;  /* 0x0001000002057824 */ /* 0x004fe200078e00ff */
[----:B------:R-:W-:Y:S06]  /*4be0*/  BRA `(.L_x_1805) ;  /* 0x0000000400887947 */ /* 0x000fec0003800000 */
.L_x_1812:
        /* <DEDUP_REMOVED lines=11> */
.L_x_1819:
[----:B------:R-:W2:Y:S01]  /*4ca0*/  LDG.E.U8 R3, desc[UR36][R2.64] ;  /* 0x0000002402037981 */ /* 0x000ea2000c1e1100 */
        /* <DEDUP_REMOVED lines=19> */
.L_x_1821:
[----:B------:R-:W-:Y:S05]  /*4de0*/  BSYNC.RECONVERGENT B0 ;  /* 0x0000000000007941 */ /* 0x000fea0003800200 */
.L_x_1820:
[----:B------:R-:W-:Y:S02]  /*4df0*/  SHF.L.U32 R0, R0, 0x14, RZ ;  /* 0x0000001400007819 */ /* 0x000fe400000006ff */
[----:B------:R-:W-:-:S04]  /*4e00*/  LEA R2, R2, 0x3b800000, 0x17 ;  /* 0x3b80000002027811 */ /* 0x000fc800078eb8ff */
[----:B------:R-:W-:Y:S01]  /*4e10*/  LOP3.LUT R5, R2, R0, R7, 0xfe, !PT ;  /* 0x0000000002057212 */ /* 0x000fe200078efe07 */
[----:B------:R-:W-:Y:S06]  /*4e20*/  BRA `(.L_x_1805) ;  /* 0x0000000000f87947 */ /* 0x000fec0003800000 */
.L_x_1818:
        /* <DEDUP_REMOVED lines=20> */
.L_x_1823:
[----:B------:R-:W-:Y:S05]  /*4f70*/  BSYNC.RECONVERGENT B0 ;  /* 0x0000000000007941 */ /* 0x000fea0003800200 */
.L_x_1822:
[----:B------:R-:W-:Y:S01]  /*4f80*/  IMAD.SHL.U32 R0, R0, 0x200000, RZ ;  /* 0x0020000000007824 */ /* 0x000fe200078e00ff */
[----:B------:R-:W-:-:S04]  /*4f90*/  LEA R2, R2, 0x37800000, 0x17 ;  /* 0x3780000002027811 */ /* 0x000fc800078eb8ff */
[----:B------:R-:W-:Y:S01]  /*4fa0*/  LOP3.LUT R5, R2, R0, R7, 0xfe, !PT ;  /* 0x0000000002057212 */ /* 0x000fe200078efe07 */
[----:B------:R-:W-:Y:S06]  /*4fb0*/  BRA `(.L_x_1805) ;  /* 0x0000000000947947 */ /* 0x000fec0003800000 */
.L_x_1817:
[----:B------:R-:W-:-:S09]  /*4fc0*/  UISETP.NE.AND UP0, UPT, UR4, 0x1c, UPT ;  /* 0x0000001c0400788c */ /* 0x000fd2000bf05270 */
[----:B------:R-:W-:Y:S05]  /*4fd0*/  BRA.U !UP0, `(.L_x_1824) ;  /* 0x0000000108847547 */ /* 0x000fea000b800000 */
[----:B------:R-:W-:-:S09]  /*4fe0*/  UISETP.NE.AND UP0, UPT, UR4, 0x1d, UPT ;  /* 0x0000001d0400788c */ /* 0x000fd2000bf05270 */
[----:B------:R-:W-:Y:S05]  /*4ff0*/  BRA.U !UP0, `(.L_x_1825) ;  /* 0x0000000108707547 */ /* 0x000fea000b800000 */
[----:B------:R-:W-:-:S09]  /*5000*/  UISETP.NE.AND UP0, UPT, UR4, 0x2c, UPT ;  /* 0x0000002c0400788c */ /* 0x000fd2000bf05270 */
[----:B------:R-:W-:Y:S05]  /*5010*/  BRA.U UP0, `(.L_x_1804) ;  /* 0x0000000100207547 */ /* 0x000fea000b800000 */
[----:B------:R-:W2:Y:S01]  /*5020*/  LDG.E.U8 R2, desc[UR36][R2.64] ;  /* 0x0000002402027981 */ /* 0x000ea2000c1e1100 */
[----:B------:R-:W-:Y:S01]  /*5030*/  HFMA2 R5, -RZ, RZ, 3.814697265625e-06, 0 ;  /* 0x00400000ff057431 */ /* 0x000fe200000001ff */
[----:B--2---:R-:W-:-:S13]  /*5040*/  ISETP.NE.AND P0, PT, R2, RZ, PT ;  /* 0x000000ff0200720c */ /* 0x004fda0003f05270 */
[----:B------:R-:W-:Y:S05]  /*5050*/  @!P0 BRA `(.L_x_1805) ;  /* 0x00000000006c8947 */ /* 0x000fea0003800000 */
[----:B------:R-:W-:-:S13]  /*5060*/  ISETP.NE.AND P0, PT, R2, 0xff, PT ;  /* 0x000000ff0200780c */ /* 0x000fda0003f05270 */
[----:B------:R-:W-:Y:S02]  /*5070*/  @!P0 IMAD.MOV.U32 R5, RZ, RZ, 0x7f800001 ;  /* 0x7f800001ff058424 */ /* 0x000fe400078e00ff */
[----:B------:R-:W-:Y:S01]  /*5080*/  @P0 IMAD.SHL.U32 R5, R2, 0x800000, RZ ;  /* 0x0080000002050824 */ /* 0x000fe200078e00ff */
[----:B------:R-:W-:Y:S06]  /*5090*/  BRA `(.L_x_1805) ;  /* 0x00000000005c7947 */ /* 0x000fec0003800000 */
.L_x_1804:
        /* <DEDUP_REMOVED lines=16> */
.L_x_1826:
[----:B------:R-:W-:Y:S01]  /*51a0*/  MOV R5, RZ ;  /* 0x000000ff00057202 */ /* 0x000fe20000000f00 */
[----:B------:R-:W-:Y:S06]  /*51b0*/  BRA `(.L_x_1805) ;  /* 0x0000000000147947 */ /* 0x000fec0003800000 */
.L_x_1825:
[----:B------:R-:W2:Y:S02]  /*51c0*/  LDG.E.64 R2, desc[UR36][R2.64] ;  /* 0x0000002402027981 */ /* 0x000ea4000c1e1b00 */
[----:B--2---:R0:W1:Y:S02]  /*51d0*/  I2F.U64 R5, R2 ;  /* 0x0000000200057312 */ /* 0x0040640000301000 */
[----:B01----:R-:W-:Y:S05]  /*51e0*/  BRA `(.L_x_1805) ;  /* 0x0000000000087947 */ /* 0x003fea0003800000 */
.L_x_1824:
[----:B------:R-:W2:Y:S02]  /*51f0*/  LDG.E R2, desc[UR36][R2.64] ;  /* 0x0000002402027981 */ /* 0x000ea4000c1e1900 */
[----:B--2---:R-:W-:-:S07]  /*5200*/  I2FP.F32.U32 R5, R2 ;  /* 0x0000000200057245 */ /* 0x004fce0000201000 */
.L_x_1805:
[----:B------:R-:W-:Y:S05]  /*5210*/  BSYNC.RECONVERGENT B6 ;  /* 0x0000000000067941 */ /* 0x000fea0003800200 */
.L_x_1799:
[----:B------:R-:W1:Y:S01]  /*5220*/  LDCU.64 UR6, c[0x0][0x580] ;  /* 0x0000b000ff0677ac */ /* 0x000e620008000a00 */
[----:B0--3-5:R-:W-:Y:S01]  /*5230*/  FADD.FTZ R4, |R5|, -RZ ;  /* 0x800000ff05047221 */ /* 0x029fe20000010200 */
[----:B------:R-:W-:-:S04]  /*5240*/  UPRMT UR4, UR42, 0x9910, URZ ;  /* 0x000099102a047896 */ /* 0x000fc800080000ff */
[----:B------:R-:W-:Y:S01]  /*5250*/  UISETP.GT.AND UP0, UPT, UR4, 0x9, UPT ;  /* 0x000000090400788c */ /* 0x000fe2000bf04270 */
[----:B-12-4-:R-:W-:-:S05]  /*5260*/  IADD3 R2, P0, PT, R16, UR6, RZ ;  /* 0x0000000610027c10 */ /* 0x016fca000ff1e0ff */
        /* <DEDUP_REMOVED lines=13> */
.L_x_1830:
[----:B------:R-:W0:Y:S02]  /*5340*/  F2I.FTZ.S64.TRUNC R4, |R5| ;  /* 0x4000000500047311 */ /* 0x000e24000021d900 */
[----:B0-----:R3:W-:Y:S01]  /*5350*/  STG.E.U8 desc[UR36][R2.64], R4 ;  /* 0x0000000402007986 */ /* 0x0017e2000c101124 */
[----:B------:R-:W-:Y:S05]  /*5360*/  BRA `(.L_x_1832) ;  /* 0x0000000c00287947 */ /* 0x000fea0003800000 */
.L_x_1829:
        /* <DEDUP_REMOVED lines=9> */
.L_x_1834:
[----:B------:R-:W0:Y:S02]  /*5400*/  F2I.FTZ.TRUNC.NTZ R5, |R5| ;  /* 0x4000000500057305 */ /* 0x000e24000021f100 */
[----:B0-----:R2:W-:Y:S01]  /*5410*/  STG.E desc[UR36][R2.64], R5 ;  /* 0x0000000502007986 */ /* 0x0015e2000c101924 */
[----:B------:R-:W-:Y:S05]  /*5420*/  BRA `(.L_x_1832) ;  /* 0x0000000800f87947 */ /* 0x000fea0003800000 */
.L_x_1833:
[----:B------:R-:W0:Y:S02]  /*5430*/  F2I.FTZ.TRUNC.NTZ R5, |R5| ;  /* 0x4000000500057305 */ /* 0x000e24000021f100 */
[----:B0-----:R0:W-:Y:S01]  /*5440*/  STG.E.U16 desc[UR36][R2.64], R5 ;  /* 0x0000000502007986 */ /* 0x0011e2000c101524 */
[----:B------:R-:W-:Y:S05]  /*5450*/  BRA `(.L_x_1832) ;  /* 0x0000000800ec7947 */ /* 0x000fea0003800000 */
.L_x_1828:
        /* <DEDUP_REMOVED lines=8> */
.L_x_1836:
[----:B------:R-:W-:-:S05]  /*54e0*/  F2FP.F16.F32.PACK_AB R4, RZ, R4 ;  /* 0x00000004ff04723e */ /* 0x000fca00000000ff */
[----:B------:R0:W-:Y:S01]  /*54f0*/  STG.E.U16 desc[UR36][R2.64], R4 ;  /* 0x0000000402007986 */ /* 0x0001e2000c101524 */
[----:B------:R-:W-:Y:S05]  /*5500*/  BRA `(.L_x_1832) ;  /* 0x0000000800c07947 */ /* 0x000fea0003800000 */
.L_x_1835:
        /* <DEDUP_REMOVED lines=9> */
.L_x_1838:
[----:B------:R-:W-:-:S04]  /*55a0*/  F2FP.F16.F32.PACK_AB R5, RZ, R4 ;  /* 0x00000004ff05723e */ /* 0x000fc800000000ff */
[----:B------:R-:W-:-:S05]  /*55b0*/  PRMT R5, R5, 0x5410, RZ ;  /* 0x0000541005057816 */ /* 0x000fca00000000ff */
[----:B------:R0:W-:Y:S01]  /*55c0*/  STG.E desc[UR36][R2.64], R5 ;  /* 0x0000000502007986 */ /* 0x0001e2000c101924 */
[----:B------:R-:W-:Y:S05]  /*55d0*/  BRA `(.L_x_1832) ;  /* 0x00000008008c7947 */ /* 0x000fea0003800000 */
.L_x_1837:
[----:B------:R-:W-:-:S06]  /*55e0*/  FMUL.FTZ R5, |R5|, 1 ;  /* 0x3f80000005057820 */ /* 0x000fcc0000410200 */
[----:B------:R-:W0:Y:S02]  /*55f0*/  F2F.F64.F32 R4, R5 ;  /* 0x0000000500047310 */ /* 0x000e240000201800 */
[----:B0-----:R0:W-:Y:S01]  /*5600*/  STG.E.64 desc[UR36][R2.64], R4 ;  /* 0x0000000402007986 */ /* 0x0011e2000c101b24 */
[----:B------:R-:W-:Y:S05]  /*5610*/  BRA `(.L_x_1832) ;  /* 0x00000008007c7947 */ /* 0x000fea0003800000 */
.L_x_1827:
        /* <DEDUP_REMOVED lines=13> */
.L_x_1842:
[----:B------:R-:W-:Y:S01]  /*56f0*/  LOP3.LUT R6, R4, 0x7fffffff, RZ, 0xc0, !PT ;  /* 0x7fffffff04067812 */ /* 0x000fe200078ec0ff */
        /* <DEDUP_REMOVED lines=15> */
.L_x_1845:
[----:B------:R-:W-:-:S04]  /*57f0*/  SHF.R.U32.HI R4, RZ, 0x18, R4 ;  /* 0x00000018ff047819 */ /* 0x000fc80000011604 */
[----:B------:R-:W-:-:S04]  /*5800*/  LOP3.LUT R4, R5, 0x80, R4, 0xf8, !PT ;  /* 0x0000008005047812 */ /* 0x000fc800078ef804 */
[----:B------:R-:W-:-:S07]  /*5810*/  PRMT R0, R4, 0x7610, R0 ;  /* 0x0000761004007816 */ /* 0x000fce0000000000 */
.L_x_1844:
[----:B------:R-:W-:Y:S05]  /*5820*/  BSYNC.RECONVERGENT B0 ;  /* 0x0000000000007941 */ /* 0x000fea0003800200 */
.L_x_1843:
[----:B------:R0:W-:Y:S01]  /*5830*/  STG.E.U8 desc[UR36][R2.64], R0 ;  /* 0x0000000002007986 */ /* 0x0001e2000c101124 */
[----:B------:R-:W-:Y:S05]  /*5840*/  BRA `(.L_x_1832) ;  /* 0x0000000400f07947 */ /* 0x000fea0003800000 */
.L_x_1841:
[----:B------:R-:W-:Y:S01]  /*5850*/  LOP3.LUT R6, R4, 0x7fffffff, RZ, 0xc0, !PT ;  /* 0x7fffffff04067812 */ /* 0x000fe200078ec0ff */
        /* <DEDUP_REMOVED lines=15> */
.L_x_1848:
[----:B------:R-:W-:-:S04]  /*5950*/  SHF.R.U32.HI R4, RZ, 0x18, R4 ;  /* 0x00000018ff047819 */ /* 0x000fc80000011604 */
[----:B------:R-:W-:-:S04]  /*5960*/  LOP3.LUT R5, R5, 0x80, R4, 0xf8, !PT ;  /* 0x0000008005057812 */ /* 0x000fc800078ef804 */
[----:B------:R-:W-:-:S07]  /*5970*/  PRMT R0, R5, 0x7610, R0 ;  /* 0x0000761005007816 */ /* 0x000fce0000000000 */
.L_x_1847:
[----:B------:R-:W-:Y:S05]  /*5980*/  BSYNC.RECONVERGENT B0 ;  /* 0x0000000000007941 */ /* 0x000fea0003800200 */
.L_x_1846:
[----:B------:R0:W-:Y:S01]  /*5990*/  STG.E.U8 desc[UR36][R2.64], R0 ;  /* 0x0000000002007986 */ /* 0x0001e2000c101124 */
[----:B------:R-:W-:Y:S05]  /*59a0*/  BRA `(.L_x_1832) ;  /* 0x0000000400987947 */ /* 0x000fea0003800000 */
.L_x_1840:
[----:B------:R-:W-:-:S09]  /*59b0*/  UISETP.NE.AND UP0, UPT, UR4, 0x1c, UPT ;  /* 0x0000001c0400788c */ /* 0x000fd2000bf05270 */
[----:B------:R-:W-:Y:S05]  /*59c0*/  BRA.U !UP0, `(.L_x_1849) ;  /* 0x0000000108587547 */ /* 0x000fea000b800000 */
[----:B------:R-:W-:-:S09]  /*59d0*/  UISETP.NE.AND UP0, UPT, UR4, 0x1d, UPT ;  /* 0x0000001d0400788c */ /* 0x000fd2000bf05270 */
[----:B------:R-:W-:Y:S05]  /*59e0*/  BRA.U !UP0, `(.L_x_1850) ;  /* 0x0000000108447547 */ /* 0x000fea000b800000 */
[----:B------:R-:W-:-:S09]  /*59f0*/  UISETP.NE.AND UP0, UPT, UR4, 0x2c, UPT ;  /* 0x0000002c0400788c */ /* 0x000fd2000bf05270 */
[----:B------:R-:W-:Y:S05]  /*5a00*/  BRA.U UP0, `(.L_x_1831) ;  /* 0x0000000100a87547 */ /* 0x000fea000b800000 */
        /* <DEDUP_REMOVED lines=15> */
.L_x_1850:
[----:B------:R-:W0:Y:S02]  /*5b00*/  F2I.FTZ.U64.TRUNC R4, |R5| ;  /* 0x4000000500047311 */ /* 0x000e24000021d800 */
[----:B0-----:R0:W-:Y:S01]  /*5b10*/  STG.E.64 desc[UR36][R2.64], R4 ;  /* 0x0000000402007986 */ /* 0x0011e2000c101b24 */
[----:B------:R-:W-:Y:S05]  /*5b20*/  BRA `(.L_x_1832) ;  /* 0x0000000400387947 */ /* 0x000fea0003800000 */
.L_x_1849:
[----:B------:R-:W0:Y:S02]  /*5b30*/  F2I.FTZ.U32.TRUNC.NTZ R5, |R5| ;  /* 0x4000000500057305 */ /* 0x000e24000021f000 */
[----:B0-----:R0:W-:Y:S01]  /*5b40*/  STG.E desc[UR36][R2.64], R5 ;  /* 0x0000000502007986 */ /* 0x0011e2000c101924 */
[----:B------:R-:W-:Y:S05]  /*5b50*/  BRA `(.L_x_1832) ;  /* 0x00000004002c7947 */ /* 0x000fea0003800000 */
.L_x_1839:
        /* <DEDUP_REMOVED lines=10> */
.L_x_1852:
[----:B------:R-:W-:Y:S01]  /*5c00*/  FMUL.FTZ R5, |R5|, 1 ;  /* 0x3f80000005057820 */ /* 0x000fe20000410200 */
[----:B------:R-:W-:-:S05]  /*5c10*/  CS2R R6, SRZ ;  /* 0x0000000000067805 */ /* 0x000fca000001ff00 */
[----:B------:R-:W0:Y:S02]  /*5c20*/  F2F.F64.F32 R4, R5 ;  /* 0x0000000500047310 */ /* 0x000e240000201800 */
[----:B0-----:R0:W-:Y:S01]  /*5c30*/  STG.E.128 desc[UR36][R2.64], R4 ;  /* 0x0000000402007986 */ /* 0x0011e2000c101d24 */
[----:B------:R-:W-:Y:S05]  /*5c40*/  BRA `(.L_x_1832) ;  /* 0x0000000000f07947 */ /* 0x000fea0003800000 */
.L_x_1851:
[----:B------:R-:W-:-:S09]  /*5c50*/  UISETP.NE.AND UP0, UPT, UR4, 0xf, UPT ;  /* 0x0000000f0400788c */ /* 0x000fd2000bf05270 */
[----:B------:R-:W-:Y:S05]  /*5c60*/  BRA.U !UP0, `(.L_x_1853) ;  /* 0x0000000108e07547 */ /* 0x000fea000b800000 */
[----:B------:R-:W-:-:S09]  /*5c70*/  UISETP.NE.AND UP0, UPT, UR4, 0x17, UPT ;  /* 0x000000170400788c */ /* 0x000fd2000bf05270 */
[----:B------:R-:W-:Y:S05]  /*5c80*/  BRA.U !UP0, `(.L_x_1854) ;  /* 0x00000001088c7547 */ /* 0x000fea000b800000 */
[----:B------:R-:W-:-:S09]  /*5c90*/  UISETP.NE.AND UP0, UPT, UR4, 0x18, UPT ;  /* 0x000000180400788c */ /* 0x000fd2000bf05270 */
[----:B------:R-:W-:Y:S05]  /*5ca0*/  BRA.U !UP0, `(.L_x_1855) ;  /* 0x0000000108447547 */ /* 0x000fea000b800000 */
.L_x_1831:
        /* <DEDUP_REMOVED lines=16> */
.L_x_1856:
[----:B------:R-:W-:Y:S05]  /*5db0*/  BRA `(.L_x_1832) ;  /* 0x0000000000947947 */ /* 0x000fea0003800000 */
.L_x_1855:
[----:B------:R-:W-:Y:S01]  /*5dc0*/  LOP3.LUT R6, R4, 0x7fffffff, RZ, 0xc0, !PT ;  /* 0x7fffffff04067812 */ /* 0x000fe200078ec0ff */
[----:B------:R-:W-:Y:S01]  /*5dd0*/  BSSY.RECONVERGENT B0, `(.L_x_1857) ;  /* 0x000000b000007945 */ /* 0x000fe20003800200 */
[----:B------:R-:W-:Y:S02]  /*5de0*/  SHF.R.U32.HI R7, RZ, 0x18, R4 ;  /* 0x00000018ff077819 */ /* 0x000fe40000011604 */
[----:B------:R-:W-:Y:S02]  /*5df0*/  ISETP.GT.U32.AND P0, PT, R6, 0x43efffff, PT ;  /* 0x43efffff0600780c */ /* 0x000fe40003f04070 */
[----:B------:R-:W-:-:S11]  /*5e00*/  MOV R0, 0x7f ;  /* 0x0000007f00007802 */ /* 0x000fd60000000f00 */
[----:B------:R-:W-:Y:S05]  /*5e10*/  @P0 BRA `(.L_x_1858) ;  /* 0x0000000000180947 */ /* 0x000fea0003800000 */
[----:B------:R-:W-:-:S13]  /*5e20*/  ISETP.GE.U32.AND P0, PT, R6, 0x3c800000, PT ;  /* 0x3c8000000600780c */ /* 0x000fda0003f06070 */
[----:B------:R-:W-:-:S04]  /*5e30*/  @P0 SHF.R.U32.HI R0, RZ, 0x14, R4 ;  /* 0x00000014ff000819 */ /* 0x000fc80000011604 */
[----:B------:R-:W-:-:S04]  /*5e40*/  @P0 LOP3.LUT R5, R0, 0x1, RZ, 0xc0, !PT ;  /* 0x0000000100050812 */ /* 0x000fc800078ec0ff */
[----:B------:R-:W-:-:S04]  /*5e50*/  @P0 IADD3 R0, PT, PT, R4, 0x407ffff, R5 ;  /* 0x0407ffff04000810 */ /* 0x000fc80007ffe005 */
[----:B------:R-:W-:Y:S01]  /*5e60*/  @P0 SHF.R.U32.HI R0, RZ, 0x14, R0 ;  /* 0x00000014ff000819 */ /* 0x000fe20000011600 */
[----:B------:R-:W-:-:S07]  /*5e70*/  @!P0 FADD.FTZ R0, R6, 16384 ;  /* 0x4680000006008421 */ /* 0x000fce0000010000 */
.L_x_1858:
[----:B------:R-:W-:Y:S05]  /*5e80*/  BSYNC.RECONVERGENT B0 ;  /* 0x0000000000007941 */ /* 0x000fea0003800200 */
.L_x_1857:
[----:B------:R-:W-:-:S05]  /*5e90*/  LOP3.LUT R5, R0, 0x80, R7, 0xf8, !PT ;  /* 0x0000008000057812 */ /* 0x000fca00078ef807 */
[----:B------:R0:W-:Y:S01]  /*5ea0*/  STG.E.U8 desc[UR36][R2.64], R5 ;  /* 0x0000000502007986 */ /* 0x0001e2000c101124 */
[----:B------:R-:W-:Y:S05]  /*5eb0*/  BRA `(.L_x_1832) ;  /* 0x0000000000547947 */ /* 0x000fea0003800000 */
.L_x_1854:
[----:B------:R-:W-:Y:S01]  /*5ec0*/  LOP3.LUT R6, R4, 0x7fffffff, RZ, 0xc0, !PT ;  /* 0x7fffffff04067812 */ /* 0x000fe200078ec0ff */
[----:B------:R-:W-:Y:S03]  /*5ed0*/  BSSY.RECONVERGENT B0, `(.L_x_1859) ;  /* 0x000000d000007945 */ /* 0x000fe60003800200 */
        /* <DEDUP_REMOVED lines=9> */
.L_x_1860:
[----:B------:R-:W-:Y:S01]  /*5f70*/  IMAD.MOV.U32 R0, RZ, RZ, 0x7f ;  /* 0x0000007fff007424 */ /* 0x000fe200078e00ff */
[----:B------:R-:W-:-:S04]  /*5f80*/  ISETP.GT.U32.AND P0, PT, R6, 0x7f800000, PT ;  /* 0x7f8000000600780c */ /* 0x000fc80003f04070 */
[----:B------:R-:W-:-:S09]  /*5f90*/  SEL R0, R0, 0x7c, P0 ;  /* 0x0000007c00007807 */ /* 0x000fd20000000000 */
.L_x_1861:
[----:B------:R-:W-:Y:S05]  /*5fa0*/  BSYNC.RECONVERGENT B0 ;  /* 0x0000000000007941 */ /* 0x000fea0003800200 */
.L_x_1859:
[----:B------:R-:W-:-:S04]  /*5fb0*/  SHF.R.U32.HI R5, RZ, 0x18, R4 ;  /* 0x00000018ff057819 */ /* 0x000fc80000011604 */
[----:B------:R-:W-:-:S05]  /*5fc0*/  LOP3.LUT R5, R0, 0x80, R5, 0xf8, !PT ;  /* 0x0000008000057812 */ /* 0x000fca00078ef805 */
[----:B------:R0:W-:Y:S01]  /*5fd0*/  STG.E.U8 desc[UR36][R2.64], R5 ;  /* 0x0000000502007986 */ /* 0x0001e2000c101124 */
[----:B------:R-:W-:Y:S05]  /*5fe0*/  BRA `(.L_x_1832) ;  /* 0x0000000000087947 */ /* 0x000fea0003800000 */
.L_x_1853:
[----:B------:R-:W-:-:S05]  /*5ff0*/  F2FP.BF16.F32.PACK_AB R4, RZ, R4 ;  /* 0x00000004ff04723e */ /* 0x000fca00000010ff */
[----:B------:R0:W-:Y:S02]  /*6000*/  STG.E.U16 desc[UR36][R2.64], R4 ;  /* 0x0000000402007986 */ /* 0x0001e4000c101524 */
.L_x_1832:
[----:B------:R-:W-:-:S07]  /*6010*/  VIADD R17, R17, 0x80 ;  /* 0x0000008011117836 */ /* 0x000fce0000000000 */
.L_x_1797:
[----:B------:R-:W-:Y:S05]  /*6020*/  BSYNC.RECONVERGENT B7 ;  /* 0x0000000000077941 */ /* 0x000fea0003800200 */
.L_x_1796:
[----:B------:R-:W5:Y:S01]  /*6030*/  LDCU UR4, c[0x0][0x380] ;  /* 0x00007000ff0477ac */ /* 0x000f620008000800 */
[----:B------:R-:W-:Y:S01]  /*6040*/  BSSY.RECONVERGENT B7, `(.L_x_1862) ;  /* 0x00002f9000077945 */ /* 0x000fe20003800200 */
[----:B-----5:R-:W-:-:S13]  /*6050*/  ISETP.GE.AND P0, PT, R17, UR4, PT ;  /* 0x0000000411007c0c */ /* 0x020fda000bf06270 */
[----:B------:R-:W-:Y:S05]  /*6060*/  @P0 BRA `(.L_x_1863) ;  /* 0x0000002c00d80947 */ /* 0x000fea0003800000 */
[----:B------:R-:W5:Y:S01]  /*6070*/  LDCU UR4, c[0x0][0x388] ;  /* 0x00007100ff0477ac */ /* 0x000f620008000800 */
[----:B0--34-:R-:W-:Y:S02]  /*6080*/  HFMA2 R0, -RZ, RZ, 0, 0 ;  /* 0x00000000ff007431 */ /* 0x019fe400000001ff */
[----:B------:R-:W-:Y:S01]  /*6090*/  IMAD.MOV.U32 R16, RZ, RZ, RZ ;  /* 0x000000ffff107224 */ /* 0x000fe200078e00ff */
[----:B-----5:R-:W-:-:S09]  /*60a0*/  UISETP.NE.AND UP0, UPT, UR4, URZ, UPT ;  /* 0x000000ff0400728c */ /* 0x020fd2000bf05270 */
[----:B------:R-:W-:Y:S05]  /*60b0*/  BRA.U !UP0, `(.L_x_1864) ;  /* 0x0000001108a87547 */ /* 0x000fea000b800000 */
[----:B------:R-:W1:Y:S01]  /*60c0*/  LDCU.64 UR4, c[0x0][0x390] ;  /* 0x00007200ff0477ac */ /* 0x000e620008000a00 */
[----:B------:R-:W-:Y:S01]  /*60d0*/  IMAD.MOV.U32 R16, RZ, RZ, RZ ;  /* 0x000000ffff107224 */ /* 0x000fe200078e00ff */
[----:B------:R-:W0:Y:S01]  /*60e0*/  LDCU UR6, c[0x0][0x38c] ;  /* 0x00007180ff0677ac */ /* 0x000e220008000800 */
[----:B------:R-:W3:Y:S01]  /*60f0*/  LDCU.64 UR8, c[0x0][0x4b8] ;  /* 0x00009700ff0877ac */ /* 0x000ee20008000a00 */
[----:B------:R-:W-:Y:S01]  /*6100*/  UISETP.NE.AND UP0, UPT, UR40, URZ, UPT ;  /* 0x000000ff2800728c */ /* 0x000fe2000bf05270 */
[----:B-12---:R-:W-:-:S05]  /*6110*/  IMAD.HI.U32 R2, R17, UR4, R16 ;  /* 0x0000000411027c27 */ /* 0x006fca000f8e0010 */
[----:B------:R-:W-:-:S04]  /*6120*/  SHF.R.U32.HI R3, RZ, UR5, R2 ;  /* 0x00000005ff037c19 */ /* 0x000fc80008011602 */
[----:B------:R-:W-:-:S05]  /*6130*/  IADD3 R0, PT, PT, -R3, RZ, RZ ;  /* 0x000000ff03007210 */ /* 0x000fca0007ffe1ff */
[----:B0-----:R-:W-:-:S04]  /*6140*/  IMAD R0, R0, UR6, R17 ;  /* 0x0000000600007c24 */ /* 0x001fc8000f8e0211 */
[C---:B---3--:R-:W-:Y:S02]  /*6150*/  IMAD R16, R0.reuse, UR8, RZ ;  /* 0x0000000800107c24 */ /* 0x048fe4000f8e02ff */
        /* <DEDUP_REMOVED lines=288> */
.L_x_1864:
[----:B------:R-:W1:Y:S01]  /*7360*/  LDCU.64 UR6, c[0x0][0x588] ;  /* 0x0000b100ff0677ac */ /* 0x000e620008000a00 */
[----:B------:R-:W-:Y:S01]  /*7370*/  BSSY.RECONVERGENT B6, `(.L_x_1865) ;  /* 0x00000e5000067945 */ /* 0x000fe20003800200 */
[----:B------:R-:W-:-:S04]  /*7380*/  UPRMT UR4, UR41, 0x9910, URZ ;  /* 0x0000991029047896 */ /* 0x000fc800080000ff */
[----:B------:R-:W-:Y:S01]  /*7390*/  UISETP.GT.AND UP0, UPT, UR4, 0x9, UPT ;  /* 0x000000090400788c */ /* 0x000fe2000bf04270 */
[----:B-12---:R-:W-:-:S05]  /*73a0*/  IADD3 R2, P0, PT, R0, UR6, RZ ;  /* 0x0000000600027c10 */ /* 0x006fca000ff1e0ff */
        /* <DEDUP_REMOVED lines=11> */
[----:B--2---:R0:W1:Y:S01]  /*7460*/  I2F.S16 R5, R2 ;  /* 0x0000000200057306 */ /* 0x0040620000101400 */
[----:B------:R-:W-:Y:S05]  /*7470*/  BRA `(.L_x_1871) ;  /* 0x0000000c00507947 */ /* 0x000fea0003800000 */
.L_x_1869:
[----:B------:R-:W2:Y:S02]  /*7480*/  LDG.E.U8 R2, desc[UR36][R2.64] ;  /* 0x0000002402027981 */ /* 0x000ea4000c1e1100 */
[----:B--2---:R-:W-:Y:S01]  /*7490*/  I2FP.F32.U32 R5, R2 ;  /* 0x0000000200057245 */ /* 0x004fe20000201000 */
[----:B------:R-:W-:Y:S06]  /*74a0*/  BRA `(.L_x_1871) ;  /* 0x0000000c00447947 */ /* 0x000fec0003800000 */
.L_x_1868:
[----:B------:R-:W-:-:S09]  /*74b0*/  UISETP.NE.AND UP0, UPT, UR4, 0x2, UPT ;  /* 0x000000020400788c */ /* 0x000fd2000bf05270 */
[----:B------:R-:W-:Y:S05]  /*74c0*/  BRA.U !UP0, `(.L_x_1872) ;  /* 0x0000000108287547 */ /* 0x000fea000b800000 */
[----:B------:R-:W-:-:S09]  /*74d0*/  UISETP.NE.AND UP0, UPT, UR4, 0x3, UPT ;  /* 0x000000030400788c */ /* 0x000fd2000bf05270 */
[----:B------:R-:W-:Y:S05]  /*74e0*/  BRA.U !UP0, `(.L_x_1873) ;  /* 0x0000000108147547 */ /* 0x000fea000b800000 */
[----:B------:R-:W-:-:S09]  /*74f0*/  UISETP.NE.AND UP0, UPT, UR4, 0x4, UPT ;  /* 0x000000040400788c */ /* 0x000fd2000bf05270 */
[----:B------:R-:W-:Y:S05]  /*7500*/  BRA.U UP0, `(.L_x_1870) ;  /* 0x0000000900d07547 */ /* 0x000fea000b800000 */
[----:B------:R-:W2:Y:S02]  /*7510*/  LDG.E.64 R2, desc[UR36][R2.64] ;  /* 0x0000002402027981 */ /* 0x000ea4000c1e1b00 */
[----:B--2---:R4:W0:Y:S02]  /*7520*/  I2F.S64 R5, R2 ;  /* 0x0000000200057312 */ /* 0x0048240000301400 */
[----:B0---4-:R-:W-:Y:S05]  /*7530*/  BRA `(.L_x_1871) ;  /* 0x0000000c00207947 */ /* 0x011fea0003800000 */
.L_x_1873:
[----:B------:R-:W2:Y:S02]  /*7540*/  LDG.E R2, desc[UR36][R2.64] ;  /* 0x0000002402027981 */ /* 0x000ea4000c1e1900 */
[----:B--2---:R-:W-:Y:S01]  /*7550*/  I2FP.F32.S32 R5, R2 ;  /* 0x0000000200057245 */ /* 0x004fe20000201400 */
[----:B------:R-:W-:Y:S06]  /*7560*/  BRA `(.L_x_1871) ;  /* 0x0000000c00147947 */ /* 0x000fec0003800000 */
.L_x_1872:
[----:B------:R-:W2:Y:S02]  /*7570*/  LDG.E.U16 R2, desc[UR36][R2.64] ;  /* 0x0000002402027981 */ /* 0x000ea4000c1e1500 */
[----:B--2---:R2:W3:Y:S01]  /*7580*/  I2F.S16 R5, R2 ;  /* 0x0000000200057306 */ /* 0x0044e20000101400 */
[----:B------:R-:W-:Y:S05]  /*7590*/  BRA `(.L_x_1871) ;  /* 0x0000000c00087947 */ /* 0x000fea0003800000 */
.L_x_1867:
        /* <DEDUP_REMOVED lines=8> */
.L_x_1875:
[----:B------:R-:W2:Y:S02]  /*7620*/  LDG.E.U16 R2, desc[UR36][R2.64] ;  /* 0x0000002402027981 */ /* 0x000ea4000c1e1500 */
[----:B--2---:R-:W-:Y:S01]  /*7630*/  HADD2.F32 R5, -RZ, R2.H0_H0 ;  /* 0x20000002ff057230 */ /* 0x004fe20000004100 */
[----:B------:R-:W-:Y:S06]  /*7640*/  BRA `(.L_x_1871) ;  /* 0x0000000800dc7947 */ /* 0x000fec0003800000 */
.L_x_1874:
        /* <DEDUP_REMOVED lines=8> */
.L_x_1877:
[----:B------:R-:W2:Y:S02]  /*76d0*/  LDG.E.U16 R2, desc[UR36][R2.64] ;  /* 0x0000002402027981 */ /* 0x000ea4000c1e1500 */
[----:B--2---:R-:W-:Y:S01]  /*76e0*/  HADD2.F32 R5, -RZ, R2.H0_H0 ;  /* 0x20000002ff057230 */ /* 0x004fe20000004100 */
[----:B------:R-:W-:Y:S06]  /*76f0*/  BRA `(.L_x_1871) ;  /* 0x0000000800b07947 */ /* 0x000fec0003800000 */
.L_x_1876:
        /* <DEDUP_REMOVED lines=11> */
.L_x_1866:
        /* <DEDUP_REMOVED lines=12> */
.L_x_1880:
        /* <DEDUP_REMOVED lines=11> */
.L_x_1879:
        /* <DEDUP_REMOVED lines=14> */
[----:B------:R-:W-:Y:S02]  /*7a00*/  VIADD R7, R4, 0xfffffffc ;  /* 0xfffffffc04077836 */ /* 0x000fe40000000000 */
[----:B------:R-:W-:-:S03]  /*7a10*/  VIADD R4, R0, 0x1000000 ;  /* 0x0100000000047836 */ /* 0x000fc60000000000 */
[----:B------:R-:W-:Y:S02]  /*7a20*/  SHF.L.U32 R6, R0, R7, RZ ;  /* 0x0000000700067219 */ /* 0x000fe400000006ff */
[----:B------:R-:W-:Y:S02]  /*7a30*/  SHF.L.U32 R7, R7, 0x17, RZ ;  /* 0x0000001707077819 */ /* 0x000fe400000006ff */
[----:B------:R-:W-:Y:S02]  /*7a40*/  SHF.R.S32.HI R4, RZ, 0x8, R4 ;  /* 0x00000008ff047819 */ /* 0x000fe40000011404 */
[----:B------:R-:W-:-:S05]  /*7a50*/  LEA.HI R6, R6, -R7, RZ, 0x1c ;  /* 0x8000000706067211 */ /* 0x000fca00078fe0ff */
[----:B------:R-:W-:-:S05]  /*7a60*/  VIADD R3, R6, 0x3c000000 ;  /* 0x3c00000006037836 */ /* 0x000fca0000000000 */
[----:B------:R-:W-:-:S04]  /*7a70*/  LOP3.LUT R3, R3, 0x7f800000, R4, 0xf8, !PT ;  /* 0x7f80000003037812 */ /* 0x000fc800078ef804 */
[----:B------:R-:W-:-:S04]  /*7a80*/  SEL R0, R3, RZ, P0 ;  /* 0x000000ff03007207 */ /* 0x000fc80000000000 */
[----:B------:R-:W-:Y:S01]  /*7a90*/  LOP3.LUT R5, R0, 0x80000000, R5, 0xf8, !PT ;  /* 0x8000000000057812 */ /* 0x000fe200078ef805 */
[----:B------:R-:W-:Y:S06]  /*7aa0*/  BRA `(.L_x_1871) ;  /* 0x0000000400c47947 */ /* 0x000fec0003800000 */
.L_x_1882:
        /* <DEDUP_REMOVED lines=12> */
.L_x_1881:
[----:B------:R-:W2:Y:S02]  /*7b70*/  LDG.E.U16 R2, desc[UR36][R2.64] ;  /* 0x0000002402027981 */ /* 0x000ea4000c1e1500 */
[----:B--2---:R-:W-:Y:S01]  /*7b80*/  IMAD.U32 R5, R2, 0x10000, RZ ;  /* 0x0001000002057824 */ /* 0x004fe200078e00ff */
[----:B------:R-:W-:Y:S06]  /*7b90*/  BRA `(.L_x_1871) ;  /* 0x0000000400887947 */ /* 0x000fec0003800000 */
.L_x_1878:
        /* <DEDUP_REMOVED lines=11> */
.L_x_1885:
[----:B------:R-:W2:Y:S01]  /*7c50*/  LDG.E.U8 R3, desc[UR36][R2.64] ;  /* 0x0000002402037981 */ /* 0x000ea2000c1e1100 */
        /* <DEDUP_REMOVED lines=19> */
.L_x_1887:
[----:B------:R-:W-:Y:S05]  /*7d90*/  BSYNC.RECONVERGENT B0 ;  /* 0x0000000000007941 */ /* 0x000fea0003800200 */
.L_x_1886:
[----:B------:R-:W-:Y:S01]  /*7da0*/  IMAD.SHL.U32 R0, R0, 0x100000, RZ ;  /* 0x0010000000007824 */ /* 0x000fe200078e00ff */
[----:B------:R-:W-:-:S04]  /*7db0*/  LEA R2, R2, 0x3b800000, 0x17 ;  /* 0x3b80000002027811 */ /* 0x000fc800078eb8ff */
[----:B------:R-:W-:Y:S01]  /*7dc0*/  LOP3.LUT R5, R2, R0, R7, 0xfe, !PT ;  /* 0x0000000002057212 */ /* 0x000fe200078efe07 */
[----:B------:R-:W-:Y:S06]  /*7dd0*/  BRA `(.L_x_1871) ;  /* 0x0000000000f87947 */ /* 0x000fec0003800000 */
.L_x_1884:
        /* <DEDUP_REMOVED lines=20> */
.L_x_1889:
[----:B------:R-:W-:Y:S05]  /*7f20*/  BSYNC.RECONVERGENT B0 ;  /* 0x0000000000007941 */ /* 0x000fea0003800200 */
.L_x_1888:
[----:B------:R-:W-:Y:S02]  /*7f30*/  SHF.L.U32 R0, R0, 0x15, RZ ;  /* 0x0000001500007819 */ /* 0x000fe400000006ff */
[----:B------:R-:W-:-:S04]  /*7f40*/  LEA R2, R2, 0x37800000, 0x17 ;  /* 0x3780000002027811 */ /* 0x000fc800078eb8ff */
[----:B------:R-:W-:Y:S01]  /*7f50*/  LOP3.LUT R5, R2, R0, R7, 0xfe, !PT ;  /* 0x0000000002057212 */ /* 0x000fe200078efe07 */
[----:B------:R-:W-:Y:S06]  /*7f60*/  BRA `(.L_x_1871) ;  /* 0x0000000000947947 */ /* 0x000fec0003800000 */
.L_x_1883:
        /* <DEDUP_REMOVED lines=8> */
[----:B--2---:R-:W-:-:S13]  /*7ff0*/  ISETP.NE.AND P0, PT, R2, RZ, PT ;  /* 0x000000ff0200720c */ /* 0x004fda0003f05270 */
[----:B------:R-:W-:Y:S05]  /*8000*/  @!P0 BRA `(.L_x_1871) ;  /* 0x00000000006c8947 */ /* 0x000fea0003800000 */
[----:B------:R-:W-:-:S13]  /*8010*/  ISETP.NE.AND P0, PT, R2, 0xff, PT ;  /* 0x000000ff0200780c */ /* 0x000fda0003f05270 */
[----:B------:R-:W-:Y:S01]  /*8020*/  @!P0 IMAD.MOV.U32 R5, RZ, RZ, 0x7f800001 ;  /* 0x7f800001ff058424 */ /* 0x000fe200078e00ff */
[----:B------:R-:W-:Y:S01]  /*8030*/  @P0 SHF.L.U32 R5, R2, 0x17, RZ ;  /* 0x0000001702050819 */ /* 0x000fe200000006ff */
[----:B------:R-:W-:Y:S06]  /*8040*/  BRA `(.L_x_1871) ;  /* 0x00000000005c7947 */ /* 0x000fec0003800000 */
.L_x_1870:
        /* <DEDUP_REMOVED lines=16> */
.L_x_1892:
[----:B------:R-:W-:Y:S01]  /*8150*/  IMAD.MOV.U32 R5, RZ, RZ, RZ ;  /* 0x000000ffff057224 */ /* 0x000fe200078e00ff */
[----:B------:R-:W-:Y:S06]  /*8160*/  BRA `(.L_x_1871) ;  /* 0x0000000000147947 */ /* 0x000fec0003800000 */
.L_x_1891:
[----:B------:R-:W2:Y:S02]  /*8170*/  LDG.E.64 R2, desc[UR36][R2.64] ;  /* 0x0000002402027981 */ /* 0x000ea4000c1e1b00 */
[----:B--2---:R0:W1:Y:S02]  /*8180*/  I2F.U64 R5, R2 ;  /* 0x0000000200057312 */ /* 0x0040640000301000 */
[----:B01----:R-:W-:Y:S05]  /*8190*/  BRA `(.L_x_1871) ;  /* 0x0000000000087947 */ /* 0x003fea0003800000 */
.L_x_1890:
[----:B------:R-:W2:Y:S02]  /*81a0*/  LDG.E R2, desc[UR36][R2.64] ;  /* 0x0000002402027981 */ /* 0x000ea4000c1e1900 */
[----:B--2---:R-:W-:-:S07]  /*81b0*/  I2FP.F32.U32 R5, R2 ;  /* 0x0000000200057245 */ /* 0x004fce0000201000 */
.L_x_1871:
[----:B------:R-:W-:Y:S05]  /*81c0*/  BSYNC.RECONVERGENT B6 ;  /* 0x0000000000067941 */ /* 0x000fea0003800200 */
.L_x_1865:
[----:B------:R-:W0:Y:S01]  /*81d0*/  LDCU.64 UR6, c[0x0][0x580] ;  /* 0x0000b000ff0677ac */ /* 0x000e220008000a00 */
[----:B-1-3-5:R-:W-:Y:S01]  /*81e0*/  FADD.FTZ R4, |R5|, -RZ ;  /* 0x800000ff05047221 */ /* 0x02afe20000010200 */
[----:B------:R-:W-:-:S04]  /*81f0*/  UPRMT UR4, UR42, 0x9910, URZ ;  /* 0x000099102a047896 */ /* 0x000fc800080000ff */
[----:B------:R-:W-:Y:S01]  /*8200*/  UISETP.GT.AND UP0, UPT, UR4, 0x9, UPT ;  /* 0x000000090400788c */ /* 0x000fe2000bf04270 */
[----:B0-2-4-:R-:W-:-:S05]  /*8210*/  IADD3 R2, P0, PT, R16, UR6, RZ ;  /* 0x0000000610027c10 */ /* 0x015fca000ff1e0ff */
        /* <DEDUP_REMOVED lines=13> */
.L_x_1896:
[----:B------:R-:W0:Y:S02]  /*82f0*/  F2I.FTZ.S64.TRUNC R4, |R5| ;  /* 0x4000000500047311 */ /* 0x000e24000021d900 */
[----:B0-----:R0:W-:Y:S01]  /*8300*/  STG.E.U8 desc[UR36][R2.64], R4 ;  /* 0x0000000402007986 */ /* 0x0011e2000c101124 */
[----:B------:R-:W-:Y:S05]  /*8310*/  BRA `(.L_x_1898) ;  /* 0x0000000c00287947 */ /* 0x000fea0003800000 */
.L_x_1895:
        /* <DEDUP_REMOVED lines=9> */
.L_x_1900:
[----:B------:R-:W0:Y:S02]  /*83b0*/  F2I.FTZ.TRUNC.NTZ R5, |R5| ;  /* 0x4000000500057305 */ /* 0x000e24000021f100 */
[----:B0-----:R0:W-:Y:S01]  /*83c0*/  STG.E desc[UR36][R2.64], R5 ;  /* 0x0000000502007986 */ /* 0x0011e2000c101924 */
[----:B------:R-:W-:Y:S05]  /*83d0*/  BRA `(.L_x_1898) ;  /* 0x0000000800f87947 */ /* 0x000fea0003800000 */
.L_x_1899:
[----:B------:R-:W0:Y:S02]  /*83e0*/  F2I.FTZ.TRUNC.NTZ R5, |R5| ;  /* 0x4000000500057305 */ /* 0x000e24000021f100 */
[----:B0-----:R0:W-:Y:S01]  /*83f0*/  STG.E.U16 desc[UR36][R2.64], R5 ;  /* 0x0000000502007986 */ /* 0x0011e2000c101524 */
[----:B------:R-:W-:Y:S05]  /*8400*/  BRA `(.L_x_1898) ;  /* 0x0000000800ec7947 */ /* 0x000fea0003800000 */
.L_x_1894:
        /* <DEDUP_REMOVED lines=8> */
.L_x_1902:
[----:B------:R-:W-:-:S05]  /*8490*/  F2FP.F16.F32.PACK_AB R4, RZ, R4 ;  /* 0x00000004ff04723e */ /* 0x000fca00000000ff */
[----:B------:R0:W-:Y:S01]  /*84a0*/  STG.E.U16 desc[UR36][R2.64], R4 ;  /* 0x0000000402007986 */ /* 0x0001e2000c101524 */
[----:B------:R-:W-:Y:S05]  /*84b0*/  BRA `(.L_x_1898) ;  /* 0x0000000800c07947 */ /* 0x000fea0003800000 */
.L_x_1901:
[----:B------:R-:W-:-:S09]  /*84c0*/  UISETP.NE.AND UP0, UPT, UR4, 0x7, UPT ;  /* 0x000000070400788c */ /* 0x000fd2000bf05270 */
[----:B------:R-:W-:Y:S05]  /*84d0*/  BRA.U !UP0, `(.L_x_1903) ;  /* 0x00000001082c7547 */ /* 0x000fea000b800000 */
[----:B------:R-:W-:-:S09]  /*84e0*/  UISETP.NE.AND UP0, UPT, UR4, 0x8, UPT ;  /* 0x000000080400788c */ /* 0x000fd2000bf05270 */
[----:B------:R-:W-:Y:S05]  /*84f0*/  BRA.U !UP0, `(.L_x_1904) ;  /* 0x0000000108147547 */ /* 0x000fea000b800000 */
[----:B------:R-:W-:-:S09]  /*8500*/  UISETP.NE.AND UP0, UPT, UR4, 0x9, UPT ;  /* 0x000000090400788c */ /* 0x000fd2000bf05270 */
[----:B------:R-:W-:Y:S05]  /*8510*/  BRA.U UP0, `(.L_x_1897) ;  /* 0x0000000500d07547 */ /* 0x000fea000b800000 */
[----:B------:R-:W-:-:S05]  /*8520*/  MOV R5, RZ ;  /* 0x000000ff00057202 */ /* 0x000fca0000000f00 */
[----:B------:R0:W-:Y:S01]  /*8530*/  STG.E.64 desc[UR36][R2.64], R4 ;  /* 0x0000000402007986 */ /* 0x0001e2000c101b24 */
[----:B------:R-:W-:Y:S05]  /*8540*/  BRA `(.L_x_1898) ;  /* 0x00000008009c7947 */ /* 0x000fea0003800000 */
.L_x_1904:
[----:B------:R-:W-:-:S04]  /*8550*/  F2FP.F16.F32.PACK_AB R5, RZ, R4 ;  /* 0x00000004ff05723e */ /* 0x000fc800000000ff */
[----:B------:R-:W-:-:S05]  /*8560*/  PRMT R5, R5, 0x5410, RZ ;  /* 0x0000541005057816 */ /* 0x000fca00000000ff */
[----:B------:R0:W-:Y:S01]  /*8570*/  STG.E desc[UR36][R2.64], R5 ;  /* 0x0000000502007986 */ /* 0x0001e2000c101924 */
[----:B------:R-:W-:Y:S05]  /*8580*/  BRA `(.L_x_1898) ;  /* 0x00000008008c7947 */ /* 0x000fea0003800000 */
.L_x_1903:
[----:B------:R-:W-:-:S06]  /*8590*/  FMUL.FTZ R5, |R5|, 1 ;  /* 0x3f80000005057820 */ /* 0x000fcc0000410200 */
[----:B------:R-:W0:Y:S02]  /*85a0*/  F2F.F64.F32 R4, R5 ;  /* 0x0000000500047310 */ /* 0x000e240000201800 */
[----:B0-----:R0:W-:Y:S01]  /*85b0*/  STG.E.64 desc[UR36][R2.64], R4 ;  /* 0x0000000402007986 */ /* 0x0011e2000c101b24 */
[----:B------:R-:W-:Y:S05]  /*85c0*/  BRA `(.L_x_1898) ;  /* 0x00000008007c7947 */ /* 0x000fea0003800000 */
.L_x_1893:
        /* <DEDUP_REMOVED lines=13> */
.L_x_1908:
        /* <DEDUP_REMOVED lines=16> */
.L_x_1911:
[----:B------:R-:W-:-:S04]  /*87a0*/  SHF.R.U32.HI R4, RZ, 0x18, R4 ;  /* 0x00000018ff047819 */ /* 0x000fc80000011604 */
[----:B------:R-:W-:-:S04]  /*87b0*/  LOP3.LUT R4, R5, 0x80, R4, 0xf8, !PT ;  /* 0x0000008005047812 */ /* 0x000fc800078ef804 */
[----:B------:R-:W-:-:S07]  /*87c0*/  PRMT R0, R4, 0x7610, R0 ;  /* 0x0000761004007816 */ /* 0x000fce0000000000 */
.L_x_1910:
[----:B------:R-:W-:Y:S05]  /*87d0*/  BSYNC.RECONVERGENT B0 ;  /* 0x0000000000007941 */ /* 0x000fea0003800200 */
.L_x_1909:
[----:B------:R0:W-:Y:S01]  /*87e0*/  STG.E.U8 desc[UR36][R2.64], R0 ;  /* 0x0000000002007986 */ /* 0x0001e2000c101124 */
[----:B------:R-:W-:Y:S05]  /*87f0*/  BRA `(.L_x_1898) ;  /* 0x0000000400f07947 */ /* 0x000fea0003800000 */
.L_x_1907:
        /* <DEDUP_REMOVED lines=16> */
.L_x_1914:
[----:B------:R-:W-:-:S04]  /*8900*/  SHF.R.U32.HI R4, RZ, 0x18, R4 ;  /* 0x00000018ff047819 */ /* 0x000fc80000011604 */
[----:B------:R-:W-:-:S04]  /*8910*/  LOP3.LUT R5, R5, 0x80, R4, 0xf8, !PT ;  /* 0x0000008005057812 */ /* 0x000fc800078ef804 */
[----:B------:R-:W-:-:S07]  /*8920*/  PRMT R0, R5, 0x7610, R0 ;  /* 0x0000761005007816 */ /* 0x000fce0000000000 */
.L_x_1913:
[----:B------:R-:W-:Y:S05]  /*8930*/  BSYNC.RECONVERGENT B0 ;  /* 0x0000000000007941 */ /* 0x000fea0003800200 */
.L_x_1912:
[----:B------:R0:W-:Y:S01]  /*8940*/  STG.E.U8 desc[UR36][R2.64], R0 ;  /* 0x0000000002007986 */ /* 0x0001e2000c101124 */
[----:B------:R-:W-:Y:S05]  /*8950*/  BRA `(.L_x_1898) ;  /* 0x0000000400987947 */ /* 0x000fea0003800000 */
.L_x_1906:
        /* <DEDUP_REMOVED lines=21> */
.L_x_1916:
[----:B------:R-:W0:Y:S02]  /*8ab0*/  F2I.FTZ.U64.TRUNC R4, |R5| ;  /* 0x4000000500047311 */ /* 0x000e24000021d800 */
[----:B0-----:R0:W-:Y:S01]  /*8ac0*/  STG.E.64 desc[UR36][R2.64], R4 ;  /* 0x0000000402007986 */ /* 0x0011e2000c101b24 */
[----:B------:R-:W-:Y:S05]  /*8ad0*/  BRA `(.L_x_1898) ;  /* 0x0000000400387947 */ /* 0x000fea0003800000 */
.L_x_1915:
[----:B------:R-:W0:Y:S02]  /*8ae0*/  F2I.FTZ.U32.TRUNC.NTZ R5, |R5| ;  /* 0x4000000500057305 */ /* 0x000e24000021f000 */
[----:B0-----:R0:W-:Y:S01]  /*8af0*/  STG.E desc[UR36][R2.64], R5 ;  /* 0x0000000502007986 */ /* 0x0011e2000c101924 */
[----:B------:R-:W-:Y:S05]  /*8b00*/  BRA `(.L_x_1898) ;  /* 0x00000004002c7947 */ /* 0x000fea0003800000 */
.L_x_1905:
        /* <DEDUP_REMOVED lines=10> */
.L_x_1918:
[----:B------:R-:W-:Y:S01]  /*8bb0*/  FMUL.FTZ R5, |R5|, 1 ;  /* 0x3f80000005057820 */ /* 0x000fe20000410200 */
[----:B------:R-:W-:-:S05]  /*8bc0*/  CS2R R6, SRZ ;  /* 0x0000000000067805 */ /* 0x000fca000001ff00 */
[----:B------:R-:W0:Y:S02]  /*8bd0*/  F2F.F64.F32 R4, R5 ;  /* 0x0000000500047310 */ /* 0x000e240000201800 */
[----:B0-----:R4:W-:Y:S01]  /*8be0*/  STG.E.128 desc[UR36][R2.64], R4 ;  /* 0x0000000402007986 */ /* 0x0019e2000c101d24 */
[----:B------:R-:W-:Y:S05]  /*8bf0*/  BRA `(.L_x_1898) ;  /* 0x0000000000f07947 */ /* 0x000fea0003800000 */
.L_x_1917:
[----:B------:R-:W-:-:S09]  /*8c00*/  UISETP.NE.AND UP0, UPT, UR4, 0xf, UPT ;  /* 0x0000000f0400788c */ /* 0x000fd2000bf05270 */
[----:B------:R-:W-:Y:S05]  /*8c10*/  BRA.U !UP0, `(.L_x_1919) ;  /* 0x0000000108e07547 */ /* 0x000fea000b800000 */
[----:B------:R-:W-:-:S09]  /*8c20*/  UISETP.NE.AND UP0, UPT, UR4, 0x17, UPT ;  /* 0x000000170400788c */ /* 0x000fd2000bf05270 */
[----:B------:R-:W-:Y:S05]  /*8c30*/  BRA.U !UP0, `(.L_x_1920) ;  /* 0x00000001088c7547 */ /* 0x000fea000b800000 */
[----:B------:R-:W-:-:S09]  /*8c40*/  UISETP.NE.AND UP0, UPT, UR4, 0x18, UPT ;  /* 0x000000180400788c */ /* 0x000fd2000bf05270 */
[----:B------:R-:W-:Y:S05]  /*8c50*/  BRA.U !UP0, `(.L_x_1921) ;  /* 0x0000000108447547 */ /* 0x000fea000b800000 */
.L_x_1897:
        /* <DEDUP_REMOVED lines=16> */
.L_x_1922:
[----:B------:R-:W-:Y:S05]  /*8d60*/  BRA `(.L_x_1898) ;  /* 0x0000000000947947 */ /* 0x000fea0003800000 */
.L_x_1921:
[----:B------:R-:W-:Y:S01]  /*8d70*/  LOP3.LUT R6, R4, 0x7fffffff, RZ, 0xc0, !PT ;  /* 0x7fffffff04067812 */ /* 0x000fe200078ec0ff */
[----:B------:R-:W-:Y:S01]  /*8d80*/  BSSY.RECONVERGENT B0, `(.L_x_1923) ;  /* 0x000000b000007945 */ /* 0x000fe20003800200 */
[----:B------:R-:W-:Y:S01]  /*8d90*/  SHF.R.U32.HI R7, RZ, 0x18, R4 ;  /* 0x00000018ff077819 */ /* 0x000fe20000011604 */
[----:B------:R-:W-:Y:S01]  /*8da0*/  IMAD.MOV.U32 R0, RZ, RZ, 0x7f ;  /* 0x0000007fff007424 */ /* 0x000fe200078e00ff */
        /* <DEDUP_REMOVED lines=8> */
.L_x_1924:
[----:B------:R-:W-:Y:S05]  /*8e30*/  BSYNC.RECONVERGENT B0 ;  /* 0x0000000000007941 */ /* 0x000fea0003800200 */
.L_x_1923:
[----:B------:R-:W-:-:S05]  /*8e40*/  LOP3.LUT R5, R0, 0x80, R7, 0xf8, !PT ;  /* 0x0000008000057812 */ /* 0x000fca00078ef807 */
[----:B------:R2:W-:Y:S01]  /*8e50*/  STG.E.U8 desc[UR36][R2.64], R5 ;  /* 0x0000000502007986 */ /* 0x0005e2000c101124 */
[----:B------:R-:W-:Y:S05]  /*8e60*/  BRA `(.L_x_1898) ;  /* 0x0000000000547947 */ /* 0x000fea0003800000 */
.L_x_1920:
        /* <DEDUP_REMOVED lines=11> */
.L_x_1926:
[----:B------:R-:W-:Y:S01]  /*8f20*/  IMAD.MOV.U32 R0, RZ, RZ, 0x7f ;  /* 0x0000007fff007424 */ /* 0x000fe200078e00ff */
[----:B------:R-:W-:-:S04]  /*8f30*/  ISETP.GT.U32.AND P0, PT, R6, 0x7f800000, PT ;  /* 0x7f8000000600780c */ /* 0x000fc80003f04070 */
[----:B------:R-:W-:-:S09]  /*8f40*/  SEL R0, R0, 0x7c, P0 ;  /* 0x0000007c00007807 */ /* 0x000fd20000000000 */
.L_x_1927:
[----:B------:R-:W-:Y:S05]  /*8f50*/  BSYNC.RECONVERGENT B0 ;  /* 0x0000000000007941 */ /* 0x000fea0003800200 */
.L_x_1925:
[----:B------:R-:W-:-:S04]  /*8f60*/  SHF.R.U32.HI R5, RZ, 0x18, R4 ;  /* 0x00000018ff057819 */ /* 0x000fc80000011604 */
[----:B------:R-:W-:-:S05]  /*8f70*/  LOP3.LUT R5, R0, 0x80, R5, 0xf8, !PT ;  /* 0x0000008000057812 */ /* 0x000fca00078ef805 */
[----:B------:R1:W-:Y:S01]  /*8f80*/  STG.E.U8 desc[UR36][R2.64], R5 ;  /* 0x0000000502007986 */ /* 0x0003e2000c101124 */
[----:B------:R-:W-:Y:S05]  /*8f90*/  BRA `(.L_x_1898) ;  /* 0x0000000000087947 */ /* 0x000fea0003800000 */
.L_x_1919:
[----:B------:R-:W-:-:S05]  /*8fa0*/  F2FP.BF16.F32.PACK_AB R4, RZ, R4 ;  /* 0x00000004ff04723e */ /* 0x000fca00000010ff */
[----:B------:R0:W-:Y:S02]  /*8fb0*/  STG.E.U16 desc[UR36][R2.64], R4 ;  /* 0x0000000402007986 */ /* 0x0001e4000c101524 */
.L_x_1898:
[----:B------:R-:W-:-:S07]  /*8fc0*/  IADD3 R17, PT, PT, R17, 0x80, RZ ;  /* 0x0000008011117810 */ /* 0x000fce0007ffe0ff */
.L_x_1863:
[----:B------:R-:W-:Y:S05]  /*8fd0*/  BSYNC.RECONVERGENT B7 ;  /* 0x0000000000077941 */ /* 0x000fea0003800200 */
.L_x_1862:
[----:B------:R-:W5:Y:S02]  /*8fe0*/  LDCU UR4, c[0x0][0x380] ;  /* 0x00007000ff0477ac */ /* 0x000f640008000800 */
[----:B-----5:R-:W-:-:S13]  /*8ff0*/  ISETP.GE.AND P0, PT, R17, UR4, PT ;  /* 0x0000000411007c0c */ /* 0x020fda000bf06270 */
[----:B------:R-:W-:Y:S05]  /*9000*/  @P0 EXIT ;  /* 0x000000000000094d */ /* 0x000fea0003800000 */
[----:B------:R-:W5:Y:S01]  /*9010*/  LDCU UR4, c[0x0][0x388] ;  /* 0x00007100ff0477ac */ /* 0x000f620008000800 */
[----:B0--34-:R-:W-:Y:S02]  /*9020*/  IMAD.MOV.U32 R0, RZ, RZ, RZ ;  /* 0x000000ffff007224 */ /* 0x019fe400078e00ff */
[----:B------:R-:W-:Y:S01]  /*9030*/  IMAD.MOV.U32 R16, RZ, RZ, RZ ;  /* 0x000000ffff107224 */ /* 0x000fe200078e00ff */
[----:B-----5:R-:W-:-:S09]  /*9040*/  UISETP.NE.AND UP0, UPT, UR4, URZ, UPT ;  /* 0x000000ff0400728c */ /* 0x020fd2000bf05270 */
[----:B------:R-:W-:Y:S05]  /*9050*/  BRA.U !UP0, `(.L_x_1928) ;  /* 0x0000001108a87547 */ /* 0x000fea000b800000 */
[----:B------:R-:W1:Y:S01]  /*9060*/  LDCU.64 UR4, c[0x0][0x390] ;  /* 0x00007200ff0477ac */ /* 0x000e620008000a00 */
[----:B------:R-:W-:Y:S01]  /*9070*/  MOV R16, RZ ;  /* 0x000000ff00107202 */ /* 0x000fe20000000f00 */
[----:B------:R-:W0:Y:S01]  /*9080*/  LDCU UR6, c[0x0][0x38c] ;  /* 0x00007180ff0677ac */ /* 0x000e220008000800 */
[----:B------:R-:W3:Y:S01]  /*9090*/  LDCU.64 UR8, c[0x0][0x4b8] ;  /* 0x00009700ff0877ac */ /* 0x000ee20008000a00 */
[----:B------:R-:W-:Y:S02]  /*90a0*/  UISETP.NE.AND UP0, UPT, UR40, URZ, UPT ;  /* 0x000000ff2800728c */ /* 0x000fe4000bf05270 */
[----:B-12---:R-:W-:-:S05]  /*90b0*/  IMAD.HI.U32 R2, R17, UR4, R16 ;  /* 0x0000000411027c27 */ /* 0x006fca000f8e0010 */
[----:B------:R-:W-:-:S05]  /*90c0*/  SHF.R.U32.HI R3, RZ, UR5, R2 ;  /* 0x00000005ff037c19 */ /* 0x000fca0008011602 */
[----:B------:R-:W-:-:S04]  /*90d0*/  IMAD.MOV R0, RZ, RZ, -R3 ;  /* 0x000000ffff007224 */ /* 0x000fc800078e0a03 */
        /* <DEDUP_REMOVED lines=290> */
.L_x_1928:
[----:B------:R-:W1:Y:S01]  /*a300*/  LDCU.128 UR8, c[0x0][0x580] ;  /* 0x0000b000ff0877ac */ /* 0x000e620008000c00 */
[----:B------:R-:W-:Y:S01]  /*a310*/  BSSY.RECONVERGENT B6, `(.L_x_1929) ;  /* 0x00000e7000067945 */ /* 0x000fe20003800200 */
[----:B------:R-:W-:-:S04]  /*a320*/  UPRMT UR4, UR41, 0x9910, URZ ;  /* 0x0000991029047896 */ /* 0x000fc800080000ff */
[----:B------:R-:W-:Y:S01]  /*a330*/  UISETP.GT.AND UP0, UPT, UR4, 0x9, UPT ;  /* 0x000000090400788c */ /* 0x000fe2000bf04270 */
[----:B-12---:R-:W-:Y:S02]  /*a340*/  IADD3 R2, P1, PT, R0, UR10, RZ ;  /* 0x0000000a00027c10 */ /* 0x006fe4000ff3e0ff */
[----:B------:R-:W-:-:S03]  /*a350*/  IADD3 R16, P0, PT, R16, UR8, RZ ;  /* 0x0000000810107c10 */ /* 0x000fc6000ff1e0ff */
        /* <DEDUP_REMOVED lines=12> */
[----:B--2---:R2:W3:Y:S01]  /*a420*/  I2F.S16 R0, R2 ;  /* 0x0000000200007306 */ /* 0x0044e20000101400 */
[----:B------:R-:W-:Y:S05]  /*a430*/  BRA `(.L_x_1935) ;  /* 0x0000000c00507947 */ /* 0x000fea0003800000 */
.L_x_1933:
[----:B------:R-:W2:Y:S02]  /*a440*/  LDG.E.U8 R0, desc[UR36][R2.64] ;  /* 0x0000002402007981 */ /* 0x000ea4000c1e1100 */
[----:B--2---:R-:W-:Y:S01]  /*a450*/  I2FP.F32.U32 R0, R0 ;  /* 0x0000000000007245 */ /* 0x004fe20000201000 */
[----:B------:R-:W-:Y:S06]  /*a460*/  BRA `(.L_x_1935) ;  /* 0x0000000c00447947 */ /* 0x000fec0003800000 */
.L_x_1932:
        /* <DEDUP_REMOVED lines=9> */
.L_x_1937:
[----:B------:R-:W2:Y:S02]  /*a500*/  LDG.E R0, desc[UR36][R2.64] ;  /* 0x0000002402007981 */ /* 0x000ea4000c1e1900 */
[----:B--2---:R-:W-:Y:S01]  /*a510*/  I2FP.F32.S32 R0, R0 ;  /* 0x0000000000007245 */ /* 0x004fe20000201400 */
[----:B------:R-:W-:Y:S06]  /*a520*/  BRA `(.L_x_1935) ;  /* 0x0000000c00147947 */ /* 0x000fec0003800000 */
.L_x_1936:
[----:B------:R-:W2:Y:S02]  /*a530*/  LDG.E.U16 R0, desc[UR36][R2.64] ;  /* 0x0000002402007981 */ /* 0x000ea4000c1e1500 */
[----:B--2---:R-:W4:Y:S01]  /*a540*/  I2F.S16 R0, R0 ;  /* 0x0000000000007306 */ /* 0x004f220000101400 */
[----:B------:R-:W-:Y:S05]  /*a550*/  BRA `(.L_x_1935) ;  /* 0x0000000c00087947 */ /* 0x000fea0003800000 */
.L_x_1931:
        /* <DEDUP_REMOVED lines=8> */
.L_x_1939:
[----:B------:R-:W2:Y:S02]  /*a5e0*/  LDG.E.U16 R0, desc[UR36][R2.64] ;  /* 0x0000002402007981 */ /* 0x000ea4000c1e1500 */
[----:B--2---:R-:W-:Y:S01]  /*a5f0*/  HADD2.F32 R0, -RZ, R0.H0_H0 ;  /* 0x20000000ff007230 */ /* 0x004fe20000004100 */
[----:B------:R-:W-:Y:S06]  /*a600*/  BRA `(.L_x_1935) ;  /* 0x0000000800dc7947 */ /* 0x000fec0003800000 */
.L_x_1938:
        /* <DEDUP_REMOVED lines=8> */
.L_x_1941:
[----:B------:R-:W2:Y:S02]  /*a690*/  LDG.E.U16 R0, desc[UR36][R2.64] ;  /* 0x0000002402007981 */ /* 0x000ea4000c1e1500 */
[----:B--2---:R-:W-:Y:S01]  /*a6a0*/  HADD2.F32 R0, -RZ, R0.H0_H0 ;  /* 0x20000000ff007230 */ /* 0x004fe20000004100 */
[----:B------:R-:W-:Y:S06]  /*a6b0*/  BRA `(.L_x_1935) ;  /* 0x0000000800b07947 */ /* 0x000fec0003800000 */
.L_x_1940:
        /* <DEDUP_REMOVED lines=11> */
.L_x_1930:
        /* <DEDUP_REMOVED lines=12> */
.L_x_1944:
        /* <DEDUP_REMOVED lines=11> */
.L_x_1943:
        /* <DEDUP_REMOVED lines=12> */
[----:B0-----:R-:W-:-:S04]  /*a9a0*/  IADD3 R5, PT, PT, -R5, RZ, RZ ;  /* 0x000000ff05057210 */ /* 0x001fc80007ffe1ff */
[----:B------:R-:W-:-:S05]  /*a9b0*/  VIADDMNMX.U32 R5, R5, R6, 0x4, !PT ;  /* 0x0000000405057446 */ /* 0x000fca0007800006 */
[----:B------:R-:W-:-:S05]  /*a9c0*/  VIADD R5, R5, 0xfffffffc ;  /* 0xfffffffc05057836 */ /* 0x000fca0000000000 */
[C---:B------:R-:W-:Y:S02]  /*a9d0*/  SHF.L.U32 R6, R4.reuse, R5, RZ ;  /* 0x0000000504067219 */ /* 0x040fe400000006ff */
[----:B------:R-:W-:Y:S01]  /*a9e0*/  SHF.L.U32 R7, R5, 0x17, RZ ;  /* 0x0000001705077819 */ /* 0x000fe200000006ff */
[----:B------:R-:W-:-:S03]  /*a9f0*/  VIADD R5, R4, 0x1000000 ;  /* 0x0100000004057836 */ /* 0x000fc60000000000 */
[----:B------:R-:W-:Y:S02]  /*aa00*/  LEA.HI R6, R6, -R7, RZ, 0x1c ;  /* 0x8000000706067211 */ /* 0x000fe400078fe0ff */
[----:B------:R-:W-:Y:S02]  /*aa10*/  SHF.R.S32.HI R5, RZ, 0x8, R5 ;  /* 0x00000008ff057819 */ /* 0x000fe40000011405 */
[----:B------:R-:W-:-:S04]  /*aa20*/  IADD3 R6, PT, PT, R6, 0x3c000000, RZ ;  /* 0x3c00000006067810 */ /* 0x000fc80007ffe0ff */
[----:B------:R-:W-:-:S04]  /*aa30*/  LOP3.LUT R5, R6, 0x7f800000, R5, 0xf8, !PT ;  /* 0x7f80000006057812 */ /* 0x000fc800078ef805 */
[----:B------:R-:W-:-:S04]  /*aa40*/  SEL R5, R5, RZ, P0 ;  /* 0x000000ff05057207 */ /* 0x000fc80000000000 */
[----:B------:R-:W-:Y:S01]  /*aa50*/  LOP3.LUT R0, R5, 0x80000000, R0, 0xf8, !PT ;  /* 0x8000000005007812 */ /* 0x000fe200078ef800 */
[----:B------:R-:W-:Y:S06]  /*aa60*/  BRA `(.L_x_1935) ;  /* 0x0000000400c47947 */ /* 0x000fec0003800000 */
.L_x_1946:
        /* <DEDUP_REMOVED lines=12> */
.L_x_1945:
[----:B------:R-:W2:Y:S02]  /*ab30*/  LDG.E.U16 R0, desc[UR36][R2.64] ;  /* 0x0000002402007981 */ /* 0x000ea4000c1e1500 */
[----:B--2---:R-:W-:Y:S01]  /*ab40*/  IMAD.U32 R0, R0, 0x10000, RZ ;  /* 0x0001000000007824 */ /* 0x004fe200078e00ff */
[----:B------:R-:W-:Y:S06]  /*ab50*/  BRA `(.L_x_1935) ;  /* 0x0000000400887947 */ /* 0x000fec0003800000 */
.L_x_1942:
        /* <DEDUP_REMOVED lines=11> */
.L_x_1949:
        /* <DEDUP_REMOVED lines=20> */
.L_x_1951:
[----:B------:R-:W-:Y:S05]  /*ad50*/  BSYNC.RECONVERGENT B0 ;  /* 0x0000000000007941 */ /* 0x000fea0003800200 */
.L_x_1950:
[----:B------:R-:W-:Y:S02]  /*ad60*/  SHF.L.U32 R0, R0, 0x14, RZ ;  /* 0x0000001400007819 */ /* 0x000fe400000006ff */
[----:B------:R-:W-:-:S04]  /*ad70*/  LEA R2, R2, 0x3b800000, 0x17 ;  /* 0x3b80000002027811 */ /* 0x000fc800078eb8ff */
[----:B------:R-:W-:Y:S01]  /*ad80*/  LOP3.LUT R0, R2, R0, R7, 0xfe, !PT ;  /* 0x0000000002007212 */ /* 0x000fe200078efe07 */
[----:B------:R-:W-:Y:S06]  /*ad90*/  BRA `(.L_x_1935) ;  /* 0x0000000000f87947 */ /* 0x000fec0003800000 */
.L_x_1948:
        /* <DEDUP_REMOVED lines=20> */
.L_x_1953:
[----:B------:R-:W-:Y:S05]  /*aee0*/  BSYNC.RECONVERGENT B0 ;  /* 0x0000000000007941 */ /* 0x000fea0003800200 */
.L_x_1952:
[----:B------:R-:W-:Y:S01]  /*aef0*/  IMAD.SHL.U32 R0, R0, 0x200000, RZ ;  /* 0x0020000000007824 */ /* 0x000fe200078e00ff */
[----:B------:R-:W-:-:S04]  /*af00*/  LEA R2, R2, 0x37800000, 0x17 ;  /* 0x3780000002027811 */ /* 0x000fc800078eb8ff */
[----:B------:R-:W-:Y:S01]  /*af10*/  LOP3.LUT R0, R2, R0, R7, 0xfe, !PT ;  /* 0x0000000002007212 */ /* 0x000fe200078efe07 */
[----:B------:R-:W-:Y:S06]  /*af20*/  BRA `(.L_x_1935) ;  /* 0x0000000000947947 */ /* 0x000fec0003800000 */
.L_x_1947:
        /* <DEDUP_REMOVED lines=11> */
[----:B------:R-:W-:Y:S01]  /*afe0*/  @!P0 IMAD.MOV.U32 R0, RZ, RZ, 0x7f800001 ;  /* 0x7f800001ff008424 */ /* 0x000fe200078e00ff */
[----:B------:R-:W-:Y:S01]  /*aff0*/  @P0 SHF.L.U32 R0, R2, 0x17, RZ ;  /* 0x0000001702000819 */ /* 0x000fe200000006ff */
[----:B------:R-:W-:Y:S06]  /*b000*/  BRA `(.L_x_1935) ;  /* 0x00000000005c7947 */ /* 0x000fec0003800000 */
.L_x_1934:
        /* <DEDUP_REMOVED lines=16> */
.L_x_1956:
[----:B------:R-:W-:Y:S01]  /*b110*/  MOV R0, RZ ;  /* 0x000000ff00007202 */ /* 0x000fe20000000f00 */
[----:B------:R-:W-:Y:S06]  /*b120*/  BRA `(.L_x_1935) ;  /* 0x0000000000147947 */ /* 0x000fec0003800000 */
.L_x_1955:
[----:B------:R-:W2:Y:S02]  /*b130*/  LDG.E.64 R2, desc[UR36][R2.64] ;  /* 0x0000002402027981 */ /* 0x000ea4000c1e1b00 */
[----:B--2---:R0:W1:Y:S02]  /*b140*/  I2F.U64 R0, R2 ;  /* 0x0000000200007312 */ /* 0x0040640000301000 */
[----:B01----:R-:W-:Y:S05]  /*b150*/  BRA `(.L_x_1935) ;  /* 0x0000000000087947 */ /* 0x003fea0003800000 */
.L_x_1954:
[----:B------:R-:W2:Y:S02]  /*b160*/  LDG.E R0, desc[UR36][R2.64] ;  /* 0x0000002402007981 */ /* 0x000ea4000c1e1900 */
[----:B--2---:R-:W-:-:S07]  /*b170*/  I2FP.F32.U32 R0, R0 ;  /* 0x0000000000007245 */ /* 0x004fce0000201000 */
.L_x_1935:
[----:B------:R-:W-:Y:S05]  /*b180*/  BSYNC.RECONVERGENT B6 ;  /* 0x0000000000067941 */ /* 0x000fea0003800200 */
.L_x_1929:
[----:B------:R-:W-:Y:S01]  /*b190*/  UPRMT UR4, UR42, 0x9910, URZ ;  /* 0x000099102a047896 */ /* 0x000fe200080000ff */
[----:B012345:R-:W-:-:S03]  /*b1a0*/  FADD.FTZ R2, |R0|, -RZ ;  /* 0x800000ff00027221 */ /* 0x03ffc60000010200 */
        /* <DEDUP_REMOVED lines=11> */
[----:B0-----:R-:W-:Y:S01]  /*b260*/  STG.E.U8 desc[UR36][R16.64], R3 ;  /* 0x0000000310007986 */ /* 0x001fe2000c101124 */
[----:B------:R-:W-:Y:S05]  /*b270*/  EXIT ;  /* 0x000000000000794d */ /* 0x000fea0003800000 */
.L_x_1960:
[----:B------:R-:W0:Y:S02]  /*b280*/  F2I.FTZ.S64.TRUNC R2, |R0| ;  /* 0x4000000000027311 */ /* 0x000e24000021d900 */
[----:B0-----:R-:W-:Y:S01]  /*b290*/  STG.E.U8 desc[UR36][R16.64], R2 ;  /* 0x0000000210007986 */ /* 0x001fe2000c101124 */
[----:B------:R-:W-:Y:S05]  /*b2a0*/  EXIT ;  /* 0x000000000000794d */ /* 0x000fea0003800000 */
.L_x_1959:
[----:B------:R-:W-:-:S09]  /*b2b0*/  UISETP.NE.AND UP0, UPT, UR4, 0x2, UPT ;  /* 0x000000020400788c */ /* 0x000fd2000bf05270 */
[----:B------:R-:W-:Y:S05]  /*b2c0*/  BRA.U !UP0, `(.L_x_1962) ;  /* 0x0000000108287547 */ /* 0x000fea000b800000 */
[----:B------:R-:W-:-:S09]  /*b2d0*/  UISETP.NE.AND UP0, UPT, UR4, 0x3, UPT ;  /* 0x000000030400788c */ /* 0x000fd2000bf05270 */
[----:B------:R-:W-:Y:S05]  /*b2e0*/  BRA.U !UP0, `(.L_x_1963) ;  /* 0x0000000108147547 */ /* 0x000fea000b800000 */
[----:B------:R-:W-:-:S09]  /*b2f0*/  UISETP.NE.AND UP0, UPT, UR4, 0x4, UPT ;  /* 0x000000040400788c */ /* 0x000fd2000bf05270 */
[----:B------:R-:W-:Y:S05]  /*b300*/  BRA.U UP0, `(.L_x_1961) ;  /* 0x0000000900387547 */ /* 0x000fea000b800000 */
[----:B------:R-:W0:Y:S02]  /*b310*/  F2I.FTZ.S64.TRUNC R2, |R0| ;  /* 0x4000000000027311 */ /* 0x000e24000021d900 */
[----:B0-----:R-:W-:Y:S01]  /*b320*/  STG.E.64 desc[UR36][R16.64], R2 ;  /* 0x0000000210007986 */ /* 0x001fe2000c101b24 */
[----:B------:R-:W-:Y:S05]  /*b330*/  EXIT ;  /* 0x000000000000794d */ /* 0x000fea0003800000 */
.L_x_1963:
[----:B------:R-:W0:Y:S02]  /*b340*/  F2I.FTZ.TRUNC.NTZ R3, |R0| ;  /* 0x4000000000037305 */ /* 0x000e24000021f100 */
[----:B0-----:R-:W-:Y:S01]  /*b350*/  STG.E desc[UR36][R16.64], R3 ;  /* 0x0000000310007986 */ /* 0x001fe2000c101924 */
[----:B------:R-:W-:Y:S05]  /*b360*/  EXIT ;  /* 0x000000000000794d */ /* 0x000fea0003800000 */
.L_x_1962:
[----:B------:R-:W0:Y:S02]  /*b370*/  F2I.FTZ.TRUNC.NTZ R3, |R0| ;  /* 0x4000000000037305 */ /* 0x000e24000021f100 */
[----:B0-----:R-:W-:Y:S01]  /*b380*/  STG.E.U16 desc[UR36][R16.64], R3 ;  /* 0x0000000310007986 */ /* 0x001fe2000c101524 */
[----:B------:R-:W-:Y:S05]  /*b390*/  EXIT ;  /* 0x000000000000794d */ /* 0x000fea0003800000 */
.L_x_1958:
[----:B------:R-:W-:-:S09]  /*b3a0*/  UISETP.GT.AND UP0, UPT, UR4, 0x6, UPT ;  /* 0x000000060400788c */ /* 0x000fd2000bf04270 */
[----:B------:R-:W-:Y:S05]  /*b3b0*/  BRA.U UP0, `(.L_x_1964) ;  /* 0x0000000100247547 */ /* 0x000fea000b800000 */
[----:B------:R-:W-:-:S09]  /*b3c0*/  UISETP.NE.AND UP0, UPT, UR4, 0x5, UPT ;  /* 0x000000050400788c */ /* 0x000fd2000bf05270 */
[----:B------:R-:W-:Y:S05]  /*b3d0*/  BRA.U !UP0, `(.L_x_1965) ;  /* 0x0000000108107547 */ /* 0x000fea000b800000 */
[----:B------:R-:W-:-:S09]  /*b3e0*/  UISETP.NE.AND UP0, UPT, UR4, 0x6, UPT ;  /* 0x000000060400788c */ /* 0x000fd2000bf05270 */
[----:B------:R-:W-:Y:S05]  /*b3f0*/  BRA.U UP0, `(.L_x_1961) ;  /* 0x0000000500fc7547 */ /* 0x000fea000b800000 */
[----:B------:R-:W-:Y:S01]  /*b400*/  STG.E desc[UR36][R16.64], R2 ;  /* 0x0000000210007986 */ /* 0x000fe2000c101924 */
[----:B------:R-:W-:Y:S05]  /*b410*/  EXIT ;  /* 0x000000000000794d */ /* 0x000fea0003800000 */
.L_x_1965:
[----:B------:R-:W-:-:S05]  /*b420*/  F2FP.F16.F32.PACK_AB R2, RZ, R2 ;  /* 0x00000002ff02723e */ /* 0x000fca00000000ff */
[----:B------:R-:W-:Y:S01]  /*b430*/  STG.E.U16 desc[UR36][R16.64], R2 ;  /* 0x0000000210007986 */ /* 0x000fe2000c101524 */
[----:B------:R-:W-:Y:S05]  /*b440*/  EXIT ;  /* 0x000000000000794d */ /* 0x000fea0003800000 */
.L_x_1964:
        /* <DEDUP_REMOVED lines=9> */
.L_x_1967:
[----:B------:R-:W-:-:S04]  /*b4e0*/  F2FP.F16.F32.PACK_AB R3, RZ, R2 ;  /* 0x00000002ff03723e */ /* 0x000fc800000000ff */
[----:B------:R-:W-:-:S05]  /*b4f0*/  PRMT R3, R3, 0x5410, RZ ;  /* 0x0000541003037816 */ /* 0x000fca00000000ff */
[----:B------:R-:W-:Y:S01]  /*b500*/  STG.E desc[UR36][R16.64], R3 ;  /* 0x0000000310007986 */ /* 0x000fe2000c101924 */
[----:B------:R-:W-:Y:S05]  /*b510*/  EXIT ;  /* 0x000000000000794d */ /* 0x000fea0003800000 */
.L_x_1966:
[----:B------:R-:W-:-:S06]  /*b520*/  FMUL.FTZ R2, |R0|, 1 ;  /* 0x3f80000000027820 */ /* 0x000fcc0000410200 */
[----:B------:R-:W0:Y:S02]  /*b530*/  F2F.F64.F32 R2, R2 ;  /* 0x0000000200027310 */ /* 0x000e240000201800 */
[----:B0-----:R-:W-:Y:S01]  /*b540*/  STG.E.64 desc[UR36][R16.64], R2 ;  /* 0x0000000210007986 */ /* 0x001fe2000c101b24 */
[----:B------:R-:W-:Y:S05]  /*b550*/  EXIT ;  /* 0x000000000000794d */ /* 0x000fea0003800000 */
.L_x_1957:
        /* <DEDUP_REMOVED lines=11> */
[----:B0-----:R-:W-:Y:S01]  /*b610*/  STG.E.U16 desc[UR36][R16.64], R3 ;  /* 0x0000000310007986 */ /* 0x001fe2000c101524 */
[----:B------:R-:W-:Y:S05]  /*b620*/  EXIT ;  /* 0x000000000000794d */ /* 0x000fea0003800000 */
.L_x_1971:
        /* <DEDUP_REMOVED lines=16> */
.L_x_1974:
[----:B------:R-:W-:-:S04]  /*b730*/  SHF.R.U32.HI R2, RZ, 0x18, R2 ;  /* 0x00000018ff027819 */ /* 0x000fc80000011602 */
[----:B------:R-:W-:-:S04]  /*b740*/  LOP3.LUT R2, R3, 0x80, R2, 0xf8, !PT ;  /* 0x0000008003027812 */ /* 0x000fc800078ef802 */
[----:B------:R-:W-:-:S07]  /*b750*/  PRMT R8, R2, 0x7610, R8 ;  /* 0x0000761002087816 */ /* 0x000fce0000000008 */
.L_x_1973:
[----:B------:R-:W-:Y:S05]  /*b760*/  BSYNC.RECONVERGENT B0 ;  /* 0x0000000000007941 */ /* 0x000fea0003800200 */
.L_x_1972:
[----:B------:R-:W-:Y:S01]  /*b770*/  STG.E.U8 desc[UR36][R16.64], R8 ;  /* 0x0000000810007986 */ /* 0x000fe2000c101124 */
[----:B------:R-:W-:Y:S05]  /*b780*/  EXIT ;  /* 0x000000000000794d */ /* 0x000fea0003800000 */
.L_x_1970:
        /* <DEDUP_REMOVED lines=16> */
.L_x_1977:
[----:B------:R-:W-:-:S04]  /*b890*/  SHF.R.U32.HI R2, RZ, 0x18, R2 ;  /* 0x00000018ff027819 */ /* 0x000fc80000011602 */
[----:B------:R-:W-:-:S04]  /*b8a0*/  LOP3.LUT R3, R3, 0x80, R2, 0xf8, !PT ;  /* 0x0000008003037812 */ /* 0x000fc800078ef802 */
[----:B------:R-:W-:-:S07]  /*b8b0*/  PRMT R8, R3, 0x7610, R8 ;  /* 0x0000761003087816 */ /* 0x000fce0000000008 */
.L_x_1976:
[----:B------:R-:W-:Y:S05]  /*b8c0*/  BSYNC.RECONVERGENT B0 ;  /* 0x0000000000007941 */ /* 0x000fea0003800200 */
.L_x_1975:
[----:B------:R-:W-:Y:S01]  /*b8d0*/  STG.E.U8 desc[UR36][R16.64], R8 ;  /* 0x0000000810007986 */ /* 0x000fe2000c101124 */
[----:B------:R-:W-:Y:S05]  /*b8e0*/  EXIT ;  /* 0x000000000000794d */ /* 0x000fea0003800000 */
.L_x_1969:
        /* <DEDUP_REMOVED lines=21> */
.L_x_1979:
[----:B------:R-:W0:Y:S02]  /*ba40*/  F2I.FTZ.U64.TRUNC R2, |R0| ;  /* 0x4000000000027311 */ /* 0x000e24000021d800 */
[----:B0-----:R-:W-:Y:S01]  /*ba50*/  STG.E.64 desc[UR36][R16.64], R2 ;  /* 0x0000000210007986 */ /* 0x001fe2000c101b24 */
[----:B------:R-:W-:Y:S05]  /*ba60*/  EXIT ;  /* 0x000000000000794d */ /* 0x000fea0003800000 */
.L_x_1978:
[----:B------:R-:W0:Y:S02]  /*ba70*/  F2I.FTZ.U32.TRUNC.NTZ R3, |R0| ;  /* 0x4000000000037305 */ /* 0x000e24000021f000 */
[----:B0-----:R-:W-:Y:S01]  /*ba80*/  STG.E desc[UR36][R16.64], R3 ;  /* 0x0000000310007986 */ /* 0x001fe2000c101924 */
[----:B------:R-:W-:Y:S05]  /*ba90*/  EXIT ;  /* 0x000000000000794d */ /* 0x000fea0003800000 */
.L_x_1968:
        /* <DEDUP_REMOVED lines=8> */
[----:B------:R-:W-:Y:S01]  /*bb20*/  STG.E.U8 desc[UR36][R16.64], R3 ;  /* 0x0000000310007986 */ /* 0x000fe2000c101124 */
[----:B------:R-:W-:Y:S05]  /*bb30*/  EXIT ;  /* 0x000000000000794d */ /* 0x000fea0003800000 */
.L_x_1981:
[----:B------:R-:W-:Y:S01]  /*bb40*/  FMUL.FTZ R4, |R0|, 1 ;  /* 0x3f80000000047820 */ /* 0x000fe20000410200 */
[----:B------:R-:W-:-:S05]  /*bb50*/  CS2R R6, SRZ ;  /* 0x0000000000067805 */ /* 0x000fca000001ff00 */
[----:B------:R-:W0:Y:S02]  /*bb60*/  F2F.F64.F32 R4, R4 ;  /* 0x0000000400047310 */ /* 0x000e240000201800 */
[----:B0-----:R-:W-:Y:S01]  /*bb70*/  STG.E.128 desc[UR36][R16.64], R4 ;  /* 0x0000000410007986 */ /* 0x001fe2000c101d24 */
[----:B------:R-:W-:Y:S05]  /*bb80*/  EXIT ;  /* 0x000000000000794d */ /* 0x000fea0003800000 */
.L_x_1980:
[----:B------:R-:W-:-:S09]  /*bb90*/  UISETP.NE.AND UP0, UPT, UR4, 0xf, UPT ;  /* 0x0000000f0400788c */ /* 0x000fd2000bf05270 */
[----:B------:R-:W-:Y:S05]  /*bba0*/  BRA.U !UP0, `(.L_x_1982) ;  /* 0x0000000108e07547 */ /* 0x000fea000b800000 */
[----:B------:R-:W-:-:S09]  /*bbb0*/  UISETP.NE.AND UP0, UPT, UR4, 0x17, UPT ;  /* 0x000000170400788c */ /* 0x000fd2000bf05270 */
[----:B------:R-:W-:Y:S05]  /*bbc0*/  BRA.U !UP0, `(.L_x_1983) ;  /* 0x00000001088c7547 */ /* 0x000fea000b800000 */
[----:B------:R-:W-:-:S09]  /*bbd0*/  UISETP.NE.AND UP0, UPT, UR4, 0x18, UPT ;  /* 0x000000180400788c */ /* 0x000fd2000bf05270 */
[----:B------:R-:W-:Y:S05]  /*bbe0*/  BRA.U !UP0, `(.L_x_1984) ;  /* 0x0000000108447547 */ /* 0x000fea000b800000 */
.L_x_1961:
        /* <DEDUP_REMOVED lines=16> */
.L_x_1985:
[----:B------:R-:W-:Y:S05]  /*bcf0*/  EXIT ;  /* 0x000000000000794d */ /* 0x000fea0003800000 */
.L_x_1984:
        /* <DEDUP_REMOVED lines=12> */
.L_x_1987:
[----:B------:R-:W-:Y:S05]  /*bdc0*/  BSYNC.RECONVERGENT B0 ;  /* 0x0000000000007941 */ /* 0x000fea0003800200 */
.L_x_1986:
[----:B------:R-:W-:-:S05]  /*bdd0*/  LOP3.LUT R3, R0, 0x80, R5, 0xf8, !PT ;  /* 0x0000008000037812 */ /* 0x000fca00078ef805 */
[----:B------:R-:W-:Y:S01]  /*bde0*/  STG.E.U8 desc[UR36][R16.64], R3 ;  /* 0x0000000310007986 */ /* 0x000fe2000c101124 */
[----:B------:R-:W-:Y:S05]  /*bdf0*/  EXIT ;  /* 0x000000000000794d */ /* 0x000fea0003800000 */
.L_x_1983:
        /* <DEDUP_REMOVED lines=11> */
.L_x_1989:
[----:B------:R-:W-:Y:S01]  /*beb0*/  HFMA2 R0, -RZ, RZ, 0, 7.569789886474609375e-06 ;  /* 0x0000007fff007431 */ /* 0x000fe200000001ff */
[----:B------:R-:W-:-:S04]  /*bec0*/  ISETP.GT.U32.AND P0, PT, R4, 0x7f800000, PT ;  /* 0x7f8000000400780c */ /* 0x000fc80003f04070 */
[----:B------:R-:W-:-:S09]  /*bed0*/  SEL R0, R0, 0x7c, P0 ;  /* 0x0000007c00007807 */ /* 0x000fd20000000000 */
.L_x_1990:
[----:B------:R-:W-:Y:S05]  /*bee0*/  BSYNC.RECONVERGENT B0 ;  /* 0x0000000000007941 */ /* 0x000fea0003800200 */
.L_x_1988:
[----:B------:R-:W-:-:S04]  /*bef0*/  SHF.R.U32.HI R3, RZ, 0x18, R2 ;  /* 0x00000018ff037819 */ /* 0x000fc80000011602 */
[----:B------:R-:W-:-:S05]  /*bf00*/  LOP3.LUT R3, R0, 0x80, R3, 0xf8, !PT ;  /* 0x0000008000037812 */ /* 0x000fca00078ef803 */
[----:B------:R-:W-:Y:S01]  /*bf10*/  STG.E.U8 desc[UR36][R16.64], R3 ;  /* 0x0000000310007986 */ /* 0x000fe2000c101124 */
[----:B------:R-:W-:Y:S05]  /*bf20*/  EXIT ;  /* 0x000000000000794d */ /* 0x000fea0003800000 */
.L_x_1982:
[----:B------:R-:W-:-:S05]  /*bf30*/  F2FP.BF16.F32.PACK_AB R2, RZ, R2 ;  /* 0x00000002ff02723e */ /* 0x000fca00000010ff */
[----:B------:R-:W-:Y:S01]  /*bf40*/  STG.E.U16 desc[UR36][R16.64], R2 ;  /* 0x0000000210007986 */ /* 0x000fe2000c101524 */
[----:B------:R-:W-:Y:S05]  /*bf50*/  EXIT ;  /* 0x000000000000794d */ /* 0x000fea0003800000 */
.L_x_1991:
        /* <DEDUP_REMOVED lines=10> */
.L_x_5890:


//--------------------- .text._ZN2at6native27unrolled_elementwise_kernelINS0_10AbsFunctorIfEESt5arrayIPcLm2EELi4E23TrivialOffsetCalculatorILi1EjES8_NS0_6memory12LoadWithCastILi1EEENS9_13StoreWithCastILi1EEEEEviT_T0_T2_T3_T4_T5_ --------------------------
	.section	.text._ZN2at6native27unrolled_elementwise_kernelINS0_10AbsFunctorIfEESt5arrayIPcLm2EELi4E23TrivialOffsetCalculatorILi1EjES8_NS0_6memory12LoadWithCastILi1EEENS9_13StoreWithCastILi1EEEEEviT_T0_T2_T3_T4_T5_,"ax",@progbits
	.align	128
        .global         _ZN2at6native27unrolled_elementwise_kernelINS0_10AbsFunctorIfEESt5arrayIPcLm2EELi4E23TrivialOffsetCalculatorILi1EjES8_NS0_6memory12LoadWithCastILi1EEENS9_13StoreWithCastILi1EEEEEviT_T0_T2_T3_T4_T5_
        .type           _ZN2at6native27unrolled_elementwise_kernelINS0_10AbsFunctorIfEESt5arrayIPcLm2EELi4E23TrivialOffsetCalculatorILi1EjES8_NS0_6memory12LoadWithCastILi1EEENS9_13StoreWithCastILi1EEEEEviT_T0_T2_T3_T4_T5_,@function
        .size           _ZN2at6native27unrolled_elementwise_kernelINS0_10AbsFunctorIfEESt5arrayIPcLm2EELi4E23TrivialOffsetCalculatorILi1EjES8_NS0_6memory12LoadWithCastILi1EEENS9_13StoreWithCastILi1EEEEEviT_T0_T2_T3_T4_T5_,(.L_x_5891 - _ZN2at6native27unrolled_elementwise_kernelINS0_10AbsFunctorIfEESt5arrayIPcLm2EELi4E23TrivialOffsetCalculatorILi1EjES8_NS0_6memory12LoadWithCastILi1EEENS9_13StoreWithCastILi1EEEEEviT_T0_T2_T3_T4_T5_)
        .other          _ZN2at6native27unrolled_elementwise_kernelINS0_10AbsFunctorIfEESt5arrayIPcLm2EELi4E23TrivialOffsetCalculatorILi1EjES8_NS0_6memory12LoadWithCastILi1EEENS9_13StoreWithCastILi1EEEEEviT_T0_T2_T3_T4_T5_,@"STO_CUDA_ENTRY STV_DEFAULT"
_ZN2at6native27unrolled_elementwise_kernelINS0_10AbsFunctorIfEESt5arrayIPcLm2EELi4E23TrivialOffsetCalculatorILi1EjES8_NS0_6memory12LoadWithCastILi1EEENS9_13StoreWithCastILi1EEEEEviT_T0_T2_T3_T4_T5_:
.text._ZN2at6native27unrolled_elementwise_kernelINS0_10AbsFunctorIfEESt5arrayIPcLm2EELi4E23TrivialOffsetCalculatorILi1EjES8_NS0_6memory12LoadWithCastILi1EEENS9_13StoreWithCastILi1EEEEEviT_T0_T2_T3_T4_T5_:
[----:B------:R-:W0:Y:S01]  /*0000*/  LDC R1, c[0x0][0x37c] ;  /* 0x0000df00ff017b82 */ /* 0x000e220000000800 */
[----:B------:R-:W1:Y:S07]  /*0010*/  S2R R2, SR_CTAID.X ;  /* 0x0000000000027919 */ /* 0x000e6e0000002500 */
[----:B------:R-:W1:Y:S01]  /*0020*/  LDC R3, c[0x0][0x380] ;  /* 0x0000e000ff037b82 */ /* 0x000e620000000800 */
[----:B------:R-:W2:Y:S01]  /*0030*/  LDCU.64 UR36, c[0x0][0x358] ;  /* 0x00006b00ff2477ac */ /* 0x000ea20008000a00 */
[----:B------:R-:W-:Y:S01]  /*0040*/  BSSY.RECONVERGENT B7, `(.L_x_1992) ;  /* 0x00000f4000077945 */ /* 0x000fe20003800200 */
[----:B------:R-:W3:Y:S01]  /*0050*/  S2R R17, SR_TID.X ;  /* 0x0000000000117919 */ /* 0x000ee20000002100 */
[----:B------:R-:W-:Y:S01]  /*0060*/  IMAD.MOV.U32 R26, RZ, RZ, RZ ;  /* 0x000000ffff1a7224 */ /* 0x000fe200078e00ff */
        /* <DEDUP_REMOVED lines=26> */
.L_x_1998:
[----:B------:R-:W2:Y:S02]  /*0210*/  LDG.E.U8 R4, desc[UR36][R4.64] ;  /* 0x0000002404047981 */ /* 0x000ea4000c1e1100 */
[----:B--2---:R-:W-:Y:S01]  /*0220*/  I2FP.F32.U32 R26, R4 ;  /* 0x00000004001a7245 */ /* 0x004fe20000201000 */
[----:B------:R-:W-:Y:S06]  /*0230*/  BRA `(.L_x_2000) ;  /* 0x0000000c00487947 */ /* 0x000fec0003800000 */
.L_x_1997:
[----:B------:R-:W-:-:S09]  /*0240*/  UISETP.NE.AND UP0, UPT, UR4, 0x2, UPT ;  /* 0x000000020400788c */ /* 0x000fd2000bf05270 */
[----:B------:R-:W-:Y:S05]  /*0250*/  BRA.U !UP0, `(.L_x_2001) ;  /* 0x0000000108287547 */ /* 0x000fea000b800000 */
[----:B------:R-:W-:-:S09]  /*0260*/  UISETP.NE.AND UP0, UPT, UR4, 0x3, UPT ;  /* 0x000000030400788c */ /* 0x000fd2000bf05270 */
[----:B------:R-:W-:Y:S05]  /*0270*/  BRA.U !UP0, `(.L_x_2002) ;  /* 0x0000000108147547 */ /* 0x000fea000b800000 */
[----:B------:R-:W-:-:S09]  /*0280*/  UISETP.NE.AND UP0, UPT, UR4, 0x4, UPT ;  /* 0x000000040400788c */ /* 0x000fd2000bf05270 */
[----:B------:R-:W-:Y:S05]  /*0290*/  BRA.U UP0, `(.L_x_1999) ;  /* 0x0000000900b47547 */ /* 0x000fea000b800000 */
[----:B------:R-:W2:Y:S02]  /*02a0*/  LDG.E.64 R26, desc[UR36][R4.64] ;  /* 0x00000024041a7981 */ /* 0x000ea4000c1e1b00 */
[----:B--2---:R0:W1:Y:S02]  /*02b0*/  I2F.S64 R26, R26 ;  /* 0x0000001a001a7312 */ /* 0x0040640000301400 */
[----:B01----:R-:W-:Y:S05]  /*02c0*/  BRA `(.L_x_2000) ;  /* 0x0000000c00247947 */ /* 0x003fea0003800000 */
.L_x_2002:
[----:B------:R-:W2:Y:S02]  /*02d0*/  LDG.E R4, desc[UR36][R4.64] ;  /* 0x0000002404047981 */ /* 0x000ea4000c1e1900 */
[----:B--2---:R-:W-:Y:S01]  /*02e0*/  I2FP.F32.S32 R26, R4 ;  /* 0x00000004001a7245 */ /* 0x004fe20000201400 */
[----:B------:R-:W-:Y:S06]  /*02f0*/  BRA `(.L_x_2000) ;  /* 0x0000000c00187947 */ /* 0x000fec0003800000 */
.L_x_2001:
[----:B------:R-:W2:Y:S02]  /*0300*/  LDG.E.U16 R4, desc[UR36][R4.64] ;  /* 0x0000002404047981 */ /* 0x000ea4000c1e1500 */
[----:B--2---:R0:W1:Y:S01]  /*0310*/  I2F.S16 R26, R4 ;  /* 0x00000004001a7306 */ /* 0x0040620000101400 */
[----:B------:R-:W-:Y:S05]  /*0320*/  BRA `(.L_x_2000) ;  /* 0x0000000c000c7947 */ /* 0x000fea0003800000 */
.L_x_1996:
        /* <DEDUP_REMOVED lines=8> */
.L_x_2004:
[----:B------:R-:W2:Y:S02]  /*03b0*/  LDG.E.U16 R4, desc[UR36][R4.64] ;  /* 0x0000002404047981 */ /* 0x000ea4000c1e1500 */
[----:B--2---:R-:W-:Y:S01]  /*03c0*/  HADD2.F32 R26, -RZ, R4.H0_H0 ;  /* 0x20000004ff1a7230 */ /* 0x004fe20000004100 */
[----:B------:R-:W-:Y:S06]  /*03d0*/  BRA `(.L_x_2000) ;  /* 0x0000000800e07947 */ /* 0x000fec0003800000 */
.L_x_2003:
        /* <DEDUP_REMOVED lines=8> */
.L_x_2006:
[----:B------:R-:W2:Y:S02]  /*0460*/  LDG.E.U16 R4, desc[UR36][R4.64] ;  /* 0x0000002404047981 */ /* 0x000ea4000c1e1500 */
[----:B--2---:R-:W-:Y:S01]  /*0470*/  HADD2.F32 R26, -RZ, R4.H0_H0 ;  /* 0x20000004ff1a7230 */ /* 0x004fe20000004100 */
[----:B------:R-:W-:Y:S06]  /*0480*/  BRA `(.L_x_2000) ;  /* 0x0000000800b47947 */ /* 0x000fec0003800000 */
.L_x_2005:
        /* <DEDUP_REMOVED lines=11> */
.L_x_1995:
        /* <DEDUP_REMOVED lines=12> */
.L_x_2009:
        /* <DEDUP_REMOVED lines=11> */
.L_x_2008:
        /* <DEDUP_REMOVED lines=23> */
[----:B------:R-:W-:Y:S01]  /*0820*/  LOP3.LUT R26, R3, 0x80000000, R26, 0xf8, !PT ;  /* 0x80000000031a7812 */ /* 0x000fe200078ef81a */
[----:B------:R-:W-:Y:S06]  /*0830*/  BRA `(.L_x_2000) ;  /* 0x0000000400c87947 */ /* 0x000fec0003800000 */
.L_x_2011:
        /* <DEDUP_REMOVED lines=11> */
[----:B------:R-:W-:Y:S01]  /*08f0*/  LOP3.LUT R26, R0, 0x80000000, R3, 0xf8, !PT ;  /* 0x80000000001a7812 */ /* 0x000fe200078ef803 */
[----:B------:R-:W-:Y:S06]  /*0900*/  BRA `(.L_x_2000) ;  /* 0x0000000400947947 */ /* 0x000fec0003800000 */
.L_x_2010:
[----:B------:R-:W2:Y:S02]  /*0910*/  LDG.E.U16 R4, desc[UR36][R4.64] ;  /* 0x0000002404047981 */ /* 0x000ea4000c1e1500 */
[----:B--2---:R-:W-:Y:S01]  /*0920*/  IMAD.U32 R26, R4, 0x10000, RZ ;  /* 0x00010000041a7824 */ /* 0x004fe200078e00ff */
[----:B------:R-:W-:Y:S06]  /*0930*/  BRA `(.L_x_2000) ;  /* 0x0000000400887947 */ /* 0x000fec0003800000 */
.L_x_2007:
        /* <DEDUP_REMOVED lines=11> */
.L_x_2014:
        /* <DEDUP_REMOVED lines=20> */
.L_x_2016:
[----:B------:R-:W-:Y:S05]  /*0b30*/  BSYNC.RECONVERGENT B0 ;  /* 0x0000000000007941 */ /* 0x000fea0003800200 */
.L_x_2015:
[----:B------:R-:W-:Y:S01]  /*0b40*/  IMAD.SHL.U32 R0, R0, 0x100000, RZ ;  /* 0x0010000000007824 */ /* 0x000fe200078e00ff */
[----:B------:R-:W-:-:S04]  /*0b50*/  LEA R3, R3, 0x3b800000, 0x17 ;  /* 0x3b80000003037811 */ /* 0x000fc800078eb8ff */
[----:B------:R-:W-:Y:S01]  /*0b60*/  LOP3.LUT R26, R3, R0, R7, 0xfe, !PT ;  /* 0x00000000031a7212 */ /* 0x000fe200078efe07 */
[----:B------:R-:W-:Y:S06]  /*0b70*/  BRA `(.L_x_2000) ;  /* 0x0000000000f87947 */ /* 0x000fec0003800000 */
.L_x_2013:
        /* <DEDUP_REMOVED lines=20> */
.L_x_2018:
[----:B------:R-:W-:Y:S05]  /*0cc0*/  BSYNC.RECONVERGENT B0 ;  /* 0x0000000000007941 */ /* 0x000fea0003800200 */
.L_x_2017:
[----:B------:R-:W-:Y:S01]  /*0cd0*/  IMAD.SHL.U32 R0, R0, 0x200000, RZ ;  /* 0x0020000000007824 */ /* 0x000fe200078e00ff */
[----:B------:R-:W-:-:S04]  /*0ce0*/  LEA R3, R3, 0x37800000, 0x17 ;  /* 0x3780000003037811 */ /* 0x000fc800078eb8ff */
[----:B------:R-:W-:Y:S01]  /*0cf0*/  LOP3.LUT R26, R3, R0, R7, 0xfe, !PT ;  /* 0x00000000031a7212 */ /* 0x000fe200078efe07 */
[----:B------:R-:W-:Y:S06]  /*0d00*/  BRA `(.L_x_2000) ;  /* 0x0000000000947947 */ /* 0x000fec0003800000 */
.L_x_2012:
[----:B------:R-:W-:-:S09]  /*0d10*/  UISETP.NE.AND UP0, UPT, UR4, 0x1c, UPT ;  /* 0x0000001c0400788c */ /* 0x000fd2000bf05270 */
[----:B------:R-:W-:Y:S05]  /*0d20*/  BRA.U !UP0, `(.L_x_2019) ;  /* 0x0000000108847547 */ /* 0x000fea000b800000 */
[----:B------:R-:W-:-:S09]  /*0d30*/  UISETP.NE.AND UP0, UPT, UR4, 0x1d, UPT ;  /* 0x0000001d0400788c */ /* 0x000fd2000bf05270 */
[----:B------:R-:W-:Y:S05]  /*0d40*/  BRA.U !UP0, `(.L_x_2020) ;  /* 0x0000000108707547 */ /* 0x000fea000b800000 */
[----:B------:R-:W-:-:S09]  /*0d50*/  UISETP.NE.AND UP0, UPT, UR4, 0x2c, UPT ;  /* 0x0000002c0400788c */ /* 0x000fd2000bf05270 */
[----:B------:R-:W-:Y:S05]  /*0d60*/  BRA.U !UP0, `(.L_x_2021) ;  /* 0x0000000108487547 */ /* 0x000fea000b800000 */
.L_x_1999:
        /* <DEDUP_REMOVED lines=16> */
.L_x_2022:
[----:B------:R-:W-:Y:S01]  /*0e70*/  IMAD.MOV.U32 R26, RZ, RZ, RZ ;  /* 0x000000ffff1a7224 */ /* 0x000fe200078e00ff */
[----:B------:R-:W-:Y:S06]  /*0e80*/  BRA `(.L_x_2000) ;  /* 0x0000000000347947 */ /* 0x000fec0003800000 */
.L_x_2021:
[----:B------:R-:W2:Y:S01]  /*0e90*/  LDG.E.U8 R4, desc[UR36][R4.64] ;  /* 0x0000002404047981 */ /* 0x000ea2000c1e1100 */
[----:B------:R-:W-:Y:S01]  /*0ea0*/  IMAD.MOV.U32 R26, RZ, RZ, 0x400000 ;  /* 0x00400000ff1a7424 */ /* 0x000fe200078e00ff */
[----:B--2---:R-:W-:-:S13]  /*0eb0*/  ISETP.NE.AND P0, PT, R4, RZ, PT ;  /* 0x000000ff0400720c */ /* 0x004fda0003f05270 */
[----:B------:R-:W-:Y:S05]  /*0ec0*/  @!P0 BRA `(.L_x_2000) ;  /* 0x0000000000248947 */ /* 0x000fea0003800000 */
[----:B------:R-:W-:-:S13]  /*0ed0*/  ISETP.NE.AND P0, PT, R4, 0xff, PT ;  /* 0x000000ff0400780c */ /* 0x000fda0003f05270 */
[----:B------:R-:W-:Y:S02]  /*0ee0*/  @!P0 IMAD.MOV.U32 R26, RZ, RZ, 0x7f800001 ;  /* 0x7f800001ff1a8424 */ /* 0x000fe400078e00ff */
[----:B------:R-:W-:Y:S01]  /*0ef0*/  @P0 IMAD.SHL.U32 R26, R4, 0x800000, RZ ;  /* 0x00800000041a0824 */ /* 0x000fe200078e00ff */
[----:B------:R-:W-:Y:S06]  /*0f00*/  BRA `(.L_x_2000) ;  /* 0x0000000000147947 */ /* 0x000fec0003800000 */
.L_x_2020:
[----:B------:R-:W2:Y:S02]  /*0f10*/  LDG.E.64 R26, desc[UR36][R4.64] ;  /* 0x00000024041a7981 */ /* 0x000ea4000c1e1b00 */
[----:B--2---:R0:W1:Y:S02]  /*0f20*/  I2F.U64 R26, R26 ;  /* 0x0000001a001a7312 */ /* 0x0040640000301000 */
[----:B01----:R-:W-:Y:S05]  /*0f30*/  BRA `(.L_x_2000) ;  /* 0x0000000000087947 */ /* 0x003fea0003800000 */
.L_x_2019:
[----:B------:R-:W2:Y:S02]  /*0f40*/  LDG.E R4, desc[UR36][R4.64] ;  /* 0x0000002404047981 */ /* 0x000ea4000c1e1900 */
[----:B--2---:R-:W-:-:S07]  /*0f50*/  I2FP.F32.U32 R26, R4 ;  /* 0x00000004001a7245 */ /* 0x004fce0000201000 */
.L_x_2000:
[----:B------:R-:W-:Y:S05]  /*0f60*/  BSYNC.RECONVERGENT B6 ;  /* 0x0000000000067941 */ /* 0x000fea0003800200 */
.L_x_1994:
[----:B------:R-:W-:-:S07]  /*0f70*/  VIADD R17, R25, 0x80 ;  /* 0x0000008019117836 */ /* 0x000fce0000000000 */
.L_x_1993:
[----:B------:R-:W-:Y:S05]  /*0f80*/  BSYNC.RECONVERGENT B7 ;  /* 0x0000000000077941 */ /* 0x000fea0003800200 */
.L_x_1992:
[----:B------:R-:W-:Y:S01]  /*0f90*/  ISETP.GE.AND P0, PT, R17, R24, PT ;  /* 0x000000181100720c */ /* 0x000fe20003f06270 */
[----:B------:R-:W-:Y:S01]  /*0fa0*/  BSSY.RECONVERGENT B7, `(.L_x_2023) ;  /* 0x00000ee000077945 */ /* 0x000fe20003800200 */
[----:B------:R-:W-:-:S11]  /*0fb0*/  IMAD.MOV.U32 R19, RZ, RZ, RZ ;  /* 0x000000ffff137224 */ /* 0x000fd600078e00ff */
[----:B------:R-:W-:Y:S05]  /*0fc0*/  @P0 BRA `(.L_x_2024) ;  /* 0x0000000c00ac0947 */ /* 0x000fea0003800000 */
[----:B0-2-4-:R-:W0:Y:S01]  /*0fd0*/  LDC.64 R4, c[0x0][0x390] ;  /* 0x0000e400ff047b82 */ /* 0x015e220000000a00 */
[----:B------:R-:W2:Y:S01]  /*0fe0*/  LDCU UR5, c[0x0][0x3a0] ;  /* 0x00007400ff0577ac */ /* 0x000ea20008000800 */
[----:B------:R-:W-:Y:S01]  /*0ff0*/  IMAD R0, R2, 0x200, R17 ;  /* 0x0000020002007824 */ /* 0x000fe200078e0211 */
[----:B------:R-:W-:Y:S01]  /*1000*/  BSSY.RECONVERGENT B6, `(.L_x_2025) ;  /* 0x00000e6000067945 */ /* 0x000fe20003800200 */
[----:B------:R-:W-:-:S04]  /*1010*/  UPRMT UR4, UR38, 0x9910, URZ ;  /* 0x0000991026047896 */ /* 0x000fc800080000ff */
[----:B------:R-:W-:Y:S01]  /*1020*/  UISETP.GT.AND UP0, UPT, UR4, 0x9, UPT ;  /* 0x000000090400788c */ /* 0x000fe2000bf04270 */
[----:B--2---:R-:W-:-:S05]  /*1030*/  IMAD R3, R0, UR5, RZ ;  /* 0x0000000500037c24 */ /* 0x004fca000f8e02ff */
        /* <DEDUP_REMOVED lines=14> */
.L_x_2029:
[----:B------:R-:W2:Y:S02]  /*1120*/  LDG.E.U8 R4, desc[UR36][R4.64] ;  /* 0x0000002404047981 */ /* 0x000ea4000c1e1100 */
[----:B--2---:R-:W-:Y:S01]  /*1130*/  I2FP.F32.U32 R19, R4 ;  /* 0x0000000400137245 */ /* 0x004fe20000201000 */
[----:B------:R-:W-:Y:S06]  /*1140*/  BRA `(.L_x_2031) ;  /* 0x0000000c00447947 */ /* 0x000fec0003800000 */
.L_x_2028:
[----:B------:R-:W-:-:S09]  /*1150*/  UISETP.NE.AND UP0, UPT, UR4, 0x2, UPT ;  /* 0x000000020400788c */ /* 0x000fd2000bf05270 */
[----:B------:R-:W-:Y:S05]  /*1160*/  BRA.U !UP0, `(.L_x_2032) ;  /* 0x0000000108287547 */ /* 0x000fea000b800000 */
[----:B------:R-:W-:-:S09]  /*1170*/  UISETP.NE.AND UP0, UPT, UR4, 0x3, UPT ;  /* 0x000000030400788c */ /* 0x000fd2000bf05270 */
[----:B------:R-:W-:Y:S05]  /*1180*/  BRA.U !UP0, `(.L_x_2033) ;  /* 0x0000000108147547 */ /* 0x000fea000b800000 */
[----:B------:R-:W-:-:S09]  /*1190*/  UISETP.NE.AND UP0, UPT, UR4, 0x4, UPT ;  /* 0x000000040400788c */ /* 0x000fd2000bf05270 */
[----:B------:R-:W-:Y:S05]  /*11a0*/  BRA.U UP0, `(.L_x_2030) ;  /* 0x0000000900d07547 */ /* 0x000fea000b800000 */
[----:B------:R-:W2:Y:S02]  /*11b0*/  LDG.E.64 R4, desc[UR36][R4.64] ;  /* 0x0000002404047981 */ /* 0x000ea4000c1e1b00 */
[----:B--2---:R0:W2:Y:S02]  /*11c0*/  I2F.S64 R19, R4 ;  /* 0x0000000400137312 */ /* 0x0040a40000301400 */
[----:B0-2---:R-:W-:Y:S05]  /*11d0*/  BRA `(.L_x_2031) ;  /* 0x0000000c00207947 */ /* 0x005fea0003800000 */
.L_x_2033:
[----:B------:R-:W2:Y:S02]  /*11e0*/  LDG.E R4, desc[UR36][R4.64] ;  /* 0x0000002404047981 */ /* 0x000ea4000c1e1900 */
[----:B--2---:R-:W-:Y:S01]  /*11f0*/  I2FP.F32.S32 R19, R4 ;  /* 0x0000000400137245 */ /* 0x004fe20000201400 */
[----:B------:R-:W-:Y:S06]  /*1200*/  BRA `(.L_x_2031) ;  /* 0x0000000c00147947 */ /* 0x000fec0003800000 */
.L_x_2032:
[----:B------:R-:W2:Y:S02]  /*1210*/  LDG.E.U16 R4, desc[UR36][R4.64] ;  /* 0x0000002404047981 */ /* 0x000ea4000c1e1500 */
[----:B--2---:R0:W2:Y:S01]  /*1220*/  I2F.S16 R19, R4 ;  /* 0x0000000400137306 */ /* 0x0040a20000101400 */
[----:B------:R-:W-:Y:S05]  /*1230*/  BRA `(.L_x_2031) ;  /* 0x0000000c00087947 */ /* 0x000fea0003800000 */
.L_x_2027:
        /* <DEDUP_REMOVED lines=8> */
.L_x_2035:
[----:B------:R-:W2:Y:S02]  /*12c0*/  LDG.E.U16 R4, desc[UR36][R4.64] ;  /* 0x0000002404047981 */ /* 0x000ea4000c1e1500 */
[----:B--2---:R-:W-:Y:S01]  /*12d0*/  HADD2.F32 R19, -RZ, R4.H0_H0 ;  /* 0x20000004ff137230 */ /* 0x004fe20000004100 */
[----:B------:R-:W-:Y:S06]  /*12e0*/  BRA `(.L_x_2031) ;  /* 0x0000000800dc7947 */ /* 0x000fec0003800000 */
.L_x_2034:
        /* <DEDUP_REMOVED lines=8> */
.L_x_2037:
[----:B------:R-:W2:Y:S02]  /*1370*/  LDG.E.U16 R4, desc[UR36][R4.64] ;  /* 0x0000002404047981 */ /* 0x000ea4000c1e1500 */
[----:B--2---:R-:W-:Y:S01]  /*1380*/  HADD2.F32 R19, -RZ, R4.H0_H0 ;  /* 0x20000004ff137230 */ /* 0x004fe20000004100 */
[----:B------:R-:W-:Y:S06]  /*1390*/  BRA `(.L_x_2031) ;  /* 0x0000000800b07947 */ /* 0x000fec0003800000 */
.L_x_2036:
        /* <DEDUP_REMOVED lines=11> */
.L_x_2026:
        /* <DEDUP_REMOVED lines=12> */
.L_x_2040:
        /* <DEDUP_REMOVED lines=11> */
.L_x_2039:
        /* <DEDUP_REMOVED lines=25> */
.L_x_2042:
[----:B------:R-:W2:Y:S02]  /*1750*/  LDG.E.U8 R4, desc[UR36][R4.64] ;  /* 0x0000002404047981 */ /* 0x000ea4000c1e1100 */
[C---:B--2---:R-:W-:Y:S02]  /*1760*/  IMAD.SHL.U32 R0, R4.reuse, 0x2000000, RZ ;  /* 0x0200000004007824 */ /* 0x044fe400078e00ff */
[----:B------:R-:W-:-:S03]  /*1770*/  IMAD.SHL.U32 R6, R4, 0x100, RZ ;  /* 0x0000010004067824 */ /* 0x000fc600078e00ff */
[----:B------:R-:W-:Y:S02]  /*1780*/  ISETP.GE.U32.AND P0, PT, R0, 0x8000000, PT ;  /* 0x080000000000780c */ /* 0x000fe40003f06070 */
[----:B------:R-:W-:-:S11]  /*1790*/  PRMT R19, R6, 0x9910, RZ ;  /* 0x0000991006137816 */ /* 0x000fd600000000ff */
[----:B------:R-:W-:Y:S02]  /*17a0*/  @!P0 LOP3.LUT R3, R6, 0x7f00, RZ, 0xc0, !PT ;  /* 0x00007f0006038812 */ /* 0x000fe400078ec0ff */
[----:B------:R-:W-:Y:S02]  /*17b0*/  @P0 LEA.HI R0, R0, 0x70000000, RZ, 0x1c ;  /* 0x7000000000000811 */ /* 0x000fe400078fe0ff */
[----:B------:R-:W-:-:S03]  /*17c0*/  @!P0 LOP3.LUT R3, R3, 0x3f000000, RZ, 0xfc, !PT ;  /* 0x3f00000003038812 */ /* 0x000fc600078efcff */
[----:B------:R-:W-:Y:S02]  /*17d0*/  @P0 FMUL.FTZ R0, R0, 1.9259299443872358531e-34 ;  /* 0x0780000000000820 */ /* 0x000fe40000410000 */
[----:B------:R-:W-:-:S05]  /*17e0*/  @!P0 FADD.FTZ R0, R3, -0.5 ;  /* 0xbf00000003008421 */ /* 0x000fca0000010000 */
[----:B------:R-:W-:Y:S01]  /*17f0*/  LOP3.LUT R19, R0, 0x80000000, R19, 0xf8, !PT ;  /* 0x8000000000137812 */ /* 0x000fe200078ef813 */
[----:B------:R-:W-:Y:S06]  /*1800*/  BRA `(.L_x_2031) ;  /* 0x0000000400947947 */ /* 0x000fec0003800000 */
.L_x_2041:
[----:B------:R-:W2:Y:S02]  /*1810*/  LDG.E.U16 R4, desc[UR36][R4.64] ;  /* 0x0000002404047981 */ /* 0x000ea4000c1e1500 */
[----:B--2---:R-:W-:Y:S01]  /*1820*/  IMAD.U32 R19, R4, 0x10000, RZ ;  /* 0x0001000004137824 */ /* 0x004fe200078e00ff */
[----:B------:R-:W-:Y:S06]  /*1830*/  BRA `(.L_x_2031) ;  /* 0x0000000400887947 */ /* 0x000fec0003800000 */
.L_x_2038:
        /* <DEDUP_REMOVED lines=11> */
.L_x_2045:
        /* <DEDUP_REMOVED lines=20> */
.L_x_2047:
[----:B------:R-:W-:Y:S05]  /*1a30*/  BSYNC.RECONVERGENT B0 ;  /* 0x0000000000007941 */ /* 0x000fea0003800200 */
.L_x_2046:
[----:B------:R-:W-:Y:S01]  /*1a40*/  IMAD.SHL.U32 R0, R0, 0x100000, RZ ;  /* 0x0010000000007824 */ /* 0x000fe200078e00ff */
[----:B------:R-:W-:-:S04]  /*1a50*/  LEA R3, R3, 0x3b800000, 0x17 ;  /* 0x3b80000003037811 */ /* 0x000fc800078eb8ff */
[----:B------:R-:W-:Y:S01]  /*1a60*/  LOP3.LUT R19, R3, R0, R19, 0xfe, !PT ;  /* 0x0000000003137212 */ /* 0x000fe200078efe13 */
[----:B------:R-:W-:Y:S06]  /*1a70*/  BRA `(.L_x_2031) ;  /* 0x0000000000f87947 */ /* 0x000fec0003800000 */
.L_x_2044:
        /* <DEDUP_REMOVED lines=20> */
.L_x_2049:
[----:B------:R-:W-:Y:S05]  /*1bc0*/  BSYNC.RECONVERGENT B0 ;  /* 0x0000000000007941 */ /* 0x000fea0003800200 */
.L_x_2048:
[----:B------:R-:W-:Y:S01]  /*1bd0*/  IMAD.SHL.U32 R0, R0, 0x200000, RZ ;  /* 0x0020000000007824 */ /* 0x000fe200078e00ff */
[----:B------:R-:W-:-:S04]  /*1be0*/  LEA R3, R3, 0x37800000, 0x17 ;  /* 0x3780000003037811 */ /* 0x000fc800078eb8ff */
[----:B------:R-:W-:Y:S01]  /*1bf0*/  LOP3.LUT R19, R3, R0, R19, 0xfe, !PT ;  /* 0x0000000003137212 */ /* 0x000fe200078efe13 */
[----:B------:R-:W-:Y:S06]  /*1c00*/  BRA `(.L_x_2031) ;  /* 0x0000000000947947 */ /* 0x000fec0003800000 */
.L_x_2043:
        /* <DEDUP_REMOVED lines=14> */
.L_x_2030:
[----:B------:R-:W-:Y:S01]  /*1cf0*/  MOV R14, 0x0 ;  /* 0x00000000000e7802 */ /* 0x000fe20000000f00 */
[----:B------:R-:W0:Y:S01]  /*1d00*/  LDCU.64 UR4, c[0x4][0x188] ;  /* 0x01003100ff0477ac */ /* 0x000e220008000a00 */
[----:B------:R-:W-:Y:S02]  /*1d10*/  IMAD.MOV.U32 R8, RZ, RZ, 0x4e ;  /* 0x0000004eff087424 */ /* 0x000fe400078e00ff */
[----:B------:R-:W-:Y:S01]  /*1d20*/  IMAD.MOV.U32 R12, RZ, RZ, 0x1 ;  /* 0x00000001ff0c7424 */ /* 0x000fe200078e00ff */
[----:B------:R-:W2:Y:S01]  /*1d30*/  LDCU.64 UR6, c[0x4][0x190] ;  /* 0x01003200ff0677ac */ /* 0x000ea20008000a00 */
[----:B------:R-:W4:Y:S01]  /*1d40*/  LDC.64 R14, c[0x4][R14] ;  /* 0x010000000e0e7b82 */ /* 0x000f220000000a00 */
[----:B------:R-:W-:Y:S01]  /*1d50*/  IMAD.MOV.U32 R13, RZ, RZ, RZ ;  /* 0x000000ffff0d7224 */ /* 0x000fe200078e00ff */
[----:B------:R-:W1:Y:S01]  /*1d60*/  LDCU.64 UR8, c[0x4][0x68] ;  /* 0x01000d00ff0877ac */ /* 0x000e620008000a00 */
[----:B0-----:R-:W-:Y:S02]  /*1d70*/  IMAD.U32 R4, RZ, RZ, UR4 ;  /* 0x00000004ff047e24 */ /* 0x001fe4000f8e00ff */
[----:B------:R-:W-:-:S02]  /*1d80*/  IMAD.U32 R5, RZ, RZ, UR5 ;  /* 0x00000005ff057e24 */ /* 0x000fc4000f8e00ff */
[----:B--2---:R-:W-:Y:S02]  /*1d90*/  IMAD.U32 R6, RZ, RZ, UR6 ;  /* 0x00000006ff067e24 */ /* 0x004fe4000f8e00ff */
[----:B------:R-:W-:Y:S02]  /*1da0*/  IMAD.U32 R7, RZ, RZ, UR7 ;  /* 0x00000007ff077e24 */ /* 0x000fe4000f8e00ff */
[----:B-1----:R-:W-:Y:S02]  /*1db0*/  IMAD.U32 R10, RZ, RZ, UR8 ;  /* 0x00000008ff0a7e24 */ /* 0x002fe4000f8e00ff */
[----:B------:R-:W-:-:S07]  /*1dc0*/  IMAD.U32 R11, RZ, RZ, UR9 ;  /* 0x00000009ff0b7e24 */ /* 0x000fce000f8e00ff */
[----:B------:R-:W-:-:S07]  /*1dd0*/  LEPC R20, `(.L_x_2052) ;  /* 0x000000001014794e */ /* 0x000fce0000000000 */
[----:B---345:R-:W-:Y:S05]  /*1de0*/  CALL.ABS.NOINC R14 ;  /* 0x000000000e007343 */ /* 0x038fea0003c00000 */
.L_x_2052:
[----:B------:R-:W-:Y:S01]  /*1df0*/  IMAD.MOV.U32 R19, RZ, RZ, RZ ;  /* 0x000000ffff137224 */ /* 0x000fe200078e00ff */
[----:B------:R-:W-:Y:S06]  /*1e00*/  BRA `(.L_x_2031) ;  /* 0x0000000000147947 */ /* 0x000fec0003800000 */
.L_x_2051:
[----:B------:R-:W2:Y:S02]  /*1e10*/  LDG.E.64 R4, desc[UR36][R4.64] ;  /* 0x0000002404047981 */ /* 0x000ea4000c1e1b00 */
[----:B--2---:R0:W2:Y:S02]  /*1e20*/  I2F.U64 R19, R4 ;  /* 0x0000000400137312 */ /* 0x0040a40000301000 */
[----:B0-2---:R-:W-:Y:S05]  /*1e30*/  BRA `(.L_x_2031) ;  /* 0x0000000000087947 */ /* 0x005fea0003800000 */
.L_x_2050:
[----:B------:R-:W2:Y:S02]  /*1e40*/  LDG.E R4, desc[UR36][R4.64] ;  /* 0x0000002404047981 */ /* 0x000ea4000c1e1900 */
[----:B--2---:R-:W-:-:S07]  /*1e50*/  I2FP.F32.U32 R19, R4 ;  /* 0x0000000400137245 */ /* 0x004fce0000201000 */
.L_x_2031:
[----:B------:R-:W-:Y:S05]  /*1e60*/  BSYNC.RECONVERGENT B6 ;  /* 0x0000000000067941 */ /* 0x000fea0003800200 */
.L_x_2025:
[----:B------:R-:W-:-:S07]  /*1e70*/  VIADD R17, R17, 0x80 ;  /* 0x0000008011117836 */ /* 0x000fce0000000000 */
.L_x_2024:
[----:B------:R-:W-:Y:S05]  /*1e80*/  BSYNC.RECONVERGENT B7 ;  /* 0x0000000000077941 */ /* 0x000fea0003800200 */
.L_x_2023:
        /* <DEDUP_REMOVED lines=25> */
.L_x_2059:
[----:B------:R-:W2:Y:S02]  /*2020*/  LDG.E.U8 R4, desc[UR36][R4.64] ;  /* 0x0000002404047981 */ /* 0x000ea4000c1e1100 */
[----:B--2---:R-:W-:Y:S01]  /*2030*/  I2FP.F32.U32 R23, R4 ;  /* 0x0000000400177245 */ /* 0x004fe20000201000 */
[----:B------:R-:W-:Y:S06]  /*2040*/  BRA `(.L_x_2061) ;  /* 0x0000000c00447947 */ /* 0x000fec0003800000 */
.L_x_2058:
        /* <DEDUP_REMOVED lines=9> */
.L_x_2063:
[----:B------:R-:W2:Y:S02]  /*20e0*/  LDG.E R4, desc[UR36][R4.64] ;  /* 0x0000002404047981 */ /* 0x000ea4000c1e1900 */
[----:B--2---:R-:W-:Y:S01]  /*20f0*/  I2FP.F32.S32 R23, R4 ;  /* 0x0000000400177245 */ /* 0x004fe20000201400 */
[----:B------:R-:W-:Y:S06]  /*2100*/  BRA `(.L_x_2061) ;  /* 0x0000000c00147947 */ /* 0x000fec0003800000 */
.L_x_2062:
[----:B------:R-:W2:Y:S02]  /*2110*/  LDG.E.U16 R4, desc[UR36][R4.64] ;  /* 0x0000002404047981 */ /* 0x000ea4000c1e1500 */
[----:B--2---:R0:W2:Y:S01]  /*2120*/  I2F.S16 R23, R4 ;  /* 0x0000000400177306 */ /* 0x0040a20000101400 */
[----:B------:R-:W-:Y:S05]  /*2130*/  BRA `(.L_x_2061) ;  /* 0x0000000c00087947 */ /* 0x000fea0003800000 */
.L_x_2057:
        /* <DEDUP_REMOVED lines=8> */
.L_x_2065:
[----:B------:R-:W2:Y:S02]  /*21c0*/  LDG.E.U16 R4, desc[UR36][R4.64] ;  /* 0x0000002404047981 */ /* 0x000ea4000c1e1500 */
[----:B--2---:R-:W-:Y:S01]  /*21d0*/  HADD2.F32 R23, -RZ, R4.H0_H0 ;  /* 0x20000004ff177230 */ /* 0x004fe20000004100 */
[----:B------:R-:W-:Y:S06]  /*21e0*/  BRA `(.L_x_2061) ;  /* 0x0000000800dc7947 */ /* 0x000fec0003800000 */
.L_x_2064:
        /* <DEDUP_REMOVED lines=8> */
.L_x_2067:
[----:B------:R-:W2:Y:S02]  /*2270*/  LDG.E.U16 R4, desc[UR36][R4.64] ;  /* 0x0000002404047981 */ /* 0x000ea4000c1e1500 */
[----:B--2---:R-:W-:Y:S01]  /*2280*/  HADD2.F32 R23, -RZ, R4.H0_H0 ;  /* 0x20000004ff177230 */ /* 0x004fe20000004100 */
[----:B------:R-:W-:Y:S06]  /*2290*/  BRA `(.L_x_2061) ;  /* 0x0000000800b07947 */ /* 0x000fec0003800000 */
.L_x_2066:
        /* <DEDUP_REMOVED lines=11> */
.L_x_2056:
        /* <DEDUP_REMOVED lines=12> */
.L_x_2070:
        /* <DEDUP_REMOVED lines=11> */
.L_x_2069:
        /* <DEDUP_REMOVED lines=25> */
.L_x_2072:
        /* <DEDUP_REMOVED lines=12> */
.L_x_2071:
[----:B------:R-:W2:Y:S02]  /*2710*/  LDG.E.U16 R4, desc[UR36][R4.64] ;  /* 0x0000002404047981 */ /* 0x000ea4000c1e1500 */
[----:B--2---:R-:W-:Y:S01]  /*2720*/  IMAD.U32 R23, R4, 0x10000, RZ ;  /* 0x0001000004177824 */ /* 0x004fe200078e00ff */
[----:B------:R-:W-:Y:S06]  /*2730*/  BRA `(.L_x_2061) ;  /* 0x0000000400887947 */ /* 0x000fec0003800000 */
.L_x_2068:
        /* <DEDUP_REMOVED lines=11> */
.L_x_2075:
        /* <DEDUP_REMOVED lines=20> */
.L_x_2077:
[----:B------:R-:W-:Y:S05]  /*2930*/  BSYNC.RECONVERGENT B0 ;  /* 0x0000000000007941 */ /* 0x000fea0003800200 */
.L_x_2076:
[----:B------:R-:W-:Y:S01]  /*2940*/  IMAD.SHL.U32 R0, R0, 0x100000, RZ ;  /* 0x0010000000007824 */ /* 0x000fe200078e00ff */
[----:B------:R-:W-:-:S04]  /*2950*/  LEA R3, R3, 0x3b800000, 0x17 ;  /* 0x3b80000003037811 */ /* 0x000fc800078eb8ff */
[----:B------:R-:W-:Y:S01]  /*2960*/  LOP3.LUT R23, R3, R0, R23, 0xfe, !PT ;  /* 0x0000000003177212 */ /* 0x000fe200078efe17 */
[----:B------:R-:W-:Y:S06]  /*2970*/  BRA `(.L_x_2061) ;  /* 0x0000000000f87947 */ /* 0x000fec0003800000 */
.L_x_2074:
        /* <DEDUP_REMOVED lines=20> */
.L_x_2079:
[----:B------:R-:W-:Y:S05]  /*2ac0*/  BSYNC.RECONVERGENT B0 ;  /* 0x0000000000007941 */ /* 0x000fea0003800200 */
.L_x_2078:
[----:B------:R-:W-:Y:S01]  /*2ad0*/  IMAD.SHL.U32 R0, R0, 0x200000, RZ ;  /* 0x0020000000007824 */ /* 0x000fe200078e00ff */
[----:B------:R-:W-:-:S04]  /*2ae0*/  LEA R3, R3, 0x37800000, 0x17 ;  /* 0x3780000003037811 */ /* 0x000fc800078eb8ff */
[----:B------:R-:W-:Y:S01]  /*2af0*/  LOP3.LUT R23, R3, R0, R23, 0xfe, !PT ;  /* 0x0000000003177212 */ /* 0x000fe200078efe17 */
[----:B------:R-:W-:Y:S06]  /*2b00*/  BRA `(.L_x_2061) ;  /* 0x0000000000947947 */ /* 0x000fec0003800000 */
.L_x_2073:
        /* <DEDUP_REMOVED lines=14> */
.L_x_2060:
        /* <DEDUP_REMOVED lines=16> */
.L_x_2082:
[----:B------:R-:W-:Y:S01]  /*2cf0*/  IMAD.MOV.U32 R23, RZ, RZ, RZ ;  /* 0x000000ffff177224 */ /* 0x000fe200078e00ff */
[----:B------:R-:W-:Y:S06]  /*2d00*/  BRA `(.L_x_2061) ;  /* 0x0000000000147947 */ /* 0x000fec0003800000 */
.L_x_2081:
[----:B------:R-:W2:Y:S02]  /*2d10*/  LDG.E.64 R4, desc[UR36][R4.64] ;  /* 0x0000002404047981 */ /* 0x000ea4000c1e1b00 */
[----:B--2---:R0:W2:Y:S02]  /*2d20*/  I2F.U64 R23, R4 ;  /* 0x0000000400177312 */ /* 0x0040a40000301000 */
[----:B0-2---:R-:W-:Y:S05]  /*2d30*/  BRA `(.L_x_2061) ;  /* 0x0000000000087947 */ /* 0x005fea0003800000 */
.L_x_2080:
[----:B------:R-:W2:Y:S02]  /*2d40*/  LDG.E R4, desc[UR36][R4.64] ;  /* 0x0000002404047981 */ /* 0x000ea4000c1e1900 */
[----:B--2---:R-:W-:-:S07]  /*2d50*/  I2FP.F32.U32 R23, R4 ;  /* 0x0000000400177245 */ /* 0x004fce0000201000 */
.L_x_2061:
[----:B------:R-:W-:Y:S05]  /*2d60*/  BSYNC.RECONVERGENT B6 ;  /* 0x0000000000067941 */ /* 0x000fea0003800200 */
.L_x_2055:
[----:B------:R-:W-:-:S07]  /*2d70*/  VIADD R17, R17, 0x80 ;  /* 0x0000008011117836 */ /* 0x000fce0000000000 */
.L_x_2054:
[----:B------:R-:W-:Y:S05]  /*2d80*/  BSYNC.RECONVERGENT B7 ;  /* 0x0000000000077941 */ /* 0x000fea0003800200 */
.L_x_2053:
[----:B------:R-:W-:Y:S01]  /*2d90*/  ISETP.GE.AND P0, PT, R17, R24, PT ;  /* 0x000000181100720c */ /* 0x000fe20003f06270 */
[----:B------:R-:W-:Y:S01]  /*2da0*/  BSSY.RECONVERGENT B6, `(.L_x_2083) ;  /* 0x00000e9000067945 */ /* 0x000fe20003800200 */
[----:B------:R-:W-:-:S11]  /*2db0*/  IMAD.MOV.U32 R16, RZ, RZ, RZ ;  /* 0x000000ffff107224 */ /* 0x000fd600078e00ff */
[----:B------:R-:W-:Y:S05]  /*2dc0*/  @P0 BRA `(.L_x_2084) ;  /* 0x0000000c00980947 */ /* 0x000fea0003800000 */
[----:B0-2-4-:R-:W0:Y:S01]  /*2dd0*/  LDC.64 R4, c[0x0][0x390] ;  /* 0x0000e400ff047b82 */ /* 0x015e220000000a00 */
[----:B------:R-:W2:Y:S01]  /*2de0*/  LDCU UR5, c[0x0][0x3a0] ;  /* 0x00007400ff0577ac */ /* 0x000ea20008000800 */
[----:B------:R-:W-:Y:S01]  /*2df0*/  IMAD R0, R2, 0x200, R17 ;  /* 0x0000020002007824 */ /* 0x000fe200078e0211 */
        /* <DEDUP_REMOVED lines=15> */
[----:B--2---:R0:W2:Y:S01]  /*2ef0*/  I2F.S16 R16, R4 ;  /* 0x0000000400107306 */ /* 0x0040a20000101400 */
[----:B------:R-:W-:Y:S05]  /*2f00*/  BRA `(.L_x_2084) ;  /* 0x0000000c00487947 */ /* 0x000fea0003800000 */
.L_x_2088:
[----:B------:R-:W2:Y:S02]  /*2f10*/  LDG.E.U8 R4, desc[UR36][R4.64] ;  /* 0x0000002404047981 */ /* 0x000ea4000c1e1100 */
[----:B--2---:R-:W-:Y:S01]  /*2f20*/  I2FP.F32.U32 R16, R4 ;  /* 0x0000000400107245 */ /* 0x004fe20000201000 */
[----:B------:R-:W-:Y:S06]  /*2f30*/  BRA `(.L_x_2084) ;  /* 0x0000000c003c7947 */ /* 0x000fec0003800000 */
.L_x_2087:
        /* <DEDUP_REMOVED lines=9> */
.L_x_2091:
[----:B------:R-:W2:Y:S02]  /*2fd0*/  LDG.E R4, desc[UR36][R4.64] ;  /* 0x0000002404047981 */ /* 0x000ea4000c1e1900 */
[----:B--2---:R-:W-:Y:S01]  /*2fe0*/  I2FP.F32.S32 R16, R4 ;  /* 0x0000000400107245 */ /* 0x004fe20000201400 */
[----:B------:R-:W-:Y:S06]  /*2ff0*/  BRA `(.L_x_2084) ;  /* 0x0000000c000c7947 */ /* 0x000fec0003800000 */
.L_x_2090:
[----:B------:R-:W2:Y:S02]  /*3000*/  LDG.E.U16 R4, desc[UR36][R4.64] ;  /* 0x0000002404047981 */ /* 0x000ea4000c1e1500 */
[----:B--2---:R0:W2:Y:S01]  /*3010*/  I2F.S16 R16, R4 ;  /* 0x0000000400107306 */ /* 0x0040a20000101400 */
[----:B------:R-:W-:Y:S05]  /*3020*/  BRA `(.L_x_2084) ;  /* 0x0000000c00007947 */ /* 0x000fea0003800000 */
.L_x_2086:
        /* <DEDUP_REMOVED lines=8> */
.L_x_2093:
[----:B------:R-:W2:Y:S02]  /*30b0*/  LDG.E.U16 R4, desc[UR36][R4.64] ;  /* 0x0000002404047981 */ /* 0x000ea4000c1e1500 */
[----:B--2---:R-:W-:Y:S01]  /*30c0*/  HADD2.F32 R16, -RZ, R4.H0_H0 ;  /* 0x20000004ff107230 */ /* 0x004fe20000004100 */
[----:B------:R-:W-:Y:S06]  /*30d0*/  BRA `(.L_x_2084) ;  /* 0x0000000800d47947 */ /* 0x000fec0003800000 */
.L_x_2092:
        /* <DEDUP_REMOVED lines=8> */
.L_x_2095:
[----:B------:R-:W2:Y:S02]  /*3160*/  LDG.E.U16 R4, desc[UR36][R4.64] ;  /* 0x0000002404047981 */ /* 0x000ea4000c1e1500 */
[----:B--2---:R-:W-:Y:S01]  /*3170*/  HADD2.F32 R16, -RZ, R4.H0_H0 ;  /* 0x20000004ff107230 */ /* 0x004fe20000004100 */
[----:B------:R-:W-:Y:S06]  /*3180*/  BRA `(.L_x_2084) ;  /* 0x0000000800a87947 */ /* 0x000fec0003800000 */
.L_x_2094:
        /* <DEDUP_REMOVED lines=11> */
.L_x_2085:
        /* <DEDUP_REMOVED lines=12> */
.L_x_2098:
        /* <DEDUP_REMOVED lines=11> */
.L_x_2097:
        /* <DEDUP_REMOVED lines=25> */
.L_x_2100:
        /* <DEDUP_REMOVED lines=11> */
[----:B------:R-:W-:Y:S01]  /*35f0*/  LOP3.LUT R16, R0, 0x80000000, R3, 0xf8, !PT ;  /* 0x8000000000107812 */ /* 0x000fe200078ef803 */
[----:B------:R-:W-:Y:S06]  /*3600*/  BRA `(.L_x_2084) ;  /* 0x0000000400887947 */ /* 0x000fec0003800000 */
.L_x_2099:
[----:B------:R-:W2:Y:S02]  /*3610*/  LDG.E.U16 R4, desc[UR36][R4.64] ;  /* 0x0000002404047981 */ /* 0x000ea4000c1e1500 */
[----:B--2---:R-:W-:Y:S01]  /*3620*/  IMAD.U32 R16, R4, 0x10000, RZ ;  /* 0x0001000004107824 */ /* 0x004fe200078e00ff */
[----:B------:R-:W-:Y:S06]  /*3630*/  BRA `(.L_x_2084) ;  /* 0x00000004007c7947 */ /* 0x000fec0003800000 */
.L_x_2096:
        /* <DEDUP_REMOVED lines=11> */
.L_x_2103:
[----:B------:R-:W2:Y:S02]  /*36f0*/  LDG.E.U8 R4, desc[UR36][R4.64] ;  /* 0x0000002404047981 */ /* 0x000ea4000c1e1100 */
        /* <DEDUP_REMOVED lines=18> */
.L_x_2105:
[----:B------:R-:W-:Y:S05]  /*3820*/  BSYNC.RECONVERGENT B0 ;  /* 0x0000000000007941 */ /* 0x000fea0003800200 */
.L_x_2104:
[----:B------:R-:W-:Y:S01]  /*3830*/  IMAD.SHL.U32 R0, R0, 0x100000, RZ ;  /* 0x0010000000007824 */ /* 0x000fe200078e00ff */
[----:B------:R-:W-:-:S04]  /*3840*/  LEA R3, R3, 0x3b800000, 0x17 ;  /* 0x3b80000003037811 */ /* 0x000fc800078eb8ff */
[----:B------:R-:W-:Y:S01]  /*3850*/  LOP3.LUT R16, R3, R0, R7, 0xfe, !PT ;  /* 0x0000000003107212 */ /* 0x000fe200078efe07 */
[----:B------:R-:W-:Y:S06]  /*3860*/  BRA `(.L_x_2084) ;  /* 0x0000000000f07947 */ /* 0x000fec0003800000 */
.L_x_2102:
        /* <DEDUP_REMOVED lines=19> */
.L_x_2107:
[----:B------:R-:W-:Y:S05]  /*39a0*/  BSYNC.RECONVERGENT B0 ;  /* 0x0000000000007941 */ /* 0x000fea0003800200 */
.L_x_2106:
[----:B------:R-:W-:Y:S01]  /*39b0*/  IMAD.SHL.U32 R0, R0, 0x200000, RZ ;  /* 0x0020000000007824 */ /* 0x000fe200078e00ff */
[----:B------:R-:W-:-:S04]  /*39c0*/  LEA R3, R3, 0x37800000, 0x17 ;  /* 0x3780000003037811 */ /* 0x000fc800078eb8ff */
[----:B------:R-:W-:Y:S01]  /*39d0*/  LOP3.LUT R16, R3, R0, R7, 0xfe, !PT ;  /* 0x0000000003107212 */ /* 0x000fe200078efe07 */
[----:B------:R-:W-:Y:S06]  /*39e0*/  BRA `(.L_x_2084) ;  /* 0x0000000000907947 */ /* 0x000fec0003800000 */
.L_x_2101:
        /* <DEDUP_REMOVED lines=14> */
.L_x_2089:
        /* <DEDUP_REMOVED lines=16> */
.L_x_2110:
[----:B------:R-:W-:Y:S05]  /*3bd0*/  BRA `(.L_x_2084) ;  /* 0x0000000000147947 */ /* 0x000fea0003800000 */
.L_x_2109:
[----:B------:R-:W2:Y:S02]  /*3be0*/  LDG.E.64 R16, desc[UR36][R4.64] ;  /* 0x0000002404107981 */ /* 0x000ea4000c1e1b00 */
[----:B--2---:R0:W2:Y:S02]  /*3bf0*/  I2F.U64 R16, R16 ;  /* 0x0000001000107312 */ /* 0x0040a40000301000 */
[----:B0-2---:R-:W-:Y:S05]  /*3c00*/  BRA `(.L_x_2084) ;  /* 0x0000000000087947 */ /* 0x005fea0003800000 */
.L_x_2108:
[----:B------:R-:W2:Y:S02]  /*3c10*/  LDG.E R4, desc[UR36][R4.64] ;  /* 0x0000002404047981 */ /* 0x000ea4000c1e1900 */
[----:B--2---:R-:W-:-:S07]  /*3c20*/  I2FP.F32.U32 R16, R4 ;  /* 0x0000000400107245 */ /* 0x004fce0000201000 */
.L_x_2084:
[----:B------:R-:W-:Y:S05]  /*3c30*/  BSYNC.RECONVERGENT B6 ;  /* 0x0000000000067941 */ /* 0x000fea0003800200 */
.L_x_2083:
[----:B------:R-:W1:Y:S01]  /*3c40*/  LDC.U8 R17, c[0x0][0x3a4] ;  /* 0x0000e900ff117b82 */ /* 0x000e620000000000 */
[----:B------:R-:W-:Y:S01]  /*3c50*/  ISETP.GE.AND P0, PT, R25, R24, PT ;  /* 0x000000181900720c */ /* 0x000fe20003f06270 */
[----:B------:R-:W-:Y:S04]  /*3c60*/  BSSY.RECONVERGENT B7, `(.L_x_2111) ;  /* 0x00002b8000077945 */ /* 0x000fe80003800200 */
[----:B------:R-:W-:Y:S01]  /*3c70*/  BSSY.RELIABLE B6, `(.L_x_2112) ;  /* 0x00001d3000067945 */ /* 0x000fe20003800100 */
[----:B0-2--5:R-:W-:-:S07]  /*3c80*/  FADD.FTZ R22, |R23|, -RZ ;  /* 0x800000ff17167221 */ /* 0x025fce0000010200 */
[----:B------:R-:W-:Y:S05]  /*3c90*/  @P0 BRA `(.L_x_2113) ;  /* 0x0000001c00340947 */ /* 0x000fea0003800000 */
[----:B------:R-:W0:Y:S01]  /*3ca0*/  LDCU UR4, c[0x0][0x3a8] ;  /* 0x00007500ff0477ac */ /* 0x000e220008000800 */
[----:B------:R-:W2:Y:S01]  /*3cb0*/  LDC.64 R8, c[0x0][0x388] ;  /* 0x0000e200ff087b82 */ /* 0x000ea20000000a00 */
[----:B------:R-:W-:Y:S01]  /*3cc0*/  IMAD R0, R2, 0x200, R25 ;  /* 0x0000020002007824 */ /* 0x000fe200078e0219 */
[----:B-1--4-:R-:W-:Y:S01]  /*3cd0*/  PRMT R4, R17, 0x9910, RZ ;  /* 0x0000991011047816 */ /* 0x012fe200000000ff */
[----:B------:R-:W-:Y:S02]  /*3ce0*/  VIADD R25, R25, 0x80 ;  /* 0x0000008019197836 */ /* 0x000fe40000000000 */
[----:B------:R-:W-:Y:S01]  /*3cf0*/  FADD.FTZ R18, |R19|, -RZ ;  /* 0x800000ff13127221 */ /* 0x000fe20000010200 */
[----:B0-----:R-:W-:Y:S02]  /*3d00*/  IMAD R3, R0, UR4, RZ ;  /* 0x0000000400037c24 */ /* 0x001fe4000f8e02ff */
[----:B------:R-:W-:Y:S02]  /*3d10*/  IMAD.MOV.U32 R0, RZ, RZ, R4 ;  /* 0x000000ffff007224 */ /* 0x000fe400078e0004 */
[----:B---3--:R-:W-:-:S03]  /*3d20*/  FADD.FTZ R4, |R26|, -RZ ;  /* 0x800000ff1a047221 */ /* 0x008fc60000010200 */
        /* <DEDUP_REMOVED lines=12> */
[----:B------:R-:W0:Y:S02]  /*3df0*/  F2I.FTZ.TRUNC.NTZ R3, |R26| ;  /* 0x4000001a00037305 */ /* 0x000e24000021f100 */
[----:B0-----:R0:W-:Y:S01]  /*3e00*/  STG.E.U8 desc[UR36][R8.64], R3 ;  /* 0x0000000308007986 */ /* 0x0011e2000c101124 */
[----:B------:R-:W-:Y:S05]  /*3e10*/  BRA `(.L_x_2119) ;  /* 0x0000000c003c7947 */ /* 0x000fea0003800000 */
.L_x_2117:
[----:B------:R-:W0:Y:S02]  /*3e20*/  F2I.FTZ.S64.TRUNC R26, |R26| ;  /* 0x4000001a001a7311 */ /* 0x000e24000021d900 */
[----:B0-----:R-:W-:-:S05]  /*3e30*/  IMAD.MOV.U32 R3, RZ, RZ, R26 ;  /* 0x000000ffff037224 */ /* 0x001fca00078e001a */
[----:B------:R0:W-:Y:S01]  /*3e40*/  STG.E.U8 desc[UR36][R8.64], R3 ;  /* 0x0000000308007986 */ /* 0x0001e2000c101124 */
[----:B------:R-:W-:Y:S05]  /*3e50*/  BRA `(.L_x_2119) ;  /* 0x0000000c002c7947 */ /* 0x000fea0003800000 */
.L_x_2116:
[----:B------:R-:W-:-:S13]  /*3e60*/  ISETP.NE.AND P0, PT, R0, 0x2, PT ;  /* 0x000000020000780c */ /* 0x000fda0003f05270 */
[----:B------:R-:W-:Y:S05]  /*3e70*/  @!P0 BRA `(.L_x_2120) ;  /* 0x0000000000288947 */ /* 0x000fea0003800000 */
[----:B------:R-:W-:-:S13]  /*3e80*/  ISETP.NE.AND P0, PT, R0, 0x3, PT ;  /* 0x000000030000780c */ /* 0x000fda0003f05270 */
[----:B------:R-:W-:Y:S05]  /*3e90*/  @!P0 BRA `(.L_x_2121) ;  /* 0x0000000000148947 */ /* 0x000fea0003800000 */
[----:B------:R-:W-:-:S13]  /*3ea0*/  ISETP.NE.AND P0, PT, R0, 0x4, PT ;  /* 0x000000040000780c */ /* 0x000fda0003f05270 */
[----:B------:R-:W-:Y:S05]  /*3eb0*/  @P0 BRA `(.L_x_2118) ;  /* 0x0000000800800947 */ /* 0x000fea0003800000 */
[----:B------:R-:W0:Y:S02]  /*3ec0*/  F2I.FTZ.S64.TRUNC R26, |R26| ;  /* 0x4000001a001a7311 */ /* 0x000e24000021d900 */
[----:B0-----:R0:W-:Y:S01]  /*3ed0*/  STG.E.64 desc[UR36][R8.64], R26 ;  /* 0x0000001a08007986 */ /* 0x0011e2000c101b24 */
[----:B------:R-:W-:Y:S05]  /*3ee0*/  BRA `(.L_x_2119) ;  /* 0x0000000c00087947 */ /* 0x000fea0003800000 */
.L_x_2121:
[----:B------:R-:W0:Y:S02]  /*3ef0*/  F2I.FTZ.TRUNC.NTZ R3, |R26| ;  /* 0x4000001a00037305 */ /* 0x000e24000021f100 */
[----:B0-----:R0:W-:Y:S01]  /*3f00*/  STG.E desc[UR36][R8.64], R3 ;  /* 0x0000000308007986 */ /* 0x0011e2000c101924 */
[----:B------:R-:W-:Y:S05]  /*3f10*/  BRA `(.L_x_2119) ;  /* 0x0000000800fc7947 */ /* 0x000fea0003800000 */
.L_x_2120:
[----:B------:R-:W0:Y:S02]  /*3f20*/  F2I.FTZ.TRUNC.NTZ R3, |R26| ;  /* 0x4000001a00037305 */ /* 0x000e24000021f100 */
[----:B0-----:R0:W-:Y:S01]  /*3f30*/  STG.E.U16 desc[UR36][R8.64], R3 ;  /* 0x0000000308007986 */ /* 0x0011e2000c101524 */
[----:B------:R-:W-:Y:S05]  /*3f40*/  BRA `(.L_x_2119) ;  /* 0x0000000800f07947 */ /* 0x000fea0003800000 */
.L_x_2115:
[----:B------:R-:W-:-:S13]  /*3f50*/  ISETP.GT.AND P0, PT, R0, 0x6, PT ;  /* 0x000000060000780c */ /* 0x000fda0003f04270 */
[----:B------:R-:W-:Y:S05]  /*3f60*/  @P0 BRA `(.L_x_2122) ;  /* 0x0000000000240947 */ /* 0x000fea0003800000 */
[----:B------:R-:W-:-:S13]  /*3f70*/  ISETP.NE.AND P0, PT, R0, 0x5, PT ;  /* 0x000000050000780c */ /* 0x000fda0003f05270 */
[----:B------:R-:W-:Y:S05]  /*3f80*/  @!P0 BRA `(.L_x_2123) ;  /* 0x0000000000108947 */ /* 0x000fea0003800000 */
[----:B------:R-:W-:-:S13]  /*3f90*/  ISETP.NE.AND P0, PT, R0, 0x6, PT ;  /* 0x000000060000780c */ /* 0x000fda0003f05270 */
[----:B------:R-:W-:Y:S05]  /*3fa0*/  @P0 BRA `(.L_x_2118) ;  /* 0x0000000800440947 */ /* 0x000fea0003800000 */
[----:B------:R0:W-:Y:S01]  /*3fb0*/  STG.E desc[UR36][R8.64], R4 ;  /* 0x0000000408007986 */ /* 0x0001e2000c101924 */
[----:B------:R-:W-:Y:S05]  /*3fc0*/  BRA `(.L_x_2119) ;  /* 0x0000000800d07947 */ /* 0x000fea0003800000 */
.L_x_2123:
[----:B------:R-:W-:-:S05]  /*3fd0*/  F2FP.F16.F32.PACK_AB R4, RZ, R4 ;  /* 0x00000004ff04723e */ /* 0x000fca00000000ff */
[----:B------:R0:W-:Y:S01]  /*3fe0*/  STG.E.U16 desc[UR36][R8.64], R4 ;  /* 0x0000000408007986 */ /* 0x0001e2000c101524 */
[----:B------:R-:W-:Y:S05]  /*3ff0*/  BRA `(.L_x_2119) ;  /* 0x0000000800c47947 */ /* 0x000fea0003800000 */
.L_x_2122:
        /* <DEDUP_REMOVED lines=9> */
.L_x_2125:
[----:B------:R-:W-:-:S04]  /*4090*/  F2FP.F16.F32.PACK_AB R3, RZ, R4 ;  /* 0x00000004ff03723e */ /* 0x000fc800000000ff */
[----:B------:R-:W-:-:S05]  /*40a0*/  PRMT R3, R3, 0x5410, RZ ;  /* 0x0000541003037816 */ /* 0x000fca00000000ff */
[----:B------:R0:W-:Y:S01]  /*40b0*/  STG.E desc[UR36][R8.64], R3 ;  /* 0x0000000308007986 */ /* 0x0001e2000c101924 */
[----:B------:R-:W-:Y:S05]  /*40c0*/  BRA `(.L_x_2119) ;  /* 0x0000000800907947 */ /* 0x000fea0003800000 */
.L_x_2124:
[----:B------:R-:W-:-:S06]  /*40d0*/  FMUL.FTZ R4, |R26|, 1 ;  /* 0x3f8000001a047820 */ /* 0x000fcc0000410200 */
[----:B------:R-:W0:Y:S02]  /*40e0*/  F2F.F64.F32 R4, R4 ;  /* 0x0000000400047310 */ /* 0x000e240000201800 */
[----:B0-----:R0:W-:Y:S01]  /*40f0*/  STG.E.64 desc[UR36][R8.64], R4 ;  /* 0x0000000408007986 */ /* 0x0011e2000c101b24 */
[----:B------:R-:W-:Y:S05]  /*4100*/  BRA `(.L_x_2119) ;  /* 0x0000000800807947 */ /* 0x000fea0003800000 */
.L_x_2114:
        /* <DEDUP_REMOVED lines=8> */
[----:B------:R-:W-:-:S04]  /*4190*/  FSETP.NEU.FTZ.AND P0, PT, |R26|, RZ, PT ;  /* 0x000000ff1a00720b */ /* 0x000fc80003f1d200 */
[----:B------:R-:W-:-:S05]  /*41a0*/  SEL R3, RZ, 0x1, !P0 ;  /* 0x00000001ff037807 */ /* 0x000fca0004000000 */
[----:B------:R0:W-:Y:S01]  /*41b0*/  STG.E.U8 desc[UR36][R8.64], R3 ;  /* 0x0000000308007986 */ /* 0x0001e2000c101124 */
[----:B------:R-:W-:Y:S05]  /*41c0*/  BRA `(.L_x_2119) ;  /* 0x0000000800507947 */ /* 0x000fea0003800000 */
.L_x_2128:
[----:B------:R-:W-:Y:S01]  /*41d0*/  FMUL.FTZ R4, |R26|, 1 ;  /* 0x3f8000001a047820 */ /* 0x000fe20000410200 */
[----:B------:R-:W-:-:S05]  /*41e0*/  CS2R R6, SRZ ;  /* 0x0000000000067805 */ /* 0x000fca000001ff00 */
[----:B------:R-:W0:Y:S02]  /*41f0*/  F2F.F64.F32 R4, R4 ;  /* 0x0000000400047310 */ /* 0x000e240000201800 */
[----:B0-----:R0:W-:Y:S01]  /*4200*/  STG.E.128 desc[UR36][R8.64], R4 ;  /* 0x0000000408007986 */ /* 0x0011e2000c101d24 */
[----:B------:R-:W-:Y:S05]  /*4210*/  BRA `(.L_x_2119) ;  /* 0x00000008003c7947 */ /* 0x000fea0003800000 */
.L_x_2127:
[----:B------:R-:W-:-:S13]  /*4220*/  ISETP.NE.AND P0, PT, R0, 0xf, PT ;  /* 0x0000000f0000780c */ /* 0x000fda0003f05270 */
[----:B------:R-:W-:Y:S05]  /*4230*/  @!P0 BRA `(.L_x_2129) ;  /* 0x0000000000988947 */ /* 0x000fea0003800000 */
[----:B------:R-:W-:-:S13]  /*4240*/  ISETP.NE.AND P0, PT, R0, 0x17, PT ;  /* 0x000000170000780c */ /* 0x000fda0003f05270 */
[----:B------:R-:W-:Y:S05]  /*4250*/  @!P0 BRA `(.L_x_2130) ;  /* 0x0000000000488947 */ /* 0x000fea0003800000 */
[----:B------:R-:W-:-:S13]  /*4260*/  ISETP.NE.AND P0, PT, R0, 0x18, PT ;  /* 0x000000180000780c */ /* 0x000fda0003f05270 */
[----:B------:R-:W-:Y:S05]  /*4270*/  @P0 BRA `(.L_x_2118) ;  /* 0x0000000400900947 */ /* 0x000fea0003800000 */
        /* <DEDUP_REMOVED lines=12> */
.L_x_2132:
[----:B------:R-:W-:Y:S05]  /*4340*/  BSYNC.RECONVERGENT B0 ;  /* 0x0000000000007941 */ /* 0x000fea0003800200 */
.L_x_2131:
[----:B------:R-:W-:-:S05]  /*4350*/  LOP3.LUT R5, R0, 0x80, R5, 0xf8, !PT ;  /* 0x0000008000057812 */ /* 0x000fca00078ef805 */
[----:B------:R0:W-:Y:S01]  /*4360*/  STG.E.U8 desc[UR36][R8.64], R5 ;  /* 0x0000000508007986 */ /* 0x0001e2000c101124 */
[----:B------:R-:W-:Y:S05]  /*4370*/  BRA `(.L_x_2119) ;  /* 0x0000000400e47947 */ /* 0x000fea0003800000 */
.L_x_2130:
[----:B------:R-:W-:Y:S01]  /*4380*/  LOP3.LUT R5, R4, 0x7fffffff, RZ, 0xc0, !PT ;  /* 0x7fffffff04057812 */ /* 0x000fe200078ec0ff */
[----:B------:R-:W-:Y:S01]  /*4390*/  BSSY.RECONVERGENT B0, `(.L_x_2133) ;  /* 0x000000d000007945 */ /* 0x000fe20003800200 */
        /* <DEDUP_REMOVED lines=12> */
.L_x_2134:
[----:B------:R-:W-:Y:S05]  /*4460*/  BSYNC.RECONVERGENT B0 ;  /* 0x0000000000007941 */ /* 0x000fea0003800200 */
.L_x_2133:
[----:B------:R-:W-:-:S05]  /*4470*/  LOP3.LUT R3, R0, 0x80, R7, 0xf8, !PT ;  /* 0x0000008000037812 */ /* 0x000fca00078ef807 */
[----:B------:R0:W-:Y:S01]  /*4480*/  STG.E.U8 desc[UR36][R8.64], R3 ;  /* 0x0000000308007986 */ /* 0x0001e2000c101124 */
[----:B------:R-:W-:Y:S05]  /*4490*/  BRA `(.L_x_2119) ;  /* 0x00000004009c7947 */ /* 0x000fea0003800000 */
.L_x_2129:
[----:B------:R-:W-:-:S05]  /*44a0*/  F2FP.BF16.F32.PACK_AB R4, RZ, R4 ;  /* 0x00000004ff04723e */ /* 0x000fca00000010ff */
[----:B------:R0:W-:Y:S01]  /*44b0*/  STG.E.U16 desc[UR36][R8.64], R4 ;  /* 0x0000000408007986 */ /* 0x0001e2000c101524 */
[----:B------:R-:W-:Y:S05]  /*44c0*/  BRA `(.L_x_2119) ;  /* 0x0000000400907947 */ /* 0x000fea0003800000 */
.L_x_2126:
        /* <DEDUP_REMOVED lines=8> */
[----:B------:R-:W0:Y:S02]  /*4550*/  F2I.FTZ.U32.TRUNC.NTZ R3, |R26| ;  /* 0x4000001a00037305 */ /* 0x000e24000021f000 */
[----:B0-----:R0:W-:Y:S01]  /*4560*/  STG.E.U16 desc[UR36][R8.64], R3 ;  /* 0x0000000308007986 */ /* 0x0011e2000c101524 */
[----:B------:R-:W-:Y:S05]  /*4570*/  BRA `(.L_x_2119) ;  /* 0x0000000400647947 */ /* 0x000fea0003800000 */
.L_x_2137:
        /* <DEDUP_REMOVED lines=12> */
.L_x_2140:
[----:B------:R-:W-:-:S04]  /*4640*/  SHF.R.U32.HI R0, RZ, 0x14, R4 ;  /* 0x00000014ff007819 */ /* 0x000fc80000011604 */
[----:B------:R-:W-:-:S04]  /*4650*/  LOP3.LUT R3, R0, 0x1, RZ, 0xc0, !PT ;  /* 0x0000000100037812 */ /* 0x000fc800078ec0ff */
[----:B------:R-:W-:-:S04]  /*4660*/  IADD3 R0, PT, PT, R4, 0x487ffff, R3 ;  /* 0x0487ffff04007810 */ /* 0x000fc80007ffe003 */
[----:B------:R-:W-:-:S04]  /*4670*/  SHF.R.U32.HI R0, RZ, 0x14, R0 ;  /* 0x00000014ff007819 */ /* 0x000fc80000011600 */
[----:B------:R-:W-:-:S07]  /*4680*/  LOP3.LUT R3, R0, 0xff, RZ, 0xc0, !PT ;  /* 0x000000ff00037812 */ /* 0x000fce00078ec0ff */
.L_x_2141:
[----:B------:R-:W-:-:S04]  /*4690*/  SHF.R.U32.HI R4, RZ, 0x18, R4 ;  /* 0x00000018ff047819 */ /* 0x000fc80000011604 */
[----:B------:R-:W-:-:S04]  /*46a0*/  LOP3.LUT R3, R3, 0x80, R4, 0xf8, !PT ;  /* 0x0000008003037812 */ /* 0x000fc800078ef804 */
[----:B------:R-:W-:-:S07]  /*46b0*/  PRMT R0, R3, 0x7610, R0 ;  /* 0x0000761003007816 */ /* 0x000fce0000000000 */
.L_x_2139:
[----:B------:R-:W-:Y:S05]  /*46c0*/  BSYNC.RECONVERGENT B0 ;  /* 0x0000000000007941 */ /* 0x000fea0003800200 */
.L_x_2138:
[----:B------:R1:W-:Y:S01]  /*46d0*/  STG.E.U8 desc[UR36][R8.64], R0 ;  /* 0x0000000008007986 */ /* 0x0003e2000c101124 */
[----:B------:R-:W-:Y:S05]  /*46e0*/  BRA `(.L_x_2119) ;  /* 0x0000000400087947 */ /* 0x000fea0003800000 */
.L_x_2136:
        /* <DEDUP_REMOVED lines=12> */
.L_x_2144:
[----:B------:R-:W-:-:S04]  /*47b0*/  SHF.R.U32.HI R0, RZ, 0x15, R4 ;  /* 0x00000015ff007819 */ /* 0x000fc80000011604 */
[----:B------:R-:W-:-:S04]  /*47c0*/  LOP3.LUT R3, R0, 0x1, RZ, 0xc0, !PT ;  /* 0x0000000100037812 */ /* 0x000fc800078ec0ff */
[----:B------:R-:W-:-:S04]  /*47d0*/  IADD3 R0, PT, PT, R4, 0x88fffff, R3 ;  /* 0x088fffff04007810 */ /* 0x000fc80007ffe003 */
[----:B------:R-:W-:-:S04]  /*47e0*/  SHF.R.U32.HI R0, RZ, 0x15, R0 ;  /* 0x00000015ff007819 */ /* 0x000fc80000011600 */
[----:B------:R-:W-:-:S07]  /*47f0*/  LOP3.LUT R3, R0, 0xff, RZ, 0xc0, !PT ;  /* 0x000000ff00037812 */ /* 0x000fce00078ec0ff */
.L_x_2145:
[----:B------:R-:W-:-:S04]  /*4800*/  SHF.R.U32.HI R4, RZ, 0x18, R4 ;  /* 0x00000018ff047819 */ /* 0x000fc80000011604 */
[----:B------:R-:W-:-:S04]  /*4810*/  LOP3.LUT R3, R3, 0x80, R4, 0xf8, !PT ;  /* 0x0000008003037812 */ /* 0x000fc800078ef804 */
[----:B------:R-:W-:-:S07]  /*4820*/  PRMT R0, R3, 0x7610, R0 ;  /* 0x0000761003007816 */ /* 0x000fce0000000000 */
.L_x_2143:
[----:B------:R-:W-:Y:S05]  /*4830*/  BSYNC.RECONVERGENT B0 ;  /* 0x0000000000007941 */ /* 0x000fea0003800200 */
.L_x_2142:
[----:B------:R2:W-:Y:S01]  /*4840*/  STG.E.U8 desc[UR36][R8.64], R0 ;  /* 0x0000000008007986 */ /* 0x0005e2000c101124 */
[----:B------:R-:W-:Y:S05]  /*4850*/  BRA `(.L_x_2119) ;  /* 0x0000000000ac7947 */ /* 0x000fea0003800000 */
.L_x_2135:
[----:B------:R-:W-:-:S13]  /*4860*/  ISETP.NE.AND P0, PT, R0, 0x1c, PT ;  /* 0x0000001c0000780c */ /* 0x000fda0003f05270 */
[----:B------:R-:W-:Y:S05]  /*4870*/  @!P0 BRA `(.L_x_2146) ;  /* 0x00000000009c8947 */ /* 0x000fea0003800000 */
[----:B------:R-:W-:-:S13]  /*4880*/  ISETP.NE.AND P0, PT, R0, 0x1d, PT ;  /* 0x0000001d0000780c */ /* 0x000fda0003f05270 */
[----:B------:R-:W-:Y:S05]  /*4890*/  @!P0 BRA `(.L_x_2147) ;  /* 0x0000000000888947 */ /* 0x000fea0003800000 */
[----:B------:R-:W-:-:S13]  /*48a0*/  ISETP.NE.AND P0, PT, R0, 0x2c, PT ;  /* 0x0000002c0000780c */ /* 0x000fda0003f05270 */
[----:B------:R-:W-:Y:S05]  /*48b0*/  @!P0 BRA `(.L_x_2148) ;  /* 0x0000000000448947 */ /* 0x000fea0003800000 */
.L_x_2118:
        /* <DEDUP_REMOVED lines=16> */
.L_x_2149:
[----:B------:R-:W-:Y:S05]  /*49c0*/  BRA `(.L_x_2119) ;  /* 0x0000000000507947 */ /* 0x000fea0003800000 */
.L_x_2148:
        /* <DEDUP_REMOVED lines=15> */
.L_x_2147:
[----:B------:R-:W0:Y:S02]  /*4ac0*/  F2I.FTZ.U64.TRUNC R26, |R26| ;  /* 0x4000001a001a7311 */ /* 0x000e24000021d800 */
[----:B0-----:R0:W-:Y:S01]  /*4ad0*/  STG.E.64 desc[UR36][R8.64], R26 ;  /* 0x0000001a08007986 */ /* 0x0011e2000c101b24 */
[----:B------:R-:W-:Y:S05]  /*4ae0*/  BRA `(.L_x_2119) ;  /* 0x0000000000087947 */ /* 0x000fea0003800000 */
.L_x_2146:
[----:B------:R-:W0:Y:S02]  /*4af0*/  F2I.FTZ.U32.TRUNC.NTZ R3, |R26| ;  /* 0x4000001a00037305 */ /* 0x000e24000021f000 */
[----:B0-----:R3:W-:Y:S02]  /*4b00*/  STG.E desc[UR36][R8.64], R3 ;  /* 0x0000000308007986 */ /* 0x0017e4000c101924 */
.L_x_2119:
[----:B------:R-:W-:-:S13]  /*4b10*/  ISETP.GE.AND P0, PT, R25, R24, PT ;  /* 0x000000181900720c */ /* 0x000fda0003f06270 */
[----:B------:R-:W-:Y:S05]  /*4b20*/  @P0 BREAK.RELIABLE B6 ;  /* 0x0000000000060942 */ /* 0x000fea0003800100 */
        /* <DEDUP_REMOVED lines=22> */
.L_x_2154:
[----:B------:R-:W0:Y:S02]  /*4c90*/  F2I.FTZ.S64.TRUNC R4, |R19| ;  /* 0x4000001300047311 */ /* 0x000e24000021d900 */
[----:B0-----:R0:W-:Y:S01]  /*4ca0*/  STG.E.U8 desc[UR36][R8.64], R4 ;  /* 0x0000000408007986 */ /* 0x0011e2000c101124 */
[----:B------:R-:W-:Y:S05]  /*4cb0*/  BRA `(.L_x_2156) ;  /* 0x0000000c00287947 */ /* 0x000fea0003800000 */
.L_x_2153:
        /* <DEDUP_REMOVED lines=9> */
.L_x_2158:
[----:B------:R-:W0:Y:S02]  /*4d50*/  F2I.FTZ.TRUNC.NTZ R19, |R19| ;  /* 0x4000001300137305 */ /* 0x000e24000021f100 */
[----:B0-----:R0:W-:Y:S01]  /*4d60*/  STG.E desc[UR36][R8.64], R19 ;  /* 0x0000001308007986 */ /* 0x0011e2000c101924 */
[----:B------:R-:W-:Y:S05]  /*4d70*/  BRA `(.L_x_2156) ;  /* 0x0000000800f87947 */ /* 0x000fea0003800000 */
.L_x_2157:
[----:B------:R-:W0:Y:S02]  /*4d80*/  F2I.FTZ.TRUNC.NTZ R19, |R19| ;  /* 0x4000001300137305 */ /* 0x000e24000021f100 */
[----:B0-----:R0:W-:Y:S01]  /*4d90*/  STG.E.U16 desc[UR36][R8.64], R19 ;  /* 0x0000001308007986 */ /* 0x0011e2000c101524 */
[----:B------:R-:W-:Y:S05]  /*4da0*/  BRA `(.L_x_2156) ;  /* 0x0000000800ec7947 */ /* 0x000fea0003800000 */
.L_x_2152:
        /* <DEDUP_REMOVED lines=8> */
.L_x_2160:
[----:B------:R-:W-:-:S05]  /*4e30*/  F2FP.F16.F32.PACK_AB R18, RZ, R18 ;  /* 0x00000012ff12723e */ /* 0x000fca00000000ff */
[----:B------:R0:W-:Y:S01]  /*4e40*/  STG.E.U16 desc[UR36][R8.64], R18 ;  /* 0x0000001208007986 */ /* 0x0001e2000c101524 */
[----:B------:R-:W-:Y:S05]  /*4e50*/  BRA `(.L_x_2156) ;  /* 0x0000000800c07947 */ /* 0x000fea0003800000 */
.L_x_2159:
        /* <DEDUP_REMOVED lines=9> */
.L_x_2162:
[----:B------:R-:W-:-:S04]  /*4ef0*/  F2FP.F16.F32.PACK_AB R3, RZ, R18 ;  /* 0x00000012ff03723e */ /* 0x000fc800000000ff */
[----:B------:R-:W-:-:S05]  /*4f00*/  PRMT R3, R3, 0x5410, RZ ;  /* 0x0000541003037816 */ /* 0x000fca00000000ff */
[----:B------:R0:W-:Y:S01]  /*4f10*/  STG.E desc[UR36][R8.64], R3 ;  /* 0x0000000308007986 */ /* 0x0001e2000c101924 */
[----:B------:R-:W-:Y:S05]  /*4f20*/  BRA `(.L_x_2156) ;  /* 0x00000008008c7947 */ /* 0x000fea0003800000 */
.L_x_2161:
[----:B------:R-:W-:-:S06]  /*4f30*/  FMUL.FTZ R4, |R19|, 1 ;  /* 0x3f80000013047820 */ /* 0x000fcc0000410200 */
[----:B------:R-:W0:Y:S02]  /*4f40*/  F2F.F64.F32 R4, R4 ;  /* 0x0000000400047310 */ /* 0x000e240000201800 */
[----:B0-----:R0:W-:Y:S01]  /*4f50*/  STG.E.64 desc[UR36][R8.64], R4 ;  /* 0x0000000408007986 */ /* 0x0011e2000c101b24 */
[----:B------:R-:W-:Y:S05]  /*4f60*/  BRA `(.L_x_2156) ;  /* 0x00000008007c7947 */ /* 0x000fea0003800000 */
.L_x_2151:
        /* <DEDUP_REMOVED lines=13> */
.L_x_2166:
        /* <DEDUP_REMOVED lines=16> */
.L_x_2169:
[----:B------:R-:W-:-:S04]  /*5140*/  SHF.R.U32.HI R18, RZ, 0x18, R18 ;  /* 0x00000018ff127819 */ /* 0x000fc80000011612 */
[----:B------:R-:W-:-:S04]  /*5150*/  LOP3.LUT R3, R3, 0x80, R18, 0xf8, !PT ;  /* 0x0000008003037812 */ /* 0x000fc800078ef812 */
[----:B------:R-:W-:-:S07]  /*5160*/  PRMT R4, R3, 0x7610, R4 ;  /* 0x0000761003047816 */ /* 0x000fce0000000004 */
.L_x_2168:
[----:B------:R-:W-:Y:S05]  /*5170*/  BSYNC.RECONVERGENT B0 ;  /* 0x0000000000007941 */ /* 0x000fea0003800200 */
.L_x_2167:
[----:B------:R0:W-:Y:S01]  /*5180*/  STG.E.U8 desc[UR36][R8.64], R4 ;  /* 0x0000000408007986 */ /* 0x0001e2000c101124 */
[----:B------:R-:W-:Y:S05]  /*5190*/  BRA `(.L_x_2156) ;  /* 0x0000000400f07947 */ /* 0x000fea0003800000 */
.L_x_2165:
        /* <DEDUP_REMOVED lines=16> */
.L_x_2172:
[----:B------:R-:W-:-:S04]  /*52a0*/  SHF.R.U32.HI R18, RZ, 0x18, R18 ;  /* 0x00000018ff127819 */ /* 0x000fc80000011612 */
[----:B------:R-:W-:-:S04]  /*52b0*/  LOP3.LUT R3, R3, 0x80, R18, 0xf8, !PT ;  /* 0x0000008003037812 */ /* 0x000fc800078ef812 */
[----:B------:R-:W-:-:S07]  /*52c0*/  PRMT R4, R3, 0x7610, R4 ;  /* 0x0000761003047816 */ /* 0x000fce0000000004 */
.L_x_2171:
[----:B------:R-:W-:Y:S05]  /*52d0*/  BSYNC.RECONVERGENT B0 ;  /* 0x0000000000007941 */ /* 0x000fea0003800200 */
.L_x_2170:
[----:B------:R0:W-:Y:S01]  /*52e0*/  STG.E.U8 desc[UR36][R8.64], R4 ;  /* 0x0000000408007986 */ /* 0x0001e2000c101124 */
[----:B------:R-:W-:Y:S05]  /*52f0*/  BRA `(.L_x_2156) ;  /* 0x0000000400987947 */ /* 0x000fea0003800000 */
.L_x_2164:
[----:B------:R-:W-:-:S13]  /*5300*/  ISETP.NE.AND P0, PT, R0, 0x1c, PT ;  /* 0x0000001c0000780c */ /* 0x000fda0003f05270 */
[----:B------:R-:W-:Y:S05]  /*5310*/  @!P0 BRA `(.L_x_2173) ;  /* 0x0000000000588947 */ /* 0x000fea0003800000 */
[----:B------:R-:W-:-:S13]  /*5320*/  ISETP.NE.AND P0, PT, R0, 0x1d, PT ;  /* 0x0000001d0000780c */ /* 0x000fda0003f05270 */
[----:B------:R-:W-:Y:S05]  /*5330*/  @!P0 BRA `(.L_x_2174) ;  /* 0x0000000000448947 */ /* 0x000fea0003800000 */
[----:B------:R-:W-:-:S13]  /*5340*/  ISETP.NE.AND P0, PT, R0, 0x2c, PT ;  /* 0x0000002c0000780c */ /* 0x000fda0003f05270 */
[----:B------:R-:W-:Y:S05]  /*5350*/  @P0 BRA `(.L_x_2155) ;  /* 0x0000000000a80947 */ /* 0x000fea0003800000 */
        /* <DEDUP_REMOVED lines=15> */
.L_x_2174:
[----:B------:R-:W0:Y:S02]  /*5450*/  F2I.FTZ.U64.TRUNC R4, |R19| ;  /* 0x4000001300047311 */ /* 0x000e24000021d800 */
[----:B0-----:R0:W-:Y:S01]  /*5460*/  STG.E.64 desc[UR36][R8.64], R4 ;  /* 0x0000000408007986 */ /* 0x0011e2000c101b24 */
[----:B------:R-:W-:Y:S05]  /*5470*/  BRA `(.L_x_2156) ;  /* 0x0000000400387947 */ /* 0x000fea0003800000 */
.L_x_2173:
[----:B------:R-:W0:Y:S02]  /*5480*/  F2I.FTZ.U32.TRUNC.NTZ R19, |R19| ;  /* 0x4000001300137305 */ /* 0x000e24000021f000 */
[----:B0-----:R0:W-:Y:S01]  /*5490*/  STG.E desc[UR36][R8.64], R19 ;  /* 0x0000001308007986 */ /* 0x0011e2000c101924 */
[----:B------:R-:W-:Y:S05]  /*54a0*/  BRA `(.L_x_2156) ;  /* 0x00000004002c7947 */ /* 0x000fea0003800000 */
.L_x_2163:
        /* <DEDUP_REMOVED lines=10> */
.L_x_2176:
[----:B------:R-:W-:Y:S01]  /*5550*/  FMUL.FTZ R4, |R19|, 1 ;  /* 0x3f80000013047820 */ /* 0x000fe20000410200 */
[----:B------:R-:W-:-:S05]  /*5560*/  CS2R R6, SRZ ;  /* 0x0000000000067805 */ /* 0x000fca000001ff00 */
[----:B------:R-:W0:Y:S02]  /*5570*/  F2F.F64.F32 R4, R4 ;  /* 0x0000000400047310 */ /* 0x000e240000201800 */
[----:B0-----:R0:W-:Y:S01]  /*5580*/  STG.E.128 desc[UR36][R8.64], R4 ;  /* 0x0000000408007986 */ /* 0x0011e2000c101d24 */
[----:B------:R-:W-:Y:S05]  /*5590*/  BRA `(.L_x_2156) ;  /* 0x0000000000f07947 */ /* 0x000fea0003800000 */
.L_x_2175:
[----:B------:R-:W-:-:S13]  /*55a0*/  ISETP.NE.AND P0, PT, R0, 0xf, PT ;  /* 0x0000000f0000780c */ /* 0x000fda0003f05270 */
[----:B------:R-:W-:Y:S05]  /*55b0*/  @!P0 BRA `(.L_x_2177) ;  /* 0x0000000000e08947 */ /* 0x000fea0003800000 */
[----:B------:R-:W-:-:S13]  /*55c0*/  ISETP.NE.AND P0, PT, R0, 0x17, PT ;  /* 0x000000170000780c */ /* 0x000fda0003f05270 */
[----:B------:R-:W-:Y:S05]  /*55d0*/  @!P0 BRA `(.L_x_2178) ;  /* 0x00000000008c8947 */ /* 0x000fea0003800000 */
[----:B------:R-:W-:-:S13]  /*55e0*/  ISETP.NE.AND P0, PT, R0, 0x18, PT ;  /* 0x000000180000780c */ /* 0x000fda0003f05270 */
[----:B------:R-:W-:Y:S05]  /*55f0*/  @!P0 BRA `(.L_x_2179) ;  /* 0x0000000000448947 */ /* 0x000fea0003800000 */
.L_x_2155:
        /* <DEDUP_REMOVED lines=16> */
.L_x_2180:
[----:B------:R-:W-:Y:S05]  /*5700*/  BRA `(.L_x_2156) ;  /* 0x0000000000947947 */ /* 0x000fea0003800000 */
.L_x_2179:
        /* <DEDUP_REMOVED lines=12> */
.L_x_2182:
[----:B------:R-:W-:Y:S05]  /*57d0*/  BSYNC.RECONVERGENT B0 ;  /* 0x0000000000007941 */ /* 0x000fea0003800200 */
.L_x_2181:
[----:B------:R-:W-:-:S05]  /*57e0*/  LOP3.LUT R3, R0, 0x80, R5, 0xf8, !PT ;  /* 0x0000008000037812 */ /* 0x000fca00078ef805 */
[----:B------:R3:W-:Y:S01]  /*57f0*/  STG.E.U8 desc[UR36][R8.64], R3 ;  /* 0x0000000308007986 */ /* 0x0007e2000c101124 */
[----:B------:R-:W-:Y:S05]  /*5800*/  BRA `(.L_x_2156) ;  /* 0x0000000000547947 */ /* 0x000fea0003800000 */
.L_x_2178:
        /* <DEDUP_REMOVED lines=11> */
.L_x_2184:
[----:B------:R-:W-:Y:S01]  /*58c0*/  IMAD.MOV.U32 R0, RZ, RZ, 0x7f ;  /* 0x0000007fff007424 */ /* 0x000fe200078e00ff */
[----:B------:R-:W-:-:S04]  /*58d0*/  ISETP.GT.U32.AND P0, PT, R4, 0x7f800000, PT ;  /* 0x7f8000000400780c */ /* 0x000fc80003f04070 */
[----:B------:R-:W-:-:S09]  /*58e0*/  SEL R0, R0, 0x7c, P0 ;  /* 0x0000007c00007807 */ /* 0x000fd20000000000 */
.L_x_2185:
[----:B------:R-:W-:Y:S05]  /*58f0*/  BSYNC.RECONVERGENT B0 ;  /* 0x0000000000007941 */ /* 0x000fea0003800200 */
.L_x_2183:
[----:B------:R-:W-:-:S04]  /*5900*/  SHF.R.U32.HI R3, RZ, 0x18, R18 ;  /* 0x00000018ff037819 */ /* 0x000fc80000011612 */
[----:B------:R-:W-:-:S05]  /*5910*/  LOP3.LUT R3, R0, 0x80, R3, 0xf8, !PT ;  /* 0x0000008000037812 */ /* 0x000fca00078ef803 */
[----:B------:R2:W-:Y:S01]  /*5920*/  STG.E.U8 desc[UR36][R8.64], R3 ;  /* 0x0000000308007986 */ /* 0x0005e2000c101124 */
[----:B------:R-:W-:Y:S05]  /*5930*/  BRA `(.L_x_2156) ;  /* 0x0000000000087947 */ /* 0x000fea0003800000 */
.L_x_2177:
[----:B------:R-:W-:-:S05]  /*5940*/  F2FP.BF16.F32.PACK_AB R18, RZ, R18 ;  /* 0x00000012ff12723e */ /* 0x000fca00000010ff */
[----:B------:R4:W-:Y:S02]  /*5950*/  STG.E.U16 desc[UR36][R8.64], R18 ;  /* 0x0000001208007986 */ /* 0x0009e4000c101524 */
.L_x_2156:
[----:B------:R-:W-:-:S07]  /*5960*/  VIADD R25, R25, 0x80 ;  /* 0x0000008019197836 */ /* 0x000fce0000000000 */
.L_x_2113:
[----:B------:R-:W-:-:S13]  /*5970*/  ISETP.GE.AND P0, PT, R25, R24, PT ;  /* 0x000000181900720c */ /* 0x000fda0003f06270 */
[----:B------:R-:W-:Y:S05]  /*5980*/  @P0 BREAK.RELIABLE B6 ;  /* 0x0000000000060942 */ /* 0x000fea0003800100 */
[----:B------:R-:W-:Y:S05]  /*5990*/  @P0 BRA `(.L_x_2150) ;  /* 0x0000000c00900947 */ /* 0x000fea0003800000 */
[----:B------:R-:W-:Y:S05]  /*59a0*/  BSYNC.RELIABLE B6 ;  /* 0x0000000000067941 */ /* 0x000fea0003800100 */
.L_x_2112:
        /* <DEDUP_REMOVED lines=21> */
.L_x_2189:
[----:B------:R-:W0:Y:S02]  /*5b00*/  F2I.FTZ.S64.TRUNC R4, |R23| ;  /* 0x4000001700047311 */ /* 0x000e24000021d900 */
[----:B0-----:R0:W-:Y:S01]  /*5b10*/  STG.E.U8 desc[UR36][R8.64], R4 ;  /* 0x0000000408007986 */ /* 0x0011e2000c101124 */
[----:B------:R-:W-:Y:S05]  /*5b20*/  BRA `(.L_x_2191) ;  /* 0x0000000c00287947 */ /* 0x000fea0003800000 */
.L_x_2188:
        /* <DEDUP_REMOVED lines=9> */
.L_x_2193:
[----:B------:R-:W0:Y:S02]  /*5bc0*/  F2I.FTZ.TRUNC.NTZ R23, |R23| ;  /* 0x4000001700177305 */ /* 0x000e24000021f100 */
[----:B0-----:R0:W-:Y:S01]  /*5bd0*/  STG.E desc[UR36][R8.64], R23 ;  /* 0x0000001708007986 */ /* 0x0011e2000c101924 */
[----:B------:R-:W-:Y:S05]  /*5be0*/  BRA `(.L_x_2191) ;  /* 0x0000000800f87947 */ /* 0x000fea0003800000 */
.L_x_2192:
[----:B------:R-:W0:Y:S02]  /*5bf0*/  F2I.FTZ.TRUNC.NTZ R23, |R23| ;  /* 0x4000001700177305 */ /* 0x000e24000021f100 */
[----:B0-----:R0:W-:Y:S01]  /*5c00*/  STG.E.U16 desc[UR36][R8.64], R23 ;  /* 0x0000001708007986 */ /* 0x0011e2000c101524 */
[----:B------:R-:W-:Y:S05]  /*5c10*/  BRA `(.L_x_2191) ;  /* 0x0000000800ec7947 */ /* 0x000fea0003800000 */
.L_x_2187:
        /* <DEDUP_REMOVED lines=8> */
.L_x_2195:
[----:B------:R-:W-:-:S05]  /*5ca0*/  F2FP.F16.F32.PACK_AB R22, RZ, R22 ;  /* 0x00000016ff16723e */ /* 0x000fca00000000ff */
[----:B------:R0:W-:Y:S01]  /*5cb0*/  STG.E.U16 desc[UR36][R8.64], R22 ;  /* 0x0000001608007986 */ /* 0x0001e2000c101524 */
[----:B------:R-:W-:Y:S05]  /*5cc0*/  BRA `(.L_x_2191) ;  /* 0x0000000800c07947 */ /* 0x000fea0003800000 */
.L_x_2194:
        /* <DEDUP_REMOVED lines=9> */
.L_x_2197:
[----:B------:R-:W-:-:S04]  /*5d60*/  F2FP.F16.F32.PACK_AB R3, RZ, R22 ;  /* 0x00000016ff03723e */ /* 0x000fc800000000ff */
[----:B------:R-:W-:-:S05]  /*5d70*/  PRMT R3, R3, 0x5410, RZ ;  /* 0x0000541003037816 */ /* 0x000fca00000000ff */
[----:B------:R0:W-:Y:S01]  /*5d80*/  STG.E desc[UR36][R8.64], R3 ;  /* 0x0000000308007986 */ /* 0x0001e2000c101924 */
[----:B------:R-:W-:Y:S05]  /*5d90*/  BRA `(.L_x_2191) ;  /* 0x00000008008c7947 */ /* 0x000fea0003800000 */
.L_x_2196:
[----:B------:R-:W-:-:S06]  /*5da0*/  FMUL.FTZ R4, |R23|, 1 ;  /* 0x3f80000017047820 */ /* 0x000fcc0000410200 */
[----:B------:R-:W0:Y:S02]  /*5db0*/  F2F.F64.F32 R4, R4 ;  /* 0x0000000400047310 */ /* 0x000e240000201800 */
[----:B0-----:R0:W-:Y:S01]  /*5dc0*/  STG.E.64 desc[UR36][R8.64], R4 ;  /* 0x0000000408007986 */ /* 0x0011e2000c101b24 */
[----:B------:R-:W-:Y:S05]  /*5dd0*/  BRA `(.L_x_2191) ;  /* 0x00000008007c7947 */ /* 0x000fea0003800000 */
.L_x_2186:
        /* <DEDUP_REMOVED lines=13> */
.L_x_2201:
        /* <DEDUP_REMOVED lines=16> */
.L_x_2204:
[----:B------:R-:W-:-:S04]  /*5fb0*/  SHF.R.U32.HI R22, RZ, 0x18, R22 ;  /* 0x00000018ff167819 */ /* 0x000fc80000011616 */
[----:B------:R-:W-:-:S04]  /*5fc0*/  LOP3.LUT R3, R3, 0x80, R22, 0xf8, !PT ;  /* 0x0000008003037812 */ /* 0x000fc800078ef816 */
[----:B------:R-:W-:-:S07]  /*5fd0*/  PRMT R4, R3, 0x7610, R4 ;  /* 0x0000761003047816 */ /* 0x000fce0000000004 */
.L_x_2203:
[----:B------:R-:W-:Y:S05]  /*5fe0*/  BSYNC.RECONVERGENT B0 ;  /* 0x0000000000007941 */ /* 0x000fea0003800200 */
.L_x_2202:
[----:B------:R0:W-:Y:S01]  /*5ff0*/  STG.E.U8 desc[UR36][R8.64], R4 ;  /* 0x0000000408007986 */ /* 0x0001e2000c101124 */
[----:B------:R-:W-:Y:S05]  /*6000*/  BRA `(.L_x_2191) ;  /* 0x0000000400f07947 */ /* 0x000fea0003800000 */
.L_x_2200:
        /* <DEDUP_REMOVED lines=16> */
.L_x_2207:
[----:B------:R-:W-:-:S04]  /*6110*/  SHF.R.U32.HI R22, RZ, 0x18, R22 ;  /* 0x00000018ff167819 */ /* 0x000fc80000011616 */
[----:B------:R-:W-:-:S04]  /*6120*/  LOP3.LUT R3, R3, 0x80, R22, 0xf8, !PT ;  /* 0x0000008003037812 */ /* 0x000fc800078ef816 */
[----:B------:R-:W-:-:S07]  /*6130*/  PRMT R4, R3, 0x7610, R4 ;  /* 0x0000761003047816 */ /* 0x000fce0000000004 */
.L_x_2206:
[----:B------:R-:W-:Y:S05]  /*6140*/  BSYNC.RECONVERGENT B0 ;  /* 0x0000000000007941 */ /* 0x000fea0003800200 */
.L_x_2205:
[----:B------:R0:W-:Y:S01]  /*6150*/  STG.E.U8 desc[UR36][R8.64], R4 ;  /* 0x0000000408007986 */ /* 0x0001e2000c101124 */
[----:B------:R-:W-:Y:S05]  /*6160*/  BRA `(.L_x_2191) ;  /* 0x0000000400987947 */ /* 0x000fea0003800000 */
.L_x_2199:
        /* <DEDUP_REMOVED lines=21> */
.L_x_2209:
[----:B------:R-:W0:Y:S02]  /*62c0*/  F2I.FTZ.U64.TRUNC R4, |R23| ;  /* 0x4000001700047311 */ /* 0x000e24000021d800 */
[----:B0-----:R0:W-:Y:S01]  /*62d0*/  STG.E.64 desc[UR36][R8.64], R4 ;  /* 0x0000000408007986 */ /* 0x0011e2000c101b24 */
[----:B------:R-:W-:Y:S05]  /*62e0*/  BRA `(.L_x_2191) ;  /* 0x0000000400387947 */ /* 0x000fea0003800000 */
.L_x_2208:
[----:B------:R-:W0:Y:S02]  /*62f0*/  F2I.FTZ.U32.TRUNC.NTZ R23, |R23| ;  /* 0x4000001700177305 */ /* 0x000e24000021f000 */
[----:B0-----:R0:W-:Y:S01]  /*6300*/  STG.E desc[UR36][R8.64], R23 ;  /* 0x0000001708007986 */ /* 0x0011e2000c101924 */
[----:B------:R-:W-:Y:S05]  /*6310*/  BRA `(.L_x_2191) ;  /* 0x00000004002c7947 */ /* 0x000fea0003800000 */
.L_x_2198:
        /* <DEDUP_REMOVED lines=10> */
.L_x_2211:
[----:B------:R-:W-:Y:S01]  /*63c0*/  FMUL.FTZ R4, |R23|, 1 ;  /* 0x3f80000017047820 */ /* 0x000fe20000410200 */
[----:B------:R-:W-:-:S05]  /*63d0*/  CS2R R6, SRZ ;  /* 0x0000000000067805 */ /* 0x000fca000001ff00 */
[----:B------:R-:W0:Y:S02]  /*63e0*/  F2F.F64.F32 R4, R4 ;  /* 0x0000000400047310 */ /* 0x000e240000201800 */
[----:B0-----:R4:W-:Y:S01]  /*63f0*/  STG.E.128 desc[UR36][R8.64], R4 ;  /* 0x0000000408007986 */ /* 0x0019e2000c101d24 */
[----:B------:R-:W-:Y:S05]  /*6400*/  BRA `(.L_x_2191) ;  /* 0x0000000000f07947 */ /* 0x000fea0003800000 */
.L_x_2210:
[----:B------:R-:W-:-:S13]  /*6410*/  ISETP.NE.AND P0, PT, R0, 0xf, PT ;  /* 0x0000000f0000780c */ /* 0x000fda0003f05270 */
[----:B------:R-:W-:Y:S05]  /*6420*/  @!P0 BRA `(.L_x_2212) ;  /* 0x0000000000e08947 */ /* 0x000fea0003800000 */
[----:B------:R-:W-:-:S13]  /*6430*/  ISETP.NE.AND P0, PT, R0, 0x17, PT ;  /* 0x000000170000780c */ /* 0x000fda0003f05270 */
[----:B------:R-:W-:Y:S05]  /*6440*/  @!P0 BRA `(.L_x_2213) ;  /* 0x00000000008c8947 */ /* 0x000fea0003800000 */
[----:B------:R-:W-:-:S13]  /*6450*/  ISETP.NE.AND P0, PT, R0, 0x18, PT ;  /* 0x000000180000780c */ /* 0x000fda0003f05270 */
[----:B------:R-:W-:Y:S05]  /*6460*/  @!P0 BRA `(.L_x_2214) ;  /* 0x0000000000448947 */ /* 0x000fea0003800000 */
.L_x_2190:
        /* <DEDUP_REMOVED lines=16> */
.L_x_2215:
[----:B------:R-:W-:Y:S05]  /*6570*/  BRA `(.L_x_2191) ;  /* 0x0000000000947947 */ /* 0x000fea0003800000 */
.L_x_2214:
        /* <DEDUP_REMOVED lines=12> */
.L_x_2217:
[----:B------:R-:W-:Y:S05]  /*6640*/  BSYNC.RECONVERGENT B0 ;  /* 0x0000000000007941 */ /* 0x000fea0003800200 */
.L_x_2216:
[----:B------:R-:W-:-:S05]  /*6650*/  LOP3.LUT R3, R0, 0x80, R5, 0xf8, !PT ;  /* 0x0000008000037812 */ /* 0x000fca00078ef805 */
[----:B------:R1:W-:Y:S01]  /*6660*/  STG.E.U8 desc[UR36][R8.64], R3 ;  /* 0x0000000308007986 */ /* 0x0003e2000c101124 */
[----:B------:R-:W-:Y:S05]  /*6670*/  BRA `(.L_x_2191) ;  /* 0x0000000000547947 */ /* 0x000fea0003800000 */
.L_x_2213:
        /* <DEDUP_REMOVED lines=11> */
.L_x_2219:
[----:B------:R-:W-:Y:S01]  /*6730*/  IMAD.MOV.U32 R0, RZ, RZ, 0x7f ;  /* 0x0000007fff007424 */ /* 0x000fe200078e00ff */
[----:B------:R-:W-:-:S04]  /*6740*/  ISETP.GT.U32.AND P0, PT, R4, 0x7f800000, PT ;  /* 0x7f8000000400780c */ /* 0x000fc80003f04070 */
[----:B------:R-:W-:-:S09]  /*6750*/  SEL R0, R0, 0x7c, P0 ;  /* 0x0000007c00007807 */ /* 0x000fd20000000000 */
.L_x_2220:
[----:B------:R-:W-:Y:S05]  /*6760*/  BSYNC.RECONVERGENT B0 ;  /* 0x0000000000007941 */ /* 0x000fea0003800200 */
.L_x_2218:
[----:B------:R-:W-:-:S04]  /*6770*/  SHF.R.U32.HI R3, RZ, 0x18, R22 ;  /* 0x00000018ff037819 */ /* 0x000fc80000011616 */
[----:B------:R-:W-:-:S05]  /*6780*/  LOP3.LUT R3, R0, 0x80, R3, 0xf8, !PT ;  /* 0x0000008000037812 */ /* 0x000fca00078ef803 */
[----:B------:R2:W-:Y:S01]  /*6790*/  STG.E.U8 desc[UR36][R8.64], R3 ;  /* 0x0000000308007986 */ /* 0x0005e2000c101124 */
[----:B------:R-:W-:Y:S05]  /*67a0*/  BRA `(.L_x_2191) ;  /* 0x0000000000087947 */ /* 0x000fea0003800000 */
.L_x_2212:
[----:B------:R-:W-:-:S05]  /*67b0*/  F2FP.BF16.F32.PACK_AB R22, RZ, R22 ;  /* 0x00000016ff16723e */ /* 0x000fca00000010ff */
[----:B------:R0:W-:Y:S02]  /*67c0*/  STG.E.U16 desc[UR36][R8.64], R22 ;  /* 0x0000001608007986 */ /* 0x0001e4000c101524 */
.L_x_2191:
[----:B------:R-:W-:-:S07]  /*67d0*/  VIADD R25, R25, 0x80 ;  /* 0x0000008019197836 */ /* 0x000fce0000000000 */
.L_x_2150:
[----:B------:R-:W-:Y:S05]  /*67e0*/  BSYNC.RECONVERGENT B7 ;  /* 0x0000000000077941 */ /* 0x000fea0003800200 */
.L_x_2111:
[----:B------:R-:W-:-:S13]  /*67f0*/  ISETP.GE.AND P0, PT, R25, R24, PT ;  /* 0x000000181900720c */ /* 0x000fda0003f06270 */
[----:B------:R-:W-:Y:S05]  /*6800*/  @P0 EXIT ;  /* 0x000000000000094d */ /* 0x000fea0003800000 */
[----:B0---4-:R-:W0:Y:S01]  /*6810*/  LDC.64 R4, c[0x0][0x388] ;  /* 0x0000e200ff047b82 */ /* 0x011e220000000a00 */
[----:B------:R-:W3:Y:S01]  /*6820*/  LDCU UR4, c[0x0][0x3a8] ;  /* 0x00007500ff0477ac */ /* 0x000ee20008000800 */
[----:B-12---:R-:W-:Y:S01]  /*6830*/  PRMT R0, R17, 0x9910, RZ ;  /* 0x0000991011007816 */ /* 0x006fe200000000ff */
[----:B------:R-:W-:-:S03]  /*6840*/  IMAD R2, R2, 0x200, R25 ;  /* 0x0000020002027824 */ /* 0x000fc600078e0219 */
[----:B------:R-:W-:Y:S01]  /*6850*/  ISETP.GT.AND P1, PT, R0, 0x9, PT ;  /* 0x000000090000780c */ /* 0x000fe20003f24270 */
[----:B---3--:R-:W-:-:S05]  /*6860*/  IMAD R3, R2, UR4, RZ ;  /* 0x0000000402037c24 */ /* 0x008fca000f8e02ff */
[----:B0-----:R-:W-:Y:S01]  /*6870*/  IADD3 R2, P0, PT, R3, R4, RZ ;  /* 0x0000000403027210 */ /* 0x001fe20007f1e0ff */
[----:B------:R-:W-:-:S04]  /*6880*/  FADD.FTZ R4, |R16|, -RZ ;  /* 0x800000ff10047221 */ /* 0x000fc80000010200 */
        /* <DEDUP_REMOVED lines=11> */
[----:B0-----:R-:W-:Y:S01]  /*6940*/  STG.E.U8 desc[UR36][R2.64], R5 ;  /* 0x0000000502007986 */ /* 0x001fe2000c101124 */
[----:B------:R-:W-:Y:S05]  /*6950*/  EXIT ;  /* 0x000000000000794d */ /* 0x000fea0003800000 */
.L_x_2224:
[----:B------:R-:W0:Y:S02]  /*6960*/  F2I.FTZ.S64.TRUNC R16, |R16| ;  /* 0x4000001000107311 */ /* 0x000e24000021d900 */
[----:B0-----:R-:W-:-:S05]  /*6970*/  IMAD.MOV.U32 R5, RZ, RZ, R16 ;  /* 0x000000ffff057224 */ /* 0x001fca00078e0010 */
[----:B------:R-:W-:Y:S01]  /*6980*/  STG.E.U8 desc[UR36][R2.64], R5 ;  /* 0x0000000502007986 */ /* 0x000fe2000c101124 */
[----:B------:R-:W-:Y:S05]  /*6990*/  EXIT ;  /* 0x000000000000794d */ /* 0x000fea0003800000 */
.L_x_2223:
[----:B------:R-:W-:-:S13]  /*69a0*/  ISETP.NE.AND P0, PT, R0, 0x2, PT ;  /* 0x000000020000780c */ /* 0x000fda0003f05270 */
[----:B------:R-:W-:Y:S05]  /*69b0*/  @!P0 BRA `(.L_x_2226) ;  /* 0x0000000000288947 */ /* 0x000fea0003800000 */
[----:B------:R-:W-:-:S13]  /*69c0*/  ISETP.NE.AND P0, PT, R0, 0x3, PT ;  /* 0x000000030000780c */ /* 0x000fda0003f05270 */
[----:B------:R-:W-:Y:S05]  /*69d0*/  @!P0 BRA `(.L_x_2227) ;  /* 0x0000000000148947 */ /* 0x000fea0003800000 */
[----:B------:R-:W-:-:S13]  /*69e0*/  ISETP.NE.AND P0, PT, R0, 0x4, PT ;  /* 0x000000040000780c */ /* 0x000fda0003f05270 */
[----:B------:R-:W-:Y:S05]  /*69f0*/  @P0 BRA `(.L_x_2225) ;  /* 0x0000000800380947 */ /* 0x000fea0003800000 */
[----:B------:R-:W0:Y:S02]  /*6a00*/  F2I.FTZ.S64.TRUNC R16, |R16| ;  /* 0x4000001000107311 */ /* 0x000e24000021d900 */
[----:B0-----:R-:W-:Y:S01]  /*6a10*/  STG.E.64 desc[UR36][R2.64], R16 ;  /* 0x0000001002007986 */ /* 0x001fe2000c101b24 */
[----:B------:R-:W-:Y:S05]  /*6a20*/  EXIT ;  /* 0x000000000000794d */ /* 0x000fea0003800000 */
.L_x_2227:
[----:B------:R-:W0:Y:S02]  /*6a30*/  F2I.FTZ.TRUNC.NTZ R5, |R16| ;  /* 0x4000001000057305 */ /* 0x000e24000021f100 */
[----:B0-----:R-:W-:Y:S01]  /*6a40*/  STG.E desc[UR36][R2.64], R5 ;  /* 0x0000000502007986 */ /* 0x001fe2000c101924 */
[----:B------:R-:W-:Y:S05]  /*6a50*/  EXIT ;  /* 0x000000000000794d */ /* 0x000fea0003800000 */
.L_x_2226:
[----:B------:R-:W0:Y:S02]  /*6a60*/  F2I.FTZ.TRUNC.NTZ R5, |R16| ;  /* 0x4000001000057305 */ /* 0x000e24000021f100 */
[----:B0-----:R-:W-:Y:S01]  /*6a70*/  STG.E.U16 desc[UR36][R2.64], R5 ;  /* 0x0000000502007986 */ /* 0x001fe2000c101524 */
[----:B------:R-:W-:Y:S05]  /*6a80*/  EXIT ;  /* 0x000000000000794d */ /* 0x000fea0003800000 */
.L_x_2222:
[----:B------:R-:W-:-:S13]  /*6a90*/  ISETP.GT.AND P0, PT, R0, 0x6, PT ;  /* 0x000000060000780c */ /* 0x000fda0003f04270 */
[----:B------:R-:W-:Y:S05]  /*6aa0*/  @P0 BRA `(.L_x_2228) ;  /* 0x0000000000240947 */ /* 0x000fea0003800000 */
[----:B------:R-:W-:-:S13]  /*6ab0*/  ISETP.NE.AND P0, PT, R0, 0x5, PT ;  /* 0x000000050000780c */ /* 0x000fda0003f05270 */
[----:B------:R-:W-:Y:S05]  /*6ac0*/  @!P0 BRA `(.L_x_2229) ;  /* 0x0000000000108947 */ /* 0x000fea0003800000 */
[----:B------:R-:W-:-:S13]  /*6ad0*/  ISETP.NE.AND P0, PT, R0, 0x6, PT ;  /* 0x000000060000780c */ /* 0x000fda0003f05270 */
[----:B------:R-:W-:Y:S05]  /*6ae0*/  @P0 BRA `(.L_x_2225) ;  /* 0x0000000400fc0947 */ /* 0x000fea0003800000 */
[----:B------:R-:W-:Y:S01]  /*6af0*/  STG.E desc[UR36][R2.64], R4 ;  /* 0x0000000402007986 */ /* 0x000fe2000c101924 */
[----:B------:R-:W-:Y:S05]  /*6b00*/  EXIT ;  /* 0x000000000000794d */ /* 0x000fea0003800000 */
.L_x_2229:
[----:B------:R-:W-:-:S05]  /*6b10*/  F2FP.F16.F32.PACK_AB R4, RZ, R4 ;  /* 0x00000004ff04723e */ /* 0x000fca00000000ff */
[----:B------:R-:W-:Y:S01]  /*6b20*/  STG.E.U16 desc[UR36][R2.64], R4 ;  /* 0x0000000402007986 */ /* 0x000fe2000c101524 */
[----:B------:R-:W-:Y:S05]  /*6b30*/  EXIT ;  /* 0x000000000000794d */ /* 0x000fea0003800000 */
.L_x_2228:
        /* <DEDUP_REMOVED lines=9> */
.L_x_2231:
[----:B------:R-:W-:-:S04]  /*6bd0*/  F2FP.F16.F32.PACK_AB R5, RZ, R4 ;  /* 0x00000004ff05723e */ /* 0x000fc800000000ff */
[----:B------:R-:W-:-:S05]  /*6be0*/  PRMT R5, R5, 0x5410, RZ ;  /* 0x0000541005057816 */ /* 0x000fca00000000ff */
[----:B------:R-:W-:Y:S01]  /*6bf0*/  STG.E desc[UR36][R2.64], R5 ;  /* 0x0000000502007986 */ /* 0x000fe2000c101924 */
[----:B------:R-:W-:Y:S05]  /*6c00*/  EXIT ;  /* 0x000000000000794d */ /* 0x000fea0003800000 */
.L_x_2230:
[----:B------:R-:W-:-:S06]  /*6c10*/  FMUL.FTZ R4, |R16|, 1 ;  /* 0x3f80000010047820 */ /* 0x000fcc0000410200 */
[----:B------:R-:W0:Y:S02]  /*6c20*/  F2F.F64.F32 R4, R4 ;  /* 0x0000000400047310 */ /* 0x000e240000201800 */
[----:B0-----:R-:W-:Y:S01]  /*6c30*/  STG.E.64 desc[UR36][R2.64], R4 ;  /* 0x0000000402007986 */ /* 0x001fe2000c101b24 */
[----:B------:R-:W-:Y:S05]  /*6c40*/  EXIT ;  /* 0x000000000000794d */ /* 0x000fea0003800000 */
.L_x_2221:
        /* <DEDUP_REMOVED lines=11> */
[----:B0-----:R-:W-:Y:S01]  /*6d00*/  STG.E.U16 desc[UR36][R2.64], R5 ;  /* 0x0000000502007986 */ /* 0x001fe2000c101524 */
[----:B------:R-:W-:Y:S05]  /*6d10*/  EXIT ;  /* 0x000000000000794d */ /* 0x000fea0003800000 */
.L_x_2235:
        /* <DEDUP_REMOVED lines=16> */
.L_x_2238:
[----:B------:R-:W-:-:S04]  /*6e20*/  SHF.R.U32.HI R4, RZ, 0x18, R4 ;  /* 0x00000018ff047819 */ /* 0x000fc80000011604 */
[----:B------:R-:W-:-:S04]  /*6e30*/  LOP3.LUT R4, R5, 0x80, R4, 0xf8, !PT ;  /* 0x0000008005047812 */ /* 0x000fc800078ef804 */
[----:B------:R-:W-:-:S07]  /*6e40*/  PRMT R0, R4, 0x7610, R0 ;  /* 0x0000761004007816 */ /* 0x000fce0000000000 */
.L_x_2237:
[----:B------:R-:W-:Y:S05]  /*6e50*/  BSYNC.RECONVERGENT B0 ;  /* 0x0000000000007941 */ /* 0x000fea0003800200 */
.L_x_2236:
[----:B------:R-:W-:Y:S01]  /*6e60*/  STG.E.U8 desc[UR36][R2.64], R0 ;  /* 0x0000000002007986 */ /* 0x000fe2000c101124 */
[----:B------:R-:W-:Y:S05]  /*6e70*/  EXIT ;  /* 0x000000000000794d */ /* 0x000fea0003800000 */
.L_x_2234:
        /* <DEDUP_REMOVED lines=16> */
.L_x_2241:
[----:B------:R-:W-:-:S04]  /*6f80*/  SHF.R.U32.HI R4, RZ, 0x18, R4 ;  /* 0x00000018ff047819 */ /* 0x000fc80000011604 */
[----:B------:R-:W-:-:S04]  /*6f90*/  LOP3.LUT R5, R5, 0x80, R4, 0xf8, !PT ;  /* 0x0000008005057812 */ /* 0x000fc800078ef804 */
[----:B------:R-:W-:-:S07]  /*6fa0*/  PRMT R0, R5, 0x7610, R0 ;  /* 0x0000761005007816 */ /* 0x000fce0000000000 */
.L_x_2240:
[----:B------:R-:W-:Y:S05]  /*6fb0*/  BSYNC.RECONVERGENT B0 ;  /* 0x0000000000007941 */ /* 0x000fea0003800200 */
.L_x_2239:
[----:B------:R-:W-:Y:S01]  /*6fc0*/  STG.E.U8 desc[UR36][R2.64], R0 ;  /* 0x0000000002007986 */ /* 0x000fe2000c101124 */
[----:B------:R-:W-:Y:S05]  /*6fd0*/  EXIT ;  /* 0x000000000000794d */ /* 0x000fea0003800000 */
.L_x_2233:
        /* <DEDUP_REMOVED lines=21> */
.L_x_2243:
[----:B------:R-:W0:Y:S02]  /*7130*/  F2I.FTZ.U64.TRUNC R16, |R16| ;  /* 0x4000001000107311 */ /* 0x000e24000021d800 */
[----:B0-----:R-:W-:Y:S01]  /*7140*/  STG.E.64 desc[UR36][R2.64], R16 ;  /* 0x0000001002007986 */ /* 0x001fe2000c101b24 */
[----:B------:R-:W-:Y:S05]  /*7150*/  EXIT ;  /* 0x000000000000794d */ /* 0x000fea0003800000 */
.L_x_2242:
[----:B------:R-:W0:Y:S02]  /*7160*/  F2I.FTZ.U32.TRUNC.NTZ R5, |R16| ;  /* 0x4000001000057305 */ /* 0x000e24000021f000 */
[----:B0-----:R-:W-:Y:S01]  /*7170*/  STG.E desc[UR36][R2.64], R5 ;  /* 0x0000000502007986 */ /* 0x001fe2000c101924 */
[----:B------:R-:W-:Y:S05]  /*7180*/  EXIT ;  /* 0x000000000000794d */ /* 0x000fea0003800000 */
.L_x_2232:
        /* <DEDUP_REMOVED lines=8> */
[----:B------:R-:W-:Y:S01]  /*7210*/  STG.E.U8 desc[UR36][R2.64], R5 ;  /* 0x0000000502007986 */ /* 0x000fe2000c101124 */
[----:B------:R-:W-:Y:S05]  /*7220*/  EXIT ;  /* 0x000000000000794d */ /* 0x000fea0003800000 */
.L_x_2245:
[----:B------:R-:W-:Y:S01]  /*7230*/  FMUL.FTZ R4, |R16|, 1 ;  /* 0x3f80000010047820 */ /* 0x000fe20000410200 */
[----:B------:R-:W-:-:S05]  /*7240*/  CS2R R6, SRZ ;  /* 0x0000000000067805 */ /* 0x000fca000001ff00 */
[----:B------:R-:W0:Y:S02]  /*7250*/  F2F.F64.F32 R4, R4 ;  /* 0x0000000400047310 */ /* 0x000e240000201800 */
[----:B0-----:R-:W-:Y:S01]  /*7260*/  STG.E.128 desc[UR36][R2.64], R4 ;  /* 0x0000000402007986 */ /* 0x001fe2000c101d24 */
[----:B------:R-:W-:Y:S05]  /*7270*/  EXIT ;  /* 0x000000000000794d */ /* 0x000fea0003800000 */
.L_x_2244:
[----:B------:R-:W-:-:S13]  /*7280*/  ISETP.NE.AND P0, PT, R0, 0xf, PT ;  /* 0x0000000f0000780c */ /* 0x000fda0003f05270 */
[----:B------:R-:W-:Y:S05]  /*7290*/  @!P0 BRA `(.L_x_2246) ;  /* 0x0000000000e08947 */ /* 0x000fea0003800000 */
[----:B------:R-:W-:-:S13]  /*72a0*/  ISETP.NE.AND P0, PT, R0, 0x17, PT ;  /* 0x000000170000780c */ /* 0x000fda0003f05270 */
[----:B------:R-:W-:Y:S05]  /*72b0*/  @!P0 BRA `(.L_x_2247) ;  /* 0x00000000008c8947 */ /* 0x000fea0003800000 */
[----:B------:R-:W-:-:S13]  /*72c0*/  ISETP.NE.AND P0, PT, R0, 0x18, PT ;  /* 0x000000180000780c */ /* 0x000fda0003f05270 */
[----:B------:R-:W-:Y:S05]  /*72d0*/  @!P0 BRA `(.L_x_2248) ;  /* 0x0000000000448947 */ /* 0x000fea0003800000 */
.L_x_2225:
        /* <DEDUP_REMOVED lines=16> */
.L_x_2249:
[----:B------:R-:W-:Y:S05]  /*73e0*/  EXIT ;  /* 0x000000000000794d */ /* 0x000fea0003800000 */
.L_x_2248:
        /* <DEDUP_REMOVED lines=12> */
.L_x_2251:
[----:B------:R-:W-:Y:S05]  /*74b0*/  BSYNC.RECONVERGENT B0 ;  /* 0x0000000000007941 */ /* 0x000fea0003800200 */
.L_x_2250:
[----:B------:R-:W-:-:S05]  /*74c0*/  LOP3.LUT R5, R0, 0x80, R7, 0xf8, !PT ;  /* 0x0000008000057812 */ /* 0x000fca00078ef807 */
[----:B------:R-:W-:Y:S01]  /*74d0*/  STG.E.U8 desc[UR36][R2.64], R5 ;  /* 0x0000000502007986 */ /* 0x000fe2000c101124 */
[----:B------:R-:W-:Y:S05]  /*74e0*/  EXIT ;  /* 0x000000000000794d */ /* 0x000fea0003800000 */
.L_x_2247:
        /* <DEDUP_REMOVED lines=11> */
.L_x_2253:
[----:B------:R-:W-:Y:S01]  /*75a0*/  IMAD.MOV.U32 R0, RZ, RZ, 0x7f ;  /* 0x0000007fff007424 */ /* 0x000fe200078e00ff */
[----:B------:R-:W-:-:S04]  /*75b0*/  ISETP.GT.U32.AND P0, PT, R6, 0x7f800000, PT ;  /* 0x7f8000000600780c */ /* 0x000fc80003f04070 */
[----:B------:R-:W-:-:S09]  /*75c0*/  SEL R0, R0, 0x7c, P0 ;  /* 0x0000007c00007807 */ /* 0x000fd20000000000 */
.L_x_2254:
[----:B------:R-:W-:Y:S05]  /*75d0*/  BSYNC.RECONVERGENT B0 ;  /* 0x0000000000007941 */ /* 0x000fea0003800200 */
.L_x_2252:
[----:B------:R-:W-:-:S04]  /*75e0*/  SHF.R.U32.HI R5, RZ, 0x18, R4 ;  /* 0x00000018ff057819 */ /* 0x000fc80000011604 */
[----:B------:R-:W-:-:S05]  /*75f0*/  LOP3.LUT R5, R0, 0x80, R5, 0xf8, !PT ;  /* 0x0000008000057812 */ /* 0x000fca00078ef805 */
[----:B------:R-:W-:Y:S01]  /*7600*/  STG.E.U8 desc[UR36][R2.64], R5 ;  /* 0x0000000502007986 */ /* 0x000fe2000c101124 */
[----:B------:R-:W-:Y:S05]  /*7610*/  EXIT ;  /* 0x000000000000794d */ /* 0x000fea0003800000 */
.L_x_2246:
[----:B------:R-:W-:-:S05]  /*7620*/  F2FP.BF16.F32.PACK_AB R4, RZ, R4 ;  /* 0x00000004ff04723e */ /* 0x000fca00000010ff */
[----:B------:R-:W-:Y:S01]  /*7630*/  STG.E.U16 desc[UR36][R2.64], R4 ;  /* 0x0000000402007986 */ /* 0x000fe2000c101524 */
[----:B------:R-:W-:Y:S05]  /*7640*/  EXIT ;  /* 0x000000000000794d */ /* 0x000fea0003800000 */
.L_x_2255:
        /* <DEDUP_REMOVED lines=11> */
.L_x_5891:


//--------------------- .text._ZN2at6native18elementwise_kernelILi128ELi2EZNS0_22gpu_kernel_impl_nocastINS0_10AbsFunctorIfEEEEvRNS_18TensorIteratorBaseERKT_EUliE_EEviT1_ --------------------------
	.section	.text._ZN2at6native18elementwise_kernelILi128ELi2EZNS0_22gpu_kernel_impl_nocastINS0_10AbsFunctorIfEEEEvRNS_18TensorIteratorBaseERKT_EUliE_EEviT1_,"ax",@progbits
	.align	128
        .global         _ZN2at6native18elementwise_kernelILi128ELi2EZNS0_22gpu_kernel_impl_nocastINS0_10AbsFunctorIfEEEEvRNS_18TensorIteratorBaseERKT_EUliE_EEviT1_
        .type           _ZN2at6native18elementwise_kernelILi128ELi2EZNS0_22gpu_kernel_impl_nocastINS0_10AbsFunctorIfEEEEvRNS_18TensorIteratorBaseERKT_EUliE_EEviT1_,@function
        .size           _ZN2at6native18elementwise_kernelILi128ELi2EZNS0_22gpu_kernel_impl_nocastINS0_10AbsFunctorIfEEEEvRNS_18TensorIteratorBaseERKT_EUliE_EEviT1_,(.L_x_5892 - _ZN2at6native18elementwise_kernelILi128ELi2EZNS0_22gpu_kernel_impl_nocastINS0_10AbsFunctorIfEEEEvRNS_18TensorIteratorBaseERKT_EUliE_EEviT1_)
        .other          _ZN2at6native18elementwise_kernelILi128ELi2EZNS0_22gpu_kernel_impl_nocastINS0_10AbsFunctorIfEEEEvRNS_18TensorIteratorBaseERKT_EUliE_EEviT1_,@"STO_CUDA_ENTRY STV_DEFAULT"
_ZN2at6native18elementwise_kernelILi128ELi2EZNS0_22gpu_kernel_impl_nocastINS0_10AbsFunctorIfEEEEvRNS_18TensorIteratorBaseERKT_EUliE_EEviT1_:
.text._ZN2at6native18elementwise_kernelILi128ELi2EZNS0_22gpu_kernel_impl_nocastINS0_10AbsFunctorIfEEEEvRNS_18TensorIteratorBaseERKT_EUliE_EEviT1_:
        /* <DEDUP_REMOVED lines=10> */
[----:B------:R-:W-:Y:S01]  /*00a0*/  BSSY.RECONVERGENT B0, `(.L_x_2257) ;  /* 0x0000009000007945 */ /* 0x000fe20003800200 */
[----:B0-----:R-:W-:-:S13]  /*00b0*/  ISETP.GE.AND P0, PT, R3, UR4, PT ;  /* 0x0000000403007c0c */ /* 0x001fda000bf06270 */
[----:B------:R-:W-:Y:S05]  /*00c0*/  @P0 BRA `(.L_x_2258) ;  /* 0x0000000000180947 */ /* 0x000fea0003800000 */
[----:B------:R-:W0:Y:S02]  /*00d0*/  LDC.64 R4, c[0x0][0x588] ;  /* 0x00016200ff047b82 */ /* 0x000e240000000a00 */
[----:B0-----:R-:W2:Y:S06]  /*00e0*/  LDG.E R4, desc[UR6][R4.64] ;  /* 0x0000000604047981 */ /* 0x001eac000c1e1900 */
[----:B------:R-:W0:Y:S01]  /*00f0*/  LDC.64 R6, c[0x0][0x580] ;  /* 0x00016000ff067b82 */ /* 0x000e220000000a00 */
[----:B------:R-:W-:Y:S01]  /*0100*/  IADD3 R3, PT, PT, R3, 0x80, RZ ;  /* 0x0000008003037810 */ /* 0x000fe20007ffe0ff */
[----:B--2---:R-:W-:-:S05]  /*0110*/  FADD.FTZ R9, |R4|, -RZ ;  /* 0x800000ff04097221 */ /* 0x004fca0000010200 */
[----:B0-----:R0:W-:Y:S02]  /*0120*/  STG.E desc[UR6][R6.64], R9 ;  /* 0x0000000906007986 */ /* 0x0011e4000c101906 */
.L_x_2258:
[----:B------:R-:W-:Y:S05]  /*0130*/  BSYNC.RECONVERGENT B0 ;  /* 0x0000000000007941 */ /* 0x000fea0003800200 */
.L_x_2257:
[----:B------:R-:W-:-:S13]  /*0140*/  ISETP.GE.AND P0, PT, R3, UR4, PT ;  /* 0x0000000403007c0c */ /* 0x000fda000bf06270 */
[----:B------:R-:W-:Y:S05]  /*0150*/  @P0 EXIT ;  /* 0x000000000000094d */ /* 0x000fea0003800000 */
[----:B------:R-:W1:Y:S02]  /*0160*/  LDC.64 R2, c[0x0][0x588] ;  /* 0x00016200ff027b82 */ /* 0x000e640000000a00 */
[----:B-1----:R-:W0:Y:S06]  /*0170*/  LDG.E R2, desc[UR6][R2.64] ;  /* 0x0000000602027981 */ /* 0x002e2c000c1e1900 */
[----:B------:R-:W1:Y:S01]  /*0180*/  LDC.64 R4, c[0x0][0x580] ;  /* 0x00016000ff047b82 */ /* 0x000e620000000a00 */
[----:B0-----:R-:W-:-:S05]  /*0190*/  FADD.FTZ R7, |R2|, -RZ ;  /* 0x800000ff02077221 */ /* 0x001fca0000010200 */
[----:B-1----:R-:W-:Y:S01]  /*01a0*/  STG.E desc[UR6][R4.64], R7 ;  /* 0x0000000704007986 */ /* 0x002fe2000c101906 */
[----:B------:R-:W-:Y:S05]  /*01b0*/  EXIT ;  /* 0x000000000000794d */ /* 0x000fea0003800000 */
.L_x_2256:
[----:B------:R-:W0:Y:S01]  /*01c0*/  LDCU UR4, c[0x0][0x380] ;  /* 0x00007000ff0477ac */ /* 0x000e220008000800 */
[----:B------:R-:W-:Y:S01]  /*01d0*/  IADD3 R2, PT, PT, R2, -0x1, RZ ;  /* 0xffffffff02027810 */ /* 0x000fe20007ffe0ff */
[----:B------:R-:W-:Y:S03]  /*01e0*/  BSSY.RECONVERGENT B0, `(.L_x_2259) ;  /* 0x0000138000007945 */ /* 0x000fe60003800200 */
        /* <DEDUP_REMOVED lines=302> */
.L_x_2261:
[----:B------:R-:W0:Y:S02]  /*14d0*/  LDCU.128 UR8, c[0x0][0x580] ;  /* 0x0000b000ff0877ac */ /* 0x000e240008000c00 */
[----:B0-----:R-:W-:-:S05]  /*14e0*/  IADD3 R6, P0, PT, R4, UR10, RZ ;  /* 0x0000000a04067c10 */ /* 0x001fca000ff1e0ff */
[----:B------:R-:W-:-:S05]  /*14f0*/  IMAD.X R7, RZ, RZ, UR11, P0 ;  /* 0x0000000bff077e24 */ /* 0x000fca00080e06ff */
[----:B------:R-:W2:Y:S01]  /*1500*/  LDG.E R6, desc[UR6][R6.64] ;  /* 0x0000000606067981 */ /* 0x000ea2000c1e1900 */
[----:B------:R-:W-:Y:S02]  /*1510*/  IADD3 R4, P0, PT, R5, UR8, RZ ;  /* 0x0000000805047c10 */ /* 0x000fe4000ff1e0ff */
[----:B------:R-:W-:Y:S02]  /*1520*/  IADD3 R3, PT, PT, R3, 0x80, RZ ;  /* 0x0000008003037810 */ /* 0x000fe40007ffe0ff */
[----:B------:R-:W-:Y:S01]  /*1530*/  IADD3.X R5, PT, PT, RZ, UR9, RZ, P0, !PT ;  /* 0x00000009ff057c10 */ /* 0x000fe200087fe4ff */
[----:B--2---:R-:W-:-:S05]  /*1540*/  FADD.FTZ R9, |R6|, -RZ ;  /* 0x800000ff06097221 */ /* 0x004fca0000010200 */
[----:B------:R0:W-:Y:S03]  /*1550*/  STG.E desc[UR6][R4.64], R9 ;  /* 0x0000000904007986 */ /* 0x0001e6000c101906 */
.L_x_2260:
[----:B------:R-:W-:Y:S05]  /*1560*/  BSYNC.RECONVERGENT B0 ;  /* 0x0000000000007941 */ /* 0x000fea0003800200 */
.L_x_2259:
[----:B------:R-:W-:-:S13]  /*1570*/  ISETP.GE.AND P0, PT, R3, UR4, PT ;  /* 0x0000000403007c0c */ /* 0x000fda000bf06270 */
[----:B------:R-:W-:Y:S05]  /*1580*/  @P0 EXIT ;  /* 0x000000000000094d */ /* 0x000fea0003800000 */
        /* <DEDUP_REMOVED lines=298> */
.L_x_2262:
[----:B------:R-:W0:Y:S02]  /*2830*/  LDCU.128 UR8, c[0x0][0x580] ;  /* 0x0000b000ff0877ac */ /* 0x000e240008000c00 */
[----:B0-----:R-:W-:-:S04]  /*2840*/  IADD3 R4, P0, PT, R2, UR10, RZ ;  /* 0x0000000a02047c10 */ /* 0x001fc8000ff1e0ff */
[----:B------:R-:W-:-:S05]  /*2850*/  IADD3.X R5, PT, PT, RZ, UR11, RZ, P0, !PT ;  /* 0x0000000bff057c10 */ /* 0x000fca00087fe4ff */
[----:B------:R-:W2:Y:S01]  /*2860*/  LDG.E R4, desc[UR6][R4.64] ;  /* 0x0000000604047981 */ /* 0x000ea2000c1e1900 */
[----:B------:R-:W-:-:S04]  /*2870*/  IADD3 R2, P0, PT, R3, UR8, RZ ;  /* 0x0000000803027c10 */ /* 0x000fc8000ff1e0ff */
[----:B------:R-:W-:Y:S01]  /*2880*/  IADD3.X R3, PT, PT, RZ, UR9, RZ, P0, !PT ;  /* 0x00000009ff037c10 */ /* 0x000fe200087fe4ff */
[----:B--2---:R-:W-:-:S05]  /*2890*/  FADD.FTZ R7, |R4|, -RZ ;  /* 0x800000ff04077221 */ /* 0x004fca0000010200 */
[----:B------:R-:W-:Y:S01]  /*28a0*/  STG.E desc[UR6][R2.64], R7 ;  /* 0x0000000702007986 */ /* 0x000fe2000c101906 */
[----:B------:R-:W-:Y:S05]  /*28b0*/  EXIT ;  /* 0x000000000000794d */ /* 0x000fea0003800000 */
.L_x_2263:
        /* <DEDUP_REMOVED lines=12> */
.L_x_5892:


//--------------------- .text._ZN2at6native27unrolled_elementwise_kernelINS0_10AbsFunctorIfEESt5arrayIPcLm2EELi4E23TrivialOffsetCalculatorILi1EjES8_NS0_6memory15LoadWithoutCastENS9_16StoreWithoutCastEEEviT_T0_T2_T3_T4_T5_ --------------------------
	.section	.text._ZN2at6native27unrolled_elementwise_kernelINS0_10AbsFunctorIfEESt5arrayIPcLm2EELi4E23TrivialOffsetCalculatorILi1EjES8_NS0_6memory15LoadWithoutCastENS9_16StoreWithoutCastEEEviT_T0_T2_T3_T4_T5_,"ax",@progbits
	.align	128
        .global         _ZN2at6native27unrolled_elementwise_kernelINS0_10AbsFunctorIfEESt5arrayIPcLm2EELi4E23TrivialOffsetCalculatorILi1EjES8_NS0_6memory15LoadWithoutCastENS9_16StoreWithoutCastEEEviT_T0_T2_T3_T4_T5_
        .type           _ZN2at6native27unrolled_elementwise_kernelINS0_10AbsFunctorIfEESt5arrayIPcLm2EELi4E23TrivialOffsetCalculatorILi1EjES8_NS0_6memory15LoadWithoutCastENS9_16StoreWithoutCastEEEviT_T0_T2_T3_T4_T5_,@function
        .size           _ZN2at6native27unrolled_elementwise_kernelINS0_10AbsFunctorIfEESt5arrayIPcLm2EELi4E23TrivialOffsetCalculatorILi1EjES8_NS0_6memory15LoadWithoutCastENS9_16StoreWithoutCastEEEviT_T0_T2_T3_T4_T5_,(.L_x_5893 - _ZN2at6native27unrolled_elementwise_kernelINS0_10AbsFunctorIfEESt5arrayIPcLm2EELi4E23TrivialOffsetCalculatorILi1EjES8_NS0_6memory15LoadWithoutCastENS9_16StoreWithoutCastEEEviT_T0_T2_T3_T4_T5_)
        .other          _ZN2at6native27unrolled_elementwise_kernelINS0_10AbsFunctorIfEESt5arrayIPcLm2EELi4E23TrivialOffsetCalculatorILi1EjES8_NS0_6memory15LoadWithoutCastENS9_16StoreWithoutCastEEEviT_T0_T2_T3_T4_T5_,@"STO_CUDA_ENTRY STV_DEFAULT"
_ZN2at6native27unrolled_elementwise_kernelINS0_10AbsFunctorIfEESt5arrayIPcLm2EELi4E23TrivialOffsetCalculatorILi1EjES8_NS0_6memory15LoadWithoutCastENS9_16StoreWithoutCastEEEviT_T0_T2_T3_T4_T5_:
.text._ZN2at6native27unrolled_elementwise_kernelINS0_10AbsFunctorIfEESt5arrayIPcLm2EELi4E23TrivialOffsetCalculatorILi1EjES8_NS0_6memory15LoadWithoutCastENS9_16StoreWithoutCastEEEviT_T0_T2_T3_T4_T5_:
[----:B------:R-:W-:Y:S01]  /*0000*/  LDC R1, c[0x0][0x37c] ;  /* 0x0000df00ff017b82 */ /* 0x000fe20000000800 */
[----:B------:R-:W0:Y:S07]  /*0010*/  S2R R0, SR_CTAID.X ;  /* 0x0000000000007919 */ /* 0x000e2e0000002500 */
[----:B------:R-:W0:Y:S01]  /*0020*/  LDC R3, c[0x0][0x380] ;  /* 0x0000e000ff037b82 */ /* 0x000e220000000800 */
[----:B------:R-:W1:Y:S01]  /*0030*/  LDCU.64 UR4, c[0x0][0x358] ;  /* 0x00006b00ff0477ac */ /* 0x000e620008000a00 */
[----:B------:R-:W-:Y:S01]  /*0040*/  HFMA2 R14, -RZ, RZ, 0, 0 ;  /* 0x00000000ff0e7431 */ /* 0x000fe200000001ff */
[----:B------:R-:W2:Y:S01]  /*0050*/  S2R R13, SR_TID.X ;  /* 0x00000000000d7919 */ /* 0x000ea20000002100 */
[----:B0-----:R-:W-:Y:S01]  /*0060*/  IMAD R2, R0, -0x200, R3 ;  /* 0xfffffe0000027824 */ /* 0x001fe200078e0203 */
[----:B--2---:R-:W-:-:S04]  /*0070*/  MOV R3, R13 ;  /* 0x0000000d00037202 */ /* 0x004fc80000000f00 */
        /* <DEDUP_REMOVED lines=10> */
[----:B-1----:R-:W3:Y:S07]  /*0120*/  @!P0 LDG.E R14, desc[UR4][R8.64] ;  /* 0x00000004080e8981 */ /* 0x002eee000c1e1900 */
[----:B------:R-:W-:Y:S01]  /*0130*/  @!P3 LEA R19, R0, R13, 0x9 ;  /* 0x0000000d0013b211 */ /* 0x000fe200078e48ff */
[----:B------:R-:W-:Y:S01]  /*0140*/  @!P3 VIADD R13, R13, 0x80 ;  /* 0x000000800d0db836 */ /* 0x000fe20000000000 */
[----:B------:R-:W0:Y:S04]  /*0150*/  @!P3 LDC.64 R6, c[0x0][0x390] ;  /* 0x0000e400ff06bb82 */ /* 0x000e280000000a00 */
[----:B------:R-:W-:-:S13]  /*0160*/  ISETP.GE.AND P2, PT, R13, R2, PT ;  /* 0x000000020d00720c */ /* 0x000fda0003f46270 */
[----:B------:R-:W1:Y:S01]  /*0170*/  @!P2 LDC.64 R4, c[0x0][0x390] ;  /* 0x0000e400ff04ab82 */ /* 0x000e620000000a00 */
[----:B------:R-:W-:Y:S02]  /*0180*/  @!P2 IMAD R15, R0, 0x200, R13 ;  /* 0x00000200000fa824 */ /* 0x000fe400078e020d */
[----:B--2---:R-:W-:-:S04]  /*0190*/  @!P1 IMAD.WIDE.U32 R10, R17, 0x4, R10 ;  /* 0x00000004110a9825 */ /* 0x004fc800078e000a */
[----:B0-----:R-:W-:-:S04]  /*01a0*/  @!P3 IMAD.WIDE.U32 R12, R19, 0x4, R6 ;  /* 0x00000004130cb825 */ /* 0x001fc800078e0006 */
[----:B-1----:R-:W-:Y:S01]  /*01b0*/  @!P2 IMAD.WIDE.U32 R6, R15, 0x4, R4 ;  /* 0x000000040f06a825 */ /* 0x002fe200078e0004 */
[----:B------:R-:W-:Y:S02]  /*01c0*/  CS2R R4, SRZ ;  /* 0x0000000000047805 */ /* 0x000fe4000001ff00 */
[----:B------:R-:W-:-:S04]  /*01d0*/  MOV R15, RZ ;  /* 0x000000ff000f7202 */ /* 0x000fc80000000f00 */
[----:B------:R0:W5:Y:S04]  /*01e0*/  @!P1 LDG.E R5, desc[UR4][R10.64] ;  /* 0x000000040a059981 */ /* 0x000168000c1e1900 */
[----:B------:R0:W5:Y:S04]  /*01f0*/  @!P3 LDG.E R15, desc[UR4][R12.64] ;  /* 0x000000040c0fb981 */ /* 0x000168000c1e1900 */
[----:B------:R0:W5:Y:S01]  /*0200*/  @!P2 LDG.E R4, desc[UR4][R6.64] ;  /* 0x000000040604a981 */ /* 0x000162000c1e1900 */
[----:B------:R-:W-:Y:S01]  /*0210*/  ISETP.GE.AND P0, PT, R3, R2, PT ;  /* 0x000000020300720c */ /* 0x000fe20003f06270 */
[----:B------:R-:W-:Y:S04]  /*0220*/  BSSY.RECONVERGENT B0, `(.L_x_2264) ;  /* 0x000001a000007945 */ /* 0x000fe80003800200 */
[----:B------:R-:W-:Y:S01]  /*0230*/  BSSY.RELIABLE B1, `(.L_x_2265) ;  /* 0x0000011000017945 */ /* 0x000fe20003800100 */
[----:B---3--:R-:W-:-:S07]  /*0240*/  FADD.FTZ R9, |R14|, -RZ ;  /* 0x800000ff0e097221 */ /* 0x008fce0000010200 */
[----:B0-----:R-:W-:Y:S05]  /*0250*/  @P0 BRA `(.L_x_2266) ;  /* 0x0000000000380947 */ /* 0x001fea0003800000 */
[----:B------:R-:W0:Y:S01]  /*0260*/  LDC.64 R6, c[0x0][0x388] ;  /* 0x0000e200ff067b82 */ /* 0x000e220000000a00 */
[----:B------:R-:W-:Y:S01]  /*0270*/  LEA R11, R0, R3, 0x9 ;  /* 0x00000003000b7211 */ /* 0x000fe200078e48ff */
[----:B------:R-:W-:-:S05]  /*0280*/  VIADD R3, R3, 0x80 ;  /* 0x0000008003037836 */ /* 0x000fca0000000000 */
[----:B------:R-:W-:-:S13]  /*0290*/  ISETP.GE.AND P0, PT, R3, R2, PT ;  /* 0x000000020300720c */ /* 0x000fda0003f06270 */
[----:B------:R-:W-:Y:S05]  /*02a0*/  @P0 BREAK.RELIABLE B1 ;  /* 0x0000000000010942 */ /* 0x000fea0003800100 */
[----:B0-----:R-:W-:-:S05]  /*02b0*/  IMAD.WIDE.U32 R6, R11, 0x4, R6 ;  /* 0x000000040b067825 */ /* 0x001fca00078e0006 */
[----:B------:R0:W-:Y:S01]  /*02c0*/  STG.E desc[UR4][R6.64], R9 ;  /* 0x0000000906007986 */ /* 0x0001e2000c101904 */
[----:B------:R-:W-:Y:S05]  /*02d0*/  @P0 BRA `(.L_x_2267) ;  /* 0x0000000000380947 */ /* 0x000fea0003800000 */
[----:B0-----:R-:W0:Y:S01]  /*02e0*/  LDC.64 R6, c[0x0][0x388] ;  /* 0x0000e200ff067b82 */ /* 0x001e220000000a00 */
[----:B------:R-:W-:Y:S01]  /*02f0*/  LEA R9, R0, R3, 0x9 ;  /* 0x0000000300097211 */ /* 0x000fe200078e48ff */
[----:B-----5:R-:W-:Y:S01]  /*0300*/  FADD.FTZ R5, |R5|, -RZ ;  /* 0x800000ff05057221 */ /* 0x020fe20000010200 */
[----:B------:R-:W-:-:S03]  /*0310*/  IADD3 R3, PT, PT, R3, 0x80, RZ ;  /* 0x0000008003037810 */ /* 0x000fc60007ffe0ff */
[----:B0-----:R-:W-:-:S05]  /*0320*/  IMAD.WIDE.U32 R6, R9, 0x4, R6 ;  /* 0x0000000409067825 */ /* 0x001fca00078e0006 */
[----:B------:R0:W-:Y:S02]  /*0330*/  STG.E desc[UR4][R6.64], R5 ;  /* 0x0000000506007986 */ /* 0x0001e4000c101904 */
.L_x_2266:
[----:B------:R-:W-:Y:S05]  /*0340*/  BSYNC.RELIABLE B1 ;  /* 0x0000000000017941 */ /* 0x000fea0003800100 */
.L_x_2265:
[----:B------:R-:W-:-:S13]  /*0350*/  ISETP.GE.AND P0, PT, R3, R2, PT ;  /* 0x000000020300720c */ /* 0x000fda0003f06270 */
[----:B0-----:R-:W0:Y:S01]  /*0360*/  @!P0 LDC.64 R6, c[0x0][0x388] ;  /* 0x0000e200ff068b82 */ /* 0x001e220000000a00 */
[----:B-----5:R-:W-:Y:S02]  /*0370*/  @!P0 IMAD R5, R0, 0x200, R3 ;  /* 0x0000020000058824 */ /* 0x020fe400078e0203 */
[----:B------:R-:W-:Y:S01]  /*0380*/  @!P0 FADD.FTZ R15, |R15|, -RZ ;  /* 0x800000ff0f0f8221 */ /* 0x000fe20000010200 */
[----:B------:R-:W-:Y:S01]  /*0390*/  @!P0 IADD3 R3, PT, PT, R3, 0x80, RZ ;  /* 0x0000008003038810 */ /* 0x000fe20007ffe0ff */
[----:B0-----:R-:W-:-:S05]  /*03a0*/  @!P0 IMAD.WIDE.U32 R6, R5, 0x4, R6 ;  /* 0x0000000405068825 */ /* 0x001fca00078e0006 */
[----:B------:R1:W-:Y:S02]  /*03b0*/  @!P0 STG.E desc[UR4][R6.64], R15 ;  /* 0x0000000f06008986 */ /* 0x0003e4000c101904 */
.L_x_2267:
[----:B------:R-:W-:Y:S05]  /*03c0*/  BSYNC.RECONVERGENT B0 ;  /* 0x0000000000007941 */ /* 0x000fea0003800200 */
.L_x_2264:
[----:B------:R-:W-:Y:S05]  /*03d0*/  WARPSYNC.ALL ;  /* 0x0000000000007948 */ /* 0x000fea0003800000 */
[----:B------:R-:W-:-:S13]  /*03e0*/  ISETP.GE.AND P0, PT, R3, R2, PT ;  /* 0x000000020300720c */ /* 0x000fda0003f06270 */
[----:B------:R-:W-:Y:S05]  /*03f0*/  @P0 EXIT ;  /* 0x000000000000094d */ /* 0x000fea0003800000 */
[----:B01----:R-:W0:Y:S01]  /*0400*/  LDC.64 R6, c[0x0][0x388] ;  /* 0x0000e200ff067b82 */ /* 0x003e220000000a00 */
[----:B------:R-:W-:Y:S01]  /*0410*/  LEA R3, R0, R3, 0x9 ;  /* 0x0000000300037211 */ /* 0x000fe200078e48ff */
[----:B-----5:R-:W-:-:S04]  /*0420*/  FADD.FTZ R5, |R4|, -RZ ;  /* 0x800000ff04057221 */ /* 0x020fc80000010200 */
[----:B0-----:R-:W-:-:S05]  /*0430*/  IMAD.WIDE.U32 R2, R3, 0x4, R6 ;  /* 0x0000000403027825 */ /* 0x001fca00078e0006 */
[----:B------:R-:W-:Y:S01]  /*0440*/  STG.E desc[UR4][R2.64], R5 ;  /* 0x0000000502007986 */ /* 0x000fe2000c101904 */
[----:B------:R-:W-:Y:S05]  /*0450*/  EXIT ;  /* 0x000000000000794d */ /* 0x000fea0003800000 */
.L_x_2268:
        /* <DEDUP_REMOVED lines=10> */
.L_x_5893:


//--------------------- .text._ZN2at6native29vectorized_elementwise_kernelILi2ENS0_10AbsFunctorIfEESt5arrayIPcLm2EEEEviT0_T1_ --------------------------
	.section	.text._ZN2at6native29vectorized_elementwise_kernelILi2ENS0_10AbsFunctorIfEESt5arrayIPcLm2EEEEviT0_T1_,"ax",@progbits
	.align	128
        .global         _ZN2at6native29vectorized_elementwise_kernelILi2ENS0_10AbsFunctorIfEESt5arrayIPcLm2EEEEviT0_T1_
        .type           _ZN2at6native29vectorized_elementwise_kernelILi2ENS0_10AbsFunctorIfEESt5arrayIPcLm2EEEEviT0_T1_,@function
        .size           _ZN2at6native29vectorized_elementwise_kernelILi2ENS0_10AbsFunctorIfEESt5arrayIPcLm2EEEEviT0_T1_,(.L_x_5894 - _ZN2at6native29vectorized_elementwise_kernelILi2ENS0_10AbsFunctorIfEESt5arrayIPcLm2EEEEviT0_T1_)
        .other          _ZN2at6native29vectorized_elementwise_kernelILi2ENS0_10AbsFunctorIfEESt5arrayIPcLm2EEEEviT0_T1_,@"STO_CUDA_ENTRY STV_DEFAULT"
_ZN2at6native29vectorized_elementwise_kernelILi2ENS0_10AbsFunctorIfEESt5arrayIPcLm2EEEEviT0_T1_:
.text._ZN2at6native29vectorized_elementwise_kernelILi2ENS0_10AbsFunctorIfEESt5arrayIPcLm2EEEEviT0_T1_:
        /* <DEDUP_REMOVED lines=9> */
[----:B------:R-:W-:Y:S01]  /*0090*/  IMAD.MOV.U32 R18, RZ, RZ, RZ ;  /* 0x000000ffff127224 */ /* 0x000fe200078e00ff */
[----:B0-----:R-:W-:Y:S02]  /*00a0*/  ISETP.GE.U32.AND P6, PT, R25, R16, PT ;  /* 0x000000101900720c */ /* 0x001fe40003fc6070 */
[----:B------:R-:W-:-:S11]  /*00b0*/  MOV R17, R25 ;  /* 0x0000001900117202 */ /* 0x000fd60000000f00 */
[----:B------:R-:W-:Y:S01]  /*00c0*/  @!P6 VIADD R25, R17, 0x80 ;  /* 0x000000801119e836 */ /* 0x000fe20000000000 */
[----:B------:R-:W0:Y:S01]  /*00d0*/  @!P6 LDC.64 R2, c[0x0][0x390] ;  /* 0x0000e400ff02eb82 */ /* 0x000e220000000a00 */
[----:B------:R-:W-:-:S03]  /*00e0*/  @!P6 IADD3 R5, PT, PT, R0, R17, RZ ;  /* 0x000000110005e210 */ /* 0x000fc60007ffe0ff */
[----:B------:R-:W-:-:S13]  /*00f0*/  ISETP.GE.U32.AND P5, PT, R25, R16, PT ;  /* 0x000000101900720c */ /* 0x000fda0003fa6070 */
[----:B------:R-:W-:Y:S01]  /*0100*/  @!P5 IADD3 R20, PT, PT, R0, R25, RZ ;  /* 0x000000190014d210 */ /* 0x000fe20007ffe0ff */
[----:B------:R-:W1:Y:S01]  /*0110*/  @!P5 LDC.64 R12, c[0x0][0x390] ;  /* 0x0000e400ff0cdb82 */ /* 0x000e620000000a00 */
[----:B------:R-:W-:-:S04]  /*0120*/  @!P5 IADD3 R25, PT, PT, R25, 0x80, RZ ;  /* 0x000000801919d810 */ /* 0x000fc80007ffe0ff */
[----:B------:R-:W-:Y:S01]  /*0130*/  ISETP.GE.U32.AND P4, PT, R25, R16, PT ;  /* 0x000000101900720c */ /* 0x000fe20003f86070 */
[----:B0-----:R-:W-:-:S05]  /*0140*/  @!P6 IMAD.WIDE.U32 R2, R5, 0x4, R2 ;  /* 0x000000040502e825 */ /* 0x001fca00078e0002 */
[----:B------:R0:W2:Y:S07]  /*0150*/  @!P6 LDG.E R18, desc[UR4][R2.64] ;  /* 0x000000040212e981 */ /* 0x0000ae000c1e1900 */
[----:B------:R-:W-:Y:S01]  /*0160*/  @!P4 IMAD.IADD R29, R0, 0x1, R25 ;  /* 0x00000001001dc824 */ /* 0x000fe200078e0219 */
[----:B------:R-:W-:Y:S01]  /*0170*/  @!P4 IADD3 R25, PT, PT, R25, 0x80, RZ ;  /* 0x000000801919c810 */ /* 0x000fe20007ffe0ff */
[----:B------:R-:W3:Y:S03]  /*0180*/  @!P4 LDC.64 R14, c[0x0][0x390] ;  /* 0x0000e400ff0ecb82 */ /* 0x000ee60000000a00 */
[----:B------:R-:W-:-:S13]  /*0190*/  ISETP.GE.U32.AND P3, PT, R25, R16, PT ;  /* 0x000000101900720c */ /* 0x000fda0003f66070 */
[----:B------:R-:W-:Y:S01]  /*01a0*/  @!P3 IADD3 R27, PT, PT, R0, R25, RZ ;  /* 0x00000019001bb210 */ /* 0x000fe20007ffe0ff */
[----:B------:R-:W-:Y:S01]  /*01b0*/  @!P3 VIADD R25, R25, 0x80 ;  /* 0x000000801919b836 */ /* 0x000fe20000000000 */
[----:B------:R-:W4:Y:S04]  /*01c0*/  @!P3 LDC.64 R10, c[0x0][0x390] ;  /* 0x0000e400ff0abb82 */ /* 0x000f280000000a00 */
[----:B------:R-:W-:-:S13]  /*01d0*/  ISETP.GE.U32.AND P2, PT, R25, R16, PT ;  /* 0x000000101900720c */ /* 0x000fda0003f46070 */
[----:B------:R-:W-:Y:S01]  /*01e0*/  @!P2 IADD3 R23, PT, PT, R0, R25, RZ ;  /* 0x000000190017a210 */ /* 0x000fe20007ffe0ff */
[----:B0-----:R-:W0:Y:S01]  /*01f0*/  @!P2 LDC.64 R2, c[0x0][0x390] ;  /* 0x0000e400ff02ab82 */ /* 0x001e220000000a00 */
[----:B------:R-:W-:-:S04]  /*0200*/  @!P2 IADD3 R25, PT, PT, R25, 0x80, RZ ;  /* 0x000000801919a810 */ /* 0x000fc80007ffe0ff */
[----:B------:R-:W-:-:S13]  /*0210*/  ISETP.GE.U32.AND P1, PT, R25, R16, PT ;  /* 0x000000101900720c */ /* 0x000fda0003f26070 */
[----:B------:R-:W-:Y:S01]  /*0220*/  @!P1 IMAD.IADD R21, R0, 0x1, R25 ;  /* 0x0000000100159824 */ /* 0x000fe200078e0219 */
[----:B------:R-:W-:Y:S01]  /*0230*/  @!P1 IADD3 R25, PT, PT, R25, 0x80, RZ ;  /* 0x0000008019199810 */ /* 0x000fe20007ffe0ff */
[----:B------:R-:W3:Y:S03]  /*0240*/  @!P1 LDC.64 R4, c[0x0][0x390] ;  /* 0x0000e400ff049b82 */ /* 0x000ee60000000a00 */
[----:B------:R-:W-:-:S13]  /*0250*/  ISETP.GE.U32.AND P0, PT, R25, R16, PT ;  /* 0x000000101900720c */ /* 0x000fda0003f06070 */
[----:B------:R-:W-:Y:S01]  /*0260*/  @!P0 IADD3 R19, PT, PT, R0, R25, RZ ;  /* 0x0000001900138210 */ /* 0x000fe20007ffe0ff */
[----:B------:R-:W4:Y:S01]  /*0270*/  @!P0 LDC.64 R6, c[0x0][0x390] ;  /* 0x0000e400ff068b82 */ /* 0x000f220000000a00 */
[----:B------:R-:W-:-:S04]  /*0280*/  @!P0 IADD3 R25, PT, PT, R25, 0x80, RZ ;  /* 0x0000008019198810 */ /* 0x000fc80007ffe0ff */
[----:B------:R-:W-:-:S13]  /*0290*/  ISETP.GE.U32.AND P6, PT, R25, R16, PT ;  /* 0x000000101900720c */ /* 0x000fda0003fc6070 */
[----:B------:R-:W4:Y:S01]  /*02a0*/  @!P6 LDC.64 R8, c[0x0][0x390] ;  /* 0x0000e400ff08eb82 */ /* 0x000f220000000a00 */
[----:B-1----:R-:W-:-:S04]  /*02b0*/  @!P5 IMAD.WIDE.U32 R12, R20, 0x4, R12 ;  /* 0x00000004140cd825 */ /* 0x002fc800078e000c */
[----:B------:R-:W-:Y:S01]  /*02c0*/  HFMA2 R20, -RZ, RZ, 0, 0 ;  /* 0x00000000ff147431 */ /* 0x000fe200000001ff */
[----:B------:R-:W-:Y:S01]  /*02d0*/  @!P6 IADD3 R25, PT, PT, R0, R25, RZ ;  /* 0x000000190019e210 */ /* 0x000fe20007ffe0ff */
[----:B0-----:R-:W-:-:S04]  /*02e0*/  @!P2 IMAD.WIDE.U32 R2, R23, 0x4, R2 ;  /* 0x000000041702a825 */ /* 0x001fc800078e0002 */
[----:B------:R0:W5:Y:S01]  /*02f0*/  @!P5 LDG.E R20, desc[UR4][R12.64] ;  /* 0x000000040c14d981 */ /* 0x000162000c1e1900 */
[----:B---3--:R-:W-:-:S04]  /*0300*/  @!P1 IMAD.WIDE.U32 R4, R21, 0x4, R4 ;  /* 0x0000000415049825 */ /* 0x008fc800078e0004 */
[----:B------:R-:W-:Y:S02]  /*0310*/  HFMA2 R21, -RZ, RZ, 0, 0 ;  /* 0x00000000ff157431 */ /* 0x000fe400000001ff */
[----:B----4-:R-:W-:Y:S01]  /*0320*/  @!P0 IMAD.WIDE.U32 R6, R19, 0x4, R6 ;  /* 0x0000000413068825 */ /* 0x010fe200078e0006 */
[----:B------:R-:W-:-:S03]  /*0330*/  MOV R19, RZ ;  /* 0x000000ff00137202 */ /* 0x000fc60000000f00 */
[----:B------:R-:W5:Y:S01]  /*0340*/  @!P2 LDG.E R21, desc[UR4][R2.64] ;  /* 0x000000040215a981 */ /* 0x000f62000c1e1900 */
[----:B------:R-:W-:Y:S01]  /*0350*/  IMAD.MOV.U32 R23, RZ, RZ, RZ ;  /* 0x000000ffff177224 */ /* 0x000fe200078e00ff */
[----:B0-----:R-:W-:Y:S01]  /*0360*/  CS2R R12, SRZ ;  /* 0x00000000000c7805 */ /* 0x001fe2000001ff00 */
[----:B------:R-:W-:-:S04]  /*0370*/  @!P3 IMAD.WIDE.U32 R10, R27, 0x4, R10 ;  /* 0x000000041b0ab825 */ /* 0x000fc800078e000a */
[----:B------:R-:W5:Y:S01]  /*0380*/  @!P1 LDG.E R23, desc[UR4][R4.64] ;  /* 0x0000000404179981 */ /* 0x000f62000c1e1900 */
[----:B------:R-:W-:-:S03]  /*0390*/  @!P6 IMAD.WIDE.U32 R8, R25, 0x4, R8 ;  /* 0x000000041908e825 */ /* 0x000fc600078e0008 */
[----:B------:R-:W5:Y:S04]  /*03a0*/  @!P3 LDG.E R19, desc[UR4][R10.64] ;  /* 0x000000040a13b981 */ /* 0x000f68000c1e1900 */
[----:B------:R-:W5:Y:S04]  /*03b0*/  @!P6 LDG.E R12, desc[UR4][R8.64] ;  /* 0x00000004080ce981 */ /* 0x000f68000c1e1900 */
[----:B------:R-:W5:Y:S01]  /*03c0*/  @!P0 LDG.E R13, desc[UR4][R6.64] ;  /* 0x00000004060d8981 */ /* 0x000f62000c1e1900 */
[----:B------:R-:W-:Y:S01]  /*03d0*/  ISETP.GE.U32.AND P0, PT, R17, R16, PT ;  /* 0x000000101100720c */ /* 0x000fe20003f06070 */
[----:B------:R-:W-:-:S02]  /*03e0*/  IMAD.MOV.U32 R22, RZ, RZ, RZ ;  /* 0x000000ffff167224 */ /* 0x000fc400078e00ff */
[----:B------:R-:W-:Y:S01]  /*03f0*/  @!P4 IMAD.WIDE.U32 R14, R29, 0x4, R14 ;  /* 0x000000041d0ec825 */ /* 0x000fe200078e000e */
[----:B------:R-:W-:Y:S04]  /*0400*/  BSSY.RECONVERGENT B0, `(.L_x_2270) ;  /* 0x000003b000007945 */ /* 0x000fe80003800200 */
[----:B------:R-:W-:Y:S01]  /*0410*/  BSSY.RELIABLE B1, `(.L_x_2271) ;  /* 0x0000032000017945 */ /* 0x000fe20003800100 */
[----:B------:R2:W5:Y:S02]  /*0420*/  @!P4 LDG.E R22, desc[UR4][R14.64] ;  /* 0x000000040e16c981 */ /* 0x000564000c1e1900 */
[----:B--2---:R-:W-:Y:S02]  /*0430*/  FADD.FTZ R15, |R18|, -RZ ;  /* 0x800000ff120f7221 */ /* 0x004fe40000010200 */
[----:B------:R-:W-:Y:S05]  /*0440*/  @P0 BRA `(.L_x_2272) ;  /* 0x0000000000340947 */ /* 0x000fea0003800000 */
[----:B------:R-:W0:Y:S01]  /*0450*/  LDC.64 R2, c[0x0][0x388] ;  /* 0x0000e200ff027b82 */ /* 0x000e220000000a00 */
[----:B------:R-:W-:Y:S02]  /*0460*/  IADD3 R5, PT, PT, R0, R17, RZ ;  /* 0x0000001100057210 */ /* 0x000fe40007ffe0ff */
[----:B------:R-:W-:-:S04]  /*0470*/  IADD3 R17, PT, PT, R17, 0x80, RZ ;  /* 0x0000008011117810 */ /* 0x000fc80007ffe0ff */
[----:B------:R-:W-:Y:S01]  /*0480*/  ISETP.GE.U32.AND P0, PT, R17, R16, PT ;  /* 0x000000101100720c */ /* 0x000fe20003f06070 */
[----:B0-----:R-:W-:-:S05]  /*0490*/  IMAD.WIDE.U32 R2, R5, 0x4, R2 ;  /* 0x0000000405027825 */ /* 0x001fca00078e0002 */
[----:B------:R0:W-:Y:S07]  /*04a0*/  STG.E desc[UR4][R2.64], R15 ;  /* 0x0000000f02007986 */ /* 0x0001ee000c101904 */
[----:B------:R-:W-:Y:S05]  /*04b0*/  @P0 BRA `(.L_x_2273) ;  /* 0x0000000000380947 */ /* 0x000fea0003800000 */
[----:B0-----:R-:W0:Y:S01]  /*04c0*/  LDC.64 R2, c[0x0][0x388] ;  /* 0x0000e200ff027b82 */ /* 0x001e220000000a00 */
[----:B------:R-:W-:Y:S01]  /*04d0*/  IADD3 R7, PT, PT, R0, R17, RZ ;  /* 0x0000001100077210 */ /* 0x000fe20007ffe0ff */
[----:B-----5:R-:W-:Y:S01]  /*04e0*/  FADD.FTZ R5, |R20|, -RZ ;  /* 0x800000ff14057221 */ /* 0x020fe20000010200 */
[----:B------:R-:W-:-:S03]  /*04f0*/  VIADD R17, R17, 0x80 ;  /* 0x0000008011117836 */ /* 0x000fc60000000000 */
[----:B0-----:R-:W-:-:S05]  /*0500*/  IMAD.WIDE.U32 R2, R7, 0x4, R2 ;  /* 0x0000000407027825 */ /* 0x001fca00078e0002 */
[----:B------:R0:W-:Y:S02]  /*0510*/  STG.E desc[UR4][R2.64], R5 ;  /* 0x0000000502007986 */ /* 0x0001e4000c101904 */
.L_x_2272:
[----:B------:R-:W-:-:S13]  /*0520*/  ISETP.GE.U32.AND P0, PT, R17, R16, PT ;  /* 0x000000101100720c */ /* 0x000fda0003f06070 */
[----:B------:R-:W-:Y:S05]  /*0530*/  @P0 BRA `(.L_x_2274) ;  /* 0x0000000000380947 */ /* 0x000fea0003800000 */
[----:B0-----:R-:W0:Y:S01]  /*0540*/  LDC.64 R2, c[0x0][0x388] ;  /* 0x0000e200ff027b82 */ /* 0x001e220000000a00 */
[----:B------:R-:W-:Y:S01]  /*0550*/  IADD3 R7, PT, PT, R0, R17, RZ ;  /* 0x0000001100077210 */ /* 0x000fe20007ffe0ff */
[----:B-----5:R-:W-:Y:S01]  /*0560*/  FADD.FTZ R5, |R22|, -RZ ;  /* 0x800000ff16057221 */ /* 0x020fe20000010200 */
[----:B------:R-:W-:-:S03]  /*0570*/  IADD3 R17, PT, PT, R17, 0x80, RZ ;  /* 0x0000008011117810 */ /* 0x000fc60007ffe0ff */
[----:B0-----:R-:W-:-:S05]  /*0580*/  IMAD.WIDE.U32 R2, R7, 0x4, R2 ;  /* 0x0000000407027825 */ /* 0x001fca00078e0002 */
[----:B------:R1:W-:Y:S02]  /*0590*/  STG.E desc[UR4][R2.64], R5 ;  /* 0x0000000502007986 */ /* 0x0003e4000c101904 */
.L_x_2273:
[----:B------:R-:W-:-:S13]  /*05a0*/  ISETP.GE.U32.AND P0, PT, R17, R16, PT ;  /* 0x000000101100720c */ /* 0x000fda0003f06070 */
[----:B------:R-:W-:Y:S05]  /*05b0*/  @P0 BRA `(.L_x_2275) ;  /* 0x0000000000380947 */ /* 0x000fea0003800000 */
[----:B01----:R-:W0:Y:S01]  /*05c0*/  LDC.64 R2, c[0x0][0x388] ;  /* 0x0000e200ff027b82 */ /* 0x003e220000000a00 */
[----:B------:R-:W-:Y:S01]  /*05d0*/  IADD3 R5, PT, PT, R0, R17, RZ ;  /* 0x0000001100057210 */ /* 0x000fe20007ffe0ff */
[----:B-----5:R-:W-:Y:S01]  /*05e0*/  FADD.FTZ R19, |R19|, -RZ ;  /* 0x800000ff13137221 */ /* 0x020fe20000010200 */
[----:B------:R-:W-:-:S03]  /*05f0*/  VIADD R17, R17, 0x80 ;  /* 0x0000008011117836 */ /* 0x000fc60000000000 */
[----:B0-----:R-:W-:-:S05]  /*0600*/  IMAD.WIDE.U32 R2, R5, 0x4, R2 ;  /* 0x0000000405027825 */ /* 0x001fca00078e0002 */
[----:B------:R1:W-:Y:S02]  /*0610*/  STG.E desc[UR4][R2.64], R19 ;  /* 0x0000001302007986 */ /* 0x0003e4000c101904 */
.L_x_2274:
[----:B------:R-:W-:-:S13]  /*0620*/  ISETP.GE.U32.AND P0, PT, R17, R16, PT ;  /* 0x000000101100720c */ /* 0x000fda0003f06070 */
[----:B------:R-:W-:Y:S05]  /*0630*/  @P0 BRA `(.L_x_2276) ;  /* 0x00000000003c0947 */ /* 0x000fea0003800000 */
[----:B01----:R-:W0:Y:S01]  /*0640*/  LDC.64 R2, c[0x0][0x388] ;  /* 0x0000e200ff027b82 */ /* 0x003e220000000a00 */
[----:B------:R-:W-:Y:S01]  /*0650*/  IADD3 R5, PT, PT, R0, R17, RZ ;  /* 0x0000001100057210 */ /* 0x000fe20007ffe0ff */
[----:B-----5:R-:W-:Y:S01]  /*0660*/  FADD.FTZ R21, |R21|, -RZ ;  /* 0x800000ff15157221 */ /* 0x020fe20000010200 */
[----:B------:R-:W-:-:S03]  /*0670*/  IADD3 R17, PT, PT, R17, 0x80, RZ ;  /* 0x0000008011117810 */ /* 0x000fc60007ffe0ff */
[----:B0-----:R-:W-:-:S05]  /*0680*/  IMAD.WIDE.U32 R2, R5, 0x4, R2 ;  /* 0x0000000405027825 */ /* 0x001fca00078e0002 */
[----:B------:R2:W-:Y:S02]  /*0690*/  STG.E desc[UR4][R2.64], R21 ;  /* 0x0000001502007986 */ /* 0x0005e4000c101904 */
.L_x_2275:
[----:B------:R-:W-:-:S13]  /*06a0*/  ISETP.GE.U32.AND P0, PT, R17, R16, PT ;  /* 0x000000101100720c */ /* 0x000fda0003f06070 */
[----:B------:R-:W-:Y:S05]  /*06b0*/  @P0 BREAK.RELIABLE B1 ;  /* 0x0000000000010942 */ /* 0x000fea0003800100 */
[----:B------:R-:W-:Y:S05]  /*06c0*/  @P0 BRA `(.L_x_2277) ;  /* 0x0000000000380947 */ /* 0x000fea0003800000 */
[----:B012---:R-:W0:Y:S01]  /*06d0*/  LDC.64 R2, c[0x0][0x388] ;  /* 0x0000e200ff027b82 */ /* 0x007e220000000a00 */
[----:B------:R-:W-:Y:S01]  /*06e0*/  IADD3 R5, PT, PT, R0, R17, RZ ;  /* 0x0000001100057210 */ /* 0x000fe20007ffe0ff */
[----:B-----5:R-:W-:Y:S01]  /*06f0*/  FADD.FTZ R23, |R23|, -RZ ;  /* 0x800000ff17177221 */ /* 0x020fe20000010200 */
[----:B------:R-:W-:-:S03]  /*0700*/  VIADD R17, R17, 0x80 ;  /* 0x0000008011117836 */ /* 0x000fc60000000000 */
[----:B0-----:R-:W-:-:S05]  /*0710*/  IMAD.WIDE.U32 R2, R5, 0x4, R2 ;  /* 0x0000000405027825 */ /* 0x001fca00078e0002 */
[----:B------:R2:W-:Y:S02]  /*0720*/  STG.E desc[UR4][R2.64], R23 ;  /* 0x0000001702007986 */ /* 0x0005e4000c101904 */
.L_x_2276:
[----:B------:R-:W-:Y:S05]  /*0730*/  BSYNC.RELIABLE B1 ;  /* 0x0000000000017941 */ /* 0x000fea0003800100 */
.L_x_2271:
[----:B------:R-:W-:-:S13]  /*0740*/  ISETP.GE.U32.AND P0, PT, R17, R16, PT ;  /* 0x000000101100720c */ /* 0x000fda0003f06070 */
[----:B012---:R-:W0:Y:S01]  /*0750*/  @!P0 LDC.64 R2, c[0x0][0x388] ;  /* 0x0000e200ff028b82 */ /* 0x007e220000000a00 */
[----:B------:R-:W-:Y:S01]  /*0760*/  @!P0 IADD3 R5, PT, PT, R0, R17, RZ ;  /* 0x0000001100058210 */ /* 0x000fe20007ffe0ff */
[----:B-----5:R-:W-:Y:S01]  /*0770*/  @!P0 FADD.FTZ R13, |R13|, -RZ ;  /* 0x800000ff0d0d8221 */ /* 0x020fe20000010200 */
[----:B------:R-:W-:-:S03]  /*0780*/  @!P0 IADD3 R17, PT, PT, R17, 0x80, RZ ;  /* 0x0000008011118810 */ /* 0x000fc60007ffe0ff */
[----:B0-----:R-:W-:-:S05]  /*0790*/  @!P0 IMAD.WIDE.U32 R2, R5, 0x4, R2 ;  /* 0x0000000405028825 */ /* 0x001fca00078e0002 */
[----:B------:R3:W-:Y:S02]  /*07a0*/  @!P0 STG.E desc[UR4][R2.64], R13 ;  /* 0x0000000d02008986 */ /* 0x0007e4000c101904 */
.L_x_2277:
[----:B------:R-:W-:Y:S05]  /*07b0*/  BSYNC.RECONVERGENT B0 ;  /* 0x0000000000007941 */ /* 0x000fea0003800200 */
.L_x_2270:
[----:B------:R-:W-:Y:S05]  /*07c0*/  WARPSYNC.ALL ;  /* 0x0000000000007948 */ /* 0x000fea0003800000 */
[----:B------:R-:W-:-:S13]  /*07d0*/  ISETP.GE.U32.AND P0, PT, R17, R16, PT ;  /* 0x000000101100720c */ /* 0x000fda0003f06070 */
[----:B------:R-:W-:Y:S05]  /*07e0*/  @P0 EXIT ;  /* 0x000000000000094d */ /* 0x000fea0003800000 */
[----:B0123--:R-:W0:Y:S01]  /*07f0*/  LDC.64 R2, c[0x0][0x388] ;  /* 0x0000e200ff027b82 */ /* 0x00fe220000000a00 */
[----:B------:R-:W-:Y:S01]  /*0800*/  IADD3 R17, PT, PT, R0, R17, RZ ;  /* 0x0000001100117210 */ /* 0x000fe20007ffe0ff */
[----:B-----5:R-:W-:-:S04]  /*0810*/  FADD.FTZ R5, |R12|, -RZ ;  /* 0x800000ff0c057221 */ /* 0x020fc80000010200 */
[----:B0-----:R-:W-:-:S05]  /*0820*/  IMAD.WIDE.U32 R2, R17, 0x4, R2 ;  /* 0x0000000411027825 */ /* 0x001fca00078e0002 */
[----:B------:R-:W-:Y:S01]  /*0830*/  STG.E desc[UR4][R2.64], R5 ;  /* 0x0000000502007986 */ /* 0x000fe2000c101904 */
[----:B------:R-:W-:Y:S05]  /*0840*/  EXIT ;  /* 0x000000000000794d */ /* 0x000fea0003800000 */
.L_x_2269:
[----:B------:R-:W0:Y:S01]  /*0850*/  S2R R15, SR_TID.X ;  /* 0x00000000000f7919 */ /* 0x000e220000002100 */
[----:B------:R-:W1:Y:S08]  /*0860*/  LDC.64 R2, c[0x0][0x390] ;  /* 0x0000e400ff027b82 */ /* 0x000e700000000a00 */
[----:B------:R-:W2:Y:S01]  /*0870*/  LDC.64 R4, c[0x0][0x388] ;  /* 0x0000e200ff047b82 */ /* 0x000ea20000000a00 */
[----:B-1----:R-:W-:-:S04]  /*0880*/  IMAD.WIDE.U32 R2, R0, 0x4, R2 ;  /* 0x0000000400027825 */ /* 0x002fc800078e0002 */
[----:B0-----:R-:W-:-:S05]  /*0890*/  IMAD.WIDE.U32 R2, R15, 0x8, R2 ;  /* 0x000000080f027825 */ /* 0x001fca00078e0002 */
[----:B------:R-:W3:Y:S04]  /*08a0*/  LDG.E.64 R6, desc[UR4][R2.64] ;  /* 0x0000000402067981 */ /* 0x000ee8000c1e1b00 */
[----:B------:R-:W4:Y:S04]  /*08b0*/  LDG.E.64 R8, desc[UR4][R2.64+0x400] ;  /* 0x0004000402087981 */ /* 0x000f28000c1e1b00 */
[----:B------:R-:W5:Y:S04]  /*08c0*/  LDG.E.64 R10, desc[UR4][R2.64+0x800] ;  /* 0x00080004020a7981 */ /* 0x000f68000c1e1b00 */
[----:B------:R-:W5:Y:S01]  /*08d0*/  LDG.E.64 R12, desc[UR4][R2.64+0xc00] ;  /* 0x000c0004020c7981 */ /* 0x000f62000c1e1b00 */
[----:B--2---:R-:W-:-:S04]  /*08e0*/  IMAD.WIDE.U32 R4, R0, 0x4, R4 ;  /* 0x0000000400047825 */ /* 0x004fc800078e0004 */
[----:B------:R-:W-:-:S04]  /*08f0*/  IMAD.WIDE.U32 R4, R15, 0x8, R4 ;  /* 0x000000080f047825 */ /* 0x000fc800078e0004 */
[----:B---3--:R-:W-:Y:S01]  /*0900*/  FADD.FTZ R6, |R6|, -RZ ;  /* 0x800000ff06067221 */ /* 0x008fe20000010200 */
[----:B------:R-:W-:Y:S01]  /*0910*/  FADD.FTZ R7, |R7|, -RZ ;  /* 0x800000ff07077221 */ /* 0x000fe20000010200 */
[----:B----4-:R-:W-:Y:S01]  /*0920*/  FADD.FTZ R8, |R8|, -RZ ;  /* 0x800000ff08087221 */ /* 0x010fe20000010200 */
[----:B------:R-:W-:-:S03]  /*0930*/  FADD.FTZ R9, |R9|, -RZ ;  /* 0x800000ff09097221 */ /* 0x000fc60000010200 */
[----:B------:R-:W-:Y:S01]  /*0940*/  STG.E.64 desc[UR4][R4.64], R6 ;  /* 0x0000000604007986 */ /* 0x000fe2000c101b04 */
[----:B-----5:R-:W-:Y:S01]  /*0950*/  FADD.FTZ R10, |R10|, -RZ ;  /* 0x800000ff0a0a7221 */ /* 0x020fe20000010200 */
[----:B------:R-:W-:Y:S02]  /*0960*/  FADD.FTZ R11, |R11|, -RZ ;  /* 0x800000ff0b0b7221 */ /* 0x000fe40000010200 */
[----:B------:R-:W-:Y:S01]  /*0970*/  STG.E.64 desc[UR4][R4.64+0x400], R8 ;  /* 0x0004000804007986 */ /* 0x000fe2000c101b04 */
[----:B------:R-:W-:Y:S01]  /*0980*/  FADD.FTZ R12, |R12|, -RZ ;  /* 0x800000ff0c0c7221 */ /* 0x000fe20000010200 */
[----:B------:R-:W-:Y:S02]  /*0990*/  FADD.FTZ R13, |R13|, -RZ ;  /* 0x800000ff0d0d7221 */ /* 0x000fe40000010200 */
[----:B------:R-:W-:Y:S04]  /*09a0*/  STG.E.64 desc[UR4][R4.64+0x800], R10 ;  /* 0x0008000a04007986 */ /* 0x000fe8000c101b04 */
[----:B------:R-:W-:Y:S01]  /*09b0*/  STG.E.64 desc[UR4][R4.64+0xc00], R12 ;  /* 0x000c000c04007986 */ /* 0x000fe2000c101b04 */
[----:B------:R-:W-:Y:S05]  /*09c0*/  EXIT ;  /* 0x000000000000794d */ /* 0x000fea0003800000 */
.L_x_2278:
        /* <DEDUP_REMOVED lines=11> */
.L_x_5894:


//--------------------- .text._ZN2at6native29vectorized_elementwise_kernelILi4ENS0_10AbsFunctorIfEESt5arrayIPcLm2EEEEviT0_T1_ --------------------------
	.section	.text._ZN2at6native29vectorized_elementwise_kernelILi4ENS0_10AbsFunctorIfEESt5arrayIPcLm2EEEEviT0_T1_,"ax",@progbits
	.align	128
        .global         _ZN2at6native29vectorized_elementwise_kernelILi4ENS0_10AbsFunctorIfEESt5arrayIPcLm2EEEEviT0_T1_
        .type           _ZN2at6native29vectorized_elementwise_kernelILi4ENS0_10AbsFunctorIfEESt5arrayIPcLm2EEEEviT0_T1_,@function
        .size           _ZN2at6native29vectorized_elementwise_kernelILi4ENS0_10AbsFunctorIfEESt5arrayIPcLm2EEEEviT0_T1_,(.L_x_5895 - _ZN2at6native29vectorized_elementwise_kernelILi4ENS0_10AbsFunctorIfEESt5arrayIPcLm2EEEEviT0_T1_)
        .other          _ZN2at6native29vectorized_elementwise_kernelILi4ENS0_10AbsFunctorIfEESt5arrayIPcLm2EEEEviT0_T1_,@"STO_CUDA_ENTRY STV_DEFAULT"
_ZN2at6native29vectorized_elementwise_kernelILi4ENS0_10AbsFunctorIfEESt5arrayIPcLm2EEEEviT0_T1_:
.text._ZN2at6native29vectorized_elementwise_kernelILi4ENS0_10AbsFunctorIfEESt5arrayIPcLm2EEEEviT0_T1_:
        /* <DEDUP_REMOVED lines=82> */
.L_x_2282:
        /* <DEDUP_REMOVED lines=8> */
.L_x_2283:
        /* <DEDUP_REMOVED lines=8> */
.L_x_2284:
        /* <DEDUP_REMOVED lines=8> */
.L_x_2285:
        /* <DEDUP_REMOVED lines=9> */
.L_x_2286:
[----:B------:R-:W-:Y:S05]  /*0730*/  BSYNC.RELIABLE B1 ;  /* 0x0000000000017941 */ /* 0x000fea0003800100 */
.L_x_2281:
[----:B------:R-:W-:-:S13]  /*0740*/  ISETP.GE.U32.AND P0, PT, R17, R16, PT ;  /* 0x000000101100720c */ /* 0x000fda0003f06070 */
[----:B012---:R-:W0:Y:S01]  /*0750*/  @!P0 LDC.64 R2, c[0x0][0x388] ;  /* 0x0000e200ff028b82 */ /* 0x007e220000000a00 */
[----:B------:R-:W-:Y:S01]  /*0760*/  @!P0 IADD3 R5, PT, PT, R0, R17, RZ ;  /* 0x0000001100058210 */ /* 0x000fe20007ffe0ff */
[----:B-----5:R-:W-:Y:S01]  /*0770*/  @!P0 FADD.FTZ R13, |R13|, -RZ ;  /* 0x800000ff0d0d8221 */ /* 0x020fe20000010200 */
[----:B------:R-:W-:-:S03]  /*0780*/  @!P0 IADD3 R17, PT, PT, R17, 0x80, RZ ;  /* 0x0000008011118810 */ /* 0x000fc60007ffe0ff */
[----:B0-----:R-:W-:-:S05]  /*0790*/  @!P0 IMAD.WIDE.U32 R2, R5, 0x4, R2 ;  /* 0x0000000405028825 */ /* 0x001fca00078e0002 */
[----:B------:R3:W-:Y:S02]  /*07a0*/  @!P0 STG.E desc[UR4][R2.64], R13 ;  /* 0x0000000d02008986 */ /* 0x0007e4000c101904 */
.L_x_2287:
[----:B------:R-:W-:Y:S05]  /*07b0*/  BSYNC.RECONVERGENT B0 ;  /* 0x0000000000007941 */ /* 0x000fea0003800200 */
.L_x_2280:
        /* <DEDUP_REMOVED lines=9> */
.L_x_2279:
[----:B------:R-:W0:Y:S01]  /*0850*/  S2R R15, SR_TID.X ;  /* 0x00000000000f7919 */ /* 0x000e220000002100 */
[----:B------:R-:W1:Y:S08]  /*0860*/  LDC.64 R2, c[0x0][0x390] ;  /* 0x0000e400ff027b82 */ /* 0x000e700000000a00 */
[----:B------:R-:W2:Y:S01]  /*0870*/  LDC.64 R12, c[0x0][0x388] ;  /* 0x0000e200ff0c7b82 */ /* 0x000ea20000000a00 */
[----:B-1----:R-:W-:-:S04]  /*0880*/  IMAD.WIDE.U32 R2, R0, 0x4, R2 ;  /* 0x0000000400027825 */ /* 0x002fc800078e0002 */
[----:B0-----:R-:W-:-:S05]  /*0890*/  IMAD.WIDE.U32 R2, R15, 0x10, R2 ;  /* 0x000000100f027825 */ /* 0x001fca00078e0002 */
[----:B------:R-:W3:Y:S04]  /*08a0*/  LDG.E.128 R4, desc[UR4][R2.64] ;  /* 0x0000000402047981 */ /* 0x000ee8000c1e1d00 */
[----:B------:R-:W4:Y:S01]  /*08b0*/  LDG.E.128 R8, desc[UR4][R2.64+0x800] ;  /* 0x0008000402087981 */ /* 0x000f22000c1e1d00 */
[----:B--2---:R-:W-:-:S04]  /*08c0*/  IMAD.WIDE.U32 R12, R0, 0x4, R12 ;  /* 0x00000004000c7825 */ /* 0x004fc800078e000c */
[----:B------:R-:W-:-:S04]  /*08d0*/  IMAD.WIDE.U32 R12, R15, 0x10, R12 ;  /* 0x000000100f0c7825 */ /* 0x000fc800078e000c */
[----:B---3--:R-:W-:Y:S01]  /*08e0*/  FADD.FTZ R4, |R4|, -RZ ;  /* 0x800000ff04047221 */ /* 0x008fe20000010200 */
[----:B------:R-:W-:Y:S01]  /*08f0*/  FADD.FTZ R5, |R5|, -RZ ;  /* 0x800000ff05057221 */ /* 0x000fe20000010200 */
[----:B------:R-:W-:Y:S01]  /*0900*/  FADD.FTZ R6, |R6|, -RZ ;  /* 0x800000ff06067221 */ /* 0x000fe20000010200 */
[----:B------:R-:W-:Y:S01]  /*0910*/  FADD.FTZ R7, |R7|, -RZ ;  /* 0x800000ff07077221 */ /* 0x000fe20000010200 */
[----:B----4-:R-:W-:Y:S01]  /*0920*/  FADD.FTZ R8, |R8|, -RZ ;  /* 0x800000ff08087221 */ /* 0x010fe20000010200 */
[----:B------:R-:W-:Y:S01]  /*0930*/  FADD.FTZ R9, |R9|, -RZ ;  /* 0x800000ff09097221 */ /* 0x000fe20000010200 */
[----:B------:R-:W-:Y:S01]  /*0940*/  FADD.FTZ R10, |R10|, -RZ ;  /* 0x800000ff0a0a7221 */ /* 0x000fe20000010200 */
[----:B------:R-:W-:Y:S01]  /*0950*/  FADD.FTZ R11, |R11|, -RZ ;  /* 0x800000ff0b0b7221 */ /* 0x000fe20000010200 */
[----:B------:R-:W-:Y:S04]  /*0960*/  STG.E.128 desc[UR4][R12.64], R4 ;  /* 0x000000040c007986 */ /* 0x000fe8000c101d04 */
[----:B------:R-:W-:Y:S01]  /*0970*/  STG.E.128 desc[UR4][R12.64+0x800], R8 ;  /* 0x000800080c007986 */ /* 0x000fe2000c101d04 */
[----:B------:R-:W-:Y:S05]  /*0980*/  EXIT ;  /* 0x000000000000794d */ /* 0x000fea0003800000 */
.L_x_2288:
        /* <DEDUP_REMOVED lines=15> */
.L_x_5895:


//--------------------- .text._ZN2at6native29vectorized_elementwise_kernelILi8ENS0_10AbsFunctorIfEESt5arrayIPcLm2EEEEviT0_T1_ --------------------------
	.section	.text._ZN2at6native29vectorized_elementwise_kernelILi8ENS0_10AbsFunctorIfEESt5arrayIPcLm2EEEEviT0_T1_,"ax",@progbits
	.align	128
        .global         _ZN2at6native29vectorized_elementwise_kernelILi8ENS0_10AbsFunctorIfEESt5arrayIPcLm2EEEEviT0_T1_
        .type           _ZN2at6native29vectorized_elementwise_kernelILi8ENS0_10AbsFunctorIfEESt5arrayIPcLm2EEEEviT0_T1_,@function
        .size           _ZN2at6native29vectorized_elementwise_kernelILi8ENS0_10AbsFunctorIfEESt5arrayIPcLm2EEEEviT0_T1_,(.L_x_5896 - _ZN2at6native29vectorized_elementwise_kernelILi8ENS0_10AbsFunctorIfEESt5arrayIPcLm2EEEEviT0_T1_)
        .other          _ZN2at6native29vectorized_elementwise_kernelILi8ENS0_10AbsFunctorIfEESt5arrayIPcLm2EEEEviT0_T1_,@"STO_CUDA_ENTRY STV_DEFAULT"
_ZN2at6native29vectorized_elementwise_kernelILi8ENS0_10AbsFunctorIfEESt5arrayIPcLm2EEEEviT0_T1_:
.text._ZN2at6native29vectorized_elementwise_kernelILi8ENS0_10AbsFunctorIfEESt5arrayIPcLm2EEEEviT0_T1_:
[----:B------:R-:W-:Y:S01]  /*0000*/  LDC R1, c[0x0][0x37c] ;  /* 0x0000df00ff017b82 */ /* 0x000fe20000000800 */
[----:B------:R-:W-:Y:S05]  /*0010*/  EXIT ;  /* 0x000000000000794d */ /* 0x000fea0003800000 */
.L_x_2289:
        /* <DEDUP_REMOVED lines=14> */
.L_x_5896:


//--------------------- .text._ZN2at6native18elementwise_kernelILi128ELi4EZNS0_15gpu_kernel_implINS0_10AbsFunctorIdEEEEvRNS_18TensorIteratorBaseERKT_EUliE_EEviT1_ --------------------------
	.section	.text._ZN2at6native18elementwise_kernelILi128ELi4EZNS0_15gpu_kernel_implINS0_10AbsFunctorIdEEEEvRNS_18TensorIteratorBaseERKT_EUliE_EEviT1_,"ax",@progbits
	.align	128
        .global         _ZN2at6native18elementwise_kernelILi128ELi4EZNS0_15gpu_kernel_implINS0_10AbsFunctorIdEEEEvRNS_18TensorIteratorBaseERKT_EUliE_EEviT1_
        .type           _ZN2at6native18elementwise_kernelILi128ELi4EZNS0_15gpu_kernel_implINS0_10AbsFunctorIdEEEEvRNS_18TensorIteratorBaseERKT_EUliE_EEviT1_,@function
        .size           _ZN2at6native18elementwise_kernelILi128ELi4EZNS0_15gpu_kernel_implINS0_10AbsFunctorIdEEEEvRNS_18TensorIteratorBaseERKT_EUliE_EEviT1_,(.L_x_5897 - _ZN2at6native18elementwise_kernelILi128ELi4EZNS0_15gpu_kernel_implINS0_10AbsFunctorIdEEEEvRNS_18TensorIteratorBaseERKT_EUliE_EEviT1_)
        .other          _ZN2at6native18elementwise_kernelILi128ELi4EZNS0_15gpu_kernel_implINS0_10AbsFunctorIdEEEEvRNS_18TensorIteratorBaseERKT_EUliE_EEviT1_,@"STO_CUDA_ENTRY STV_DEFAULT"
_ZN2at6native18elementwise_kernelILi128ELi4EZNS0_15gpu_kernel_implINS0_10AbsFunctorIdEEEEvRNS_18TensorIteratorBaseERKT_EUliE_EEviT1_:
.text._ZN2at6native18elementwise_kernelILi128ELi4EZNS0_15gpu_kernel_implINS0_10AbsFunctorIdEEEEvRNS_18TensorIteratorBaseERKT_EUliE_EEviT1_:
        /* <DEDUP_REMOVED lines=319> */
.L_x_2292:
        /* <DEDUP_REMOVED lines=16> */
[----:B--2---:R4:W0:Y:S02]  /*14f0*/  I2F.F64.S16 R4, R2 ;  /* 0x0000000200047312 */ /* 0x0048240000101c00 */
[----:B0---4-:R-:W-:Y:S05]  /*1500*/  BRA `(.L_x_2299) ;  /* 0x0000000c006c7947 */ /* 0x011fea0003800000 */
.L_x_2297:
[----:B------:R-:W2:Y:S02]  /*1510*/  LDG.E.U8 R2, desc[UR36][R2.64] ;  /* 0x0000002402027981 */ /* 0x000ea4000c1e1100 */
[----:B--2---:R4:W0:Y:S02]  /*1520*/  I2F.F64.U16 R4, R2 ;  /* 0x0000000200047312 */ /* 0x0048240000101800 */
[----:B0---4-:R-:W-:Y:S05]  /*1530*/  BRA `(.L_x_2299) ;  /* 0x0000000c00607947 */ /* 0x011fea0003800000 */
.L_x_2296:
[----:B------:R-:W-:-:S09]  /*1540*/  UISETP.NE.AND UP0, UPT, UR4, 0x2, UPT ;  /* 0x000000020400788c */ /* 0x000fd2000bf05270 */
[----:B------:R-:W-:Y:S05]  /*1550*/  BRA.U !UP0, `(.L_x_2300) ;  /* 0x0000000108287547 */ /* 0x000fea000b800000 */
[----:B------:R-:W-:-:S09]  /*1560*/  UISETP.NE.AND UP0, UPT, UR4, 0x3, UPT ;  /* 0x000000030400788c */ /* 0x000fd2000bf05270 */
[----:B------:R-:W-:Y:S05]  /*1570*/  BRA.U !UP0, `(.L_x_2301) ;  /* 0x0000000108147547 */ /* 0x000fea000b800000 */
[----:B------:R-:W-:-:S09]  /*1580*/  UISETP.NE.AND UP0, UPT, UR4, 0x4, UPT ;  /* 0x000000040400788c */ /* 0x000fd2000bf05270 */
[----:B------:R-:W-:Y:S05]  /*1590*/  BRA.U UP0, `(.L_x_2298) ;  /* 0x0000000900bc7547 */ /* 0x000fea000b800000 */
[----:B------:R-:W2:Y:S02]  /*15a0*/  LDG.E.64 R4, desc[UR36][R2.64] ;  /* 0x0000002402047981 */ /* 0x000ea4000c1e1b00 */
[----:B--2---:R-:W4:Y:S02]  /*15b0*/  I2F.F64.S64 R4, R4 ;  /* 0x0000000400047312 */ /* 0x004f240000301c00 */
[----:B----4-:R-:W-:Y:S05]  /*15c0*/  BRA `(.L_x_2299) ;  /* 0x0000000c003c7947 */ /* 0x010fea0003800000 */
.L_x_2301:
[----:B------:R-:W2:Y:S02]  /*15d0*/  LDG.E R2, desc[UR36][R2.64] ;  /* 0x0000002402027981 */ /* 0x000ea4000c1e1900 */
[----:B--2---:R4:W0:Y:S02]  /*15e0*/  I2F.F64 R4, R2 ;  /* 0x0000000200047312 */ /* 0x0048240000201c00 */
[----:B0---4-:R-:W-:Y:S05]  /*15f0*/  BRA `(.L_x_2299) ;  /* 0x0000000c00307947 */ /* 0x011fea0003800000 */
.L_x_2300:
[----:B------:R-:W2:Y:S02]  /*1600*/  LDG.E.U16 R2, desc[UR36][R2.64] ;  /* 0x0000002402027981 */ /* 0x000ea4000c1e1500 */
[----:B--2---:R4:W0:Y:S02]  /*1610*/  I2F.F64.S16 R4, R2 ;  /* 0x0000000200047312 */ /* 0x0048240000101c00 */
[----:B0---4-:R-:W-:Y:S05]  /*1620*/  BRA `(.L_x_2299) ;  /* 0x0000000c00247947 */ /* 0x011fea0003800000 */
.L_x_2295:
[----:B------:R-:W-:-:S09]  /*1630*/  UISETP.GT.AND UP0, UPT, UR4, 0x6, UPT ;  /* 0x000000060400788c */ /* 0x000fd2000bf04270 */
[----:B------:R-:W-:Y:S05]  /*1640*/  BRA.U UP0, `(.L_x_2302) ;  /* 0x0000000100347547 */ /* 0x000fea000b800000 */
[----:B------:R-:W-:-:S09]  /*1650*/  UISETP.NE.AND UP0, UPT, UR4, 0x5, UPT ;  /* 0x000000050400788c */ /* 0x000fd2000bf05270 */
[----:B------:R-:W-:Y:S05]  /*1660*/  BRA.U !UP0, `(.L_x_2303) ;  /* 0x0000000108187547 */ /* 0x000fea000b800000 */
[----:B------:R-:W-:-:S09]  /*1670*/  UISETP.NE.AND UP0, UPT, UR4, 0x6, UPT ;  /* 0x000000060400788c */ /* 0x000fd2000bf05270 */
[----:B------:R-:W-:Y:S05]  /*1680*/  BRA.U UP0, `(.L_x_2298) ;  /* 0x0000000900807547 */ /* 0x000fea000b800000 */
[----:B------:R-:W2:Y:S02]  /*1690*/  LDG.E R4, desc[UR36][R2.64] ;  /* 0x0000002402047981 */ /* 0x000ea4000c1e1900 */
[----:B--2---:R-:W-:-:S06]  /*16a0*/  FMUL.FTZ R4, R4, 1 ;  /* 0x3f80000004047820 */ /* 0x004fcc0000410000 */
[----:B------:R-:W3:Y:S02]  /*16b0*/  F2F.F64.F32 R4, R4 ;  /* 0x0000000400047310 */ /* 0x000ee40000201800 */
[----:B---3--:R-:W-:Y:S05]  /*16c0*/  BRA `(.L_x_2299) ;  /* 0x0000000800fc7947 */ /* 0x008fea0003800000 */
.L_x_2303:
[----:B------:R-:W2:Y:S02]  /*16d0*/  LDG.E.U16 R0, desc[UR36][R2.64] ;  /* 0x0000002402007981 */ /* 0x000ea4000c1e1500 */
[----:B--2---:R-:W-:-:S05]  /*16e0*/  HADD2.F32 R0, -RZ, R0.H0_H0 ;  /* 0x20000000ff007230 */ /* 0x004fca0000004100 */
[----:B------:R-:W-:-:S04]  /*16f0*/  FMUL.FTZ R0, R0, 1 ;  /* 0x3f80000000007820 */ /* 0x000fc80000410000 */
[----:B------:R3:W4:Y:S02]  /*1700*/  F2F.F64.F32 R4, R0 ;  /* 0x0000000000047310 */ /* 0x0007240000201800 */
[----:B---34-:R-:W-:Y:S05]  /*1710*/  BRA `(.L_x_2299) ;  /* 0x0000000800e87947 */ /* 0x018fea0003800000 */
.L_x_2302:
[----:B------:R-:W-:-:S09]  /*1720*/  UISETP.NE.AND UP0, UPT, UR4, 0x7, UPT ;  /* 0x000000070400788c */ /* 0x000fd2000bf05270 */
[----:B------:R-:W-:Y:S05]  /*1730*/  BRA.U !UP0, `(.L_x_2304) ;  /* 0x0000000108347547 */ /* 0x000fea000b800000 */
[----:B------:R-:W-:-:S09]  /*1740*/  UISETP.NE.AND UP0, UPT, UR4, 0x8, UPT ;  /* 0x000000080400788c */ /* 0x000fd2000bf05270 */
[----:B------:R-:W-:Y:S05]  /*1750*/  BRA.U !UP0, `(.L_x_2305) ;  /* 0x0000000108187547 */ /* 0x000fea000b800000 */
[----:B------:R-:W-:-:S09]  /*1760*/  UISETP.NE.AND UP0, UPT, UR4, 0x9, UPT ;  /* 0x000000090400788c */ /* 0x000fd2000bf05270 */
[----:B------:R-:W-:Y:S05]  /*1770*/  BRA.U UP0, `(.L_x_2298) ;  /* 0x0000000900447547 */ /* 0x000fea000b800000 */
[----:B------:R-:W2:Y:S02]  /*1780*/  LDG.E R2, desc[UR36][R2.64] ;  /* 0x0000002402027981 */ /* 0x000ea4000c1e1900 */
[----:B--2---:R-:W-:-:S06]  /*1790*/  FMUL.FTZ R4, R2, 1 ;  /* 0x3f80000002047820 */ /* 0x004fcc0000410000 */
[----:B------:R-:W4:Y:S02]  /*17a0*/  F2F.F64.F32 R4, R4 ;  /* 0x0000000400047310 */ /* 0x000f240000201800 */
[----:B----4-:R-:W-:Y:S05]  /*17b0*/  BRA `(.L_x_2299) ;  /* 0x0000000800c07947 */ /* 0x010fea0003800000 */
.L_x_2305:
[----:B------:R-:W2:Y:S02]  /*17c0*/  LDG.E.U16 R2, desc[UR36][R2.64] ;  /* 0x0000002402027981 */ /* 0x000ea4000c1e1500 */
[----:B--2---:R-:W-:-:S05]  /*17d0*/  HADD2.F32 R0, -RZ, R2.H0_H0 ;  /* 0x20000002ff007230 */ /* 0x004fca0000004100 */
[----:B------:R-:W-:-:S04]  /*17e0*/  FMUL.FTZ R0, R0, 1 ;  /* 0x3f80000000007820 */ /* 0x000fc80000410000 */
[----:B------:R4:W0:Y:S02]  /*17f0*/  F2F.F64.F32 R4, R0 ;  /* 0x0000000000047310 */ /* 0x0008240000201800 */
[----:B0---4-:R-:W-:Y:S05]  /*1800*/  BRA `(.L_x_2299) ;  /* 0x0000000800ac7947 */ /* 0x011fea0003800000 */
.L_x_2304:
[----:B------:R3:W5:Y:S01]  /*1810*/  LDG.E.64 R4, desc[UR36][R2.64] ;  /* 0x0000002402047981 */ /* 0x000762000c1e1b00 */
[----:B------:R-:W-:Y:S05]  /*1820*/  BRA `(.L_x_2299) ;  /* 0x0000000800a47947 */ /* 0x000fea0003800000 */
.L_x_2294:
        /* <DEDUP_REMOVED lines=8> */
[----:B------:R-:W2:Y:S01]  /*18b0*/  LDG.E.U8 R2, desc[UR36][R2.64] ;  /* 0x0000002402027981 */ /* 0x000ea2000c1e1100 */
[----:B------:R-:W-:Y:S02]  /*18c0*/  MOV R4, RZ ;  /* 0x000000ff00047202 */ /* 0x000fe40000000f00 */
[----:B--2---:R-:W-:-:S04]  /*18d0*/  ISETP.NE.AND P0, PT, R2, RZ, PT ;  /* 0x000000ff0200720c */ /* 0x004fc80003f05270 */
[----:B------:R-:W-:Y:S01]  /*18e0*/  FSEL R5, RZ, 1.875, !P0 ;  /* 0x3ff00000ff057808 */ /* 0x000fe20004000000 */
[----:B------:R-:W-:Y:S08]  /*18f0*/  BRA `(.L_x_2299) ;  /* 0x0000000800707947 */ /* 0x000ff00003800000 */
.L_x_2308:
[----:B------:R2:W5:Y:S01]  /*1900*/  LDG.E.64 R4, desc[UR36][R2.64] ;  /* 0x0000002402047981 */ /* 0x000562000c1e1b00 */
[----:B------:R-:W-:Y:S05]  /*1910*/  BRA `(.L_x_2299) ;  /* 0x0000000800687947 */ /* 0x000fea0003800000 */
.L_x_2307:
        /* <DEDUP_REMOVED lines=23> */
[----:B------:R-:W-:-:S05]  /*1a90*/  LOP3.LUT R5, R5, 0x80000000, R0, 0xf8, !PT ;  /* 0x8000000005057812 */ /* 0x000fca00078ef800 */
[----:B------:R-:W-:-:S06]  /*1aa0*/  FMUL.FTZ R5, R5, 1 ;  /* 0x3f80000005057820 */ /* 0x000fcc0000410000 */
[----:B------:R-:W2:Y:S02]  /*1ab0*/  F2F.F64.F32 R4, R5 ;  /* 0x0000000500047310 */ /* 0x000ea40000201800 */
[----:B--2---:R-:W-:Y:S05]  /*1ac0*/  BRA `(.L_x_2299) ;  /* 0x0000000400fc7947 */ /* 0x004fea0003800000 */
.L_x_2310:
[----:B------:R-:W2:Y:S02]  /*1ad0*/  LDG.E.U8 R2, desc[UR36][R2.64] ;  /* 0x0000002402027981 */ /* 0x000ea4000c1e1100 */
[C---:B--2---:R-:W-:Y:S01]  /*1ae0*/  IMAD.SHL.U32 R4, R2.reuse, 0x2000000, RZ ;  /* 0x0200000002047824 */ /* 0x044fe200078e00ff */
[----:B------:R-:W-:-:S04]  /*1af0*/  SHF.L.U32 R5, R2, 0x8, RZ ;  /* 0x0000000802057819 */ /* 0x000fc800000006ff */
[----:B------:R-:W-:-:S13]  /*1b00*/  ISETP.GT.U32.AND P0, PT, R4, 0x7ffffff, PT ;  /* 0x07ffffff0400780c */ /* 0x000fda0003f04070 */
[C---:B------:R-:W-:Y:S02]  /*1b10*/  @!P0 LOP3.LUT R0, R5.reuse, 0x7f00, RZ, 0xc0, !PT ;  /* 0x00007f0005008812 */ /* 0x040fe400078ec0ff */
[----:B------:R-:W-:Y:S02]  /*1b20*/  @P0 LEA.HI R4, R4, 0x70000000, RZ, 0x1c ;  /* 0x7000000004040811 */ /* 0x000fe400078fe0ff */
[----:B------:R-:W-:Y:S02]  /*1b30*/  @!P0 LOP3.LUT R0, R0, 0x3f000000, RZ, 0xfc, !PT ;  /* 0x3f00000000008812 */ /* 0x000fe400078efcff */
[----:B------:R-:W-:-:S03]  /*1b40*/  PRMT R5, R5, 0x9910, RZ ;  /* 0x0000991005057816 */ /* 0x000fc600000000ff */
[----:B------:R-:W-:Y:S01]  /*1b50*/  @!P0 FADD.FTZ R0, R0, -0.5 ;  /* 0xbf00000000008421 */ /* 0x000fe20000010000 */
[----:B------:R-:W-:-:S05]  /*1b60*/  @P0 FMUL.FTZ R0, R4, 1.9259299443872358531e-34 ;  /* 0x0780000004000820 */ /* 0x000fca0000410000 */
[----:B------:R-:W-:-:S05]  /*1b70*/  LOP3.LUT R0, R0, 0x80000000, R5, 0xf8, !PT ;  /* 0x8000000000007812 */ /* 0x000fca00078ef805 */
[----:B------:R-:W-:-:S04]  /*1b80*/  FMUL.FTZ R0, R0, 1 ;  /* 0x3f80000000007820 */ /* 0x000fc80000410000 */
[----:B------:R2:W3:Y:S02]  /*1b90*/  F2F.F64.F32 R4, R0 ;  /* 0x0000000000047310 */ /* 0x0004e40000201800 */
[----:B--23--:R-:W-:Y:S05]  /*1ba0*/  BRA `(.L_x_2299) ;  /* 0x0000000400c47947 */ /* 0x00cfea0003800000 */
.L_x_2309:
[----:B------:R-:W2:Y:S02]  /*1bb0*/  LDG.E.U16 R0, desc[UR36][R2.64] ;  /* 0x0000002402007981 */ /* 0x000ea4000c1e1500 */
[----:B--2---:R-:W-:-:S04]  /*1bc0*/  IMAD.U32 R0, R0, 0x10000, RZ ;  /* 0x0001000000007824 */ /* 0x004fc800078e00ff */
[----:B------:R-:W-:-:S04]  /*1bd0*/  FMUL.FTZ R0, R0, 1 ;  /* 0x3f80000000007820 */ /* 0x000fc80000410000 */
[----:B------:R2:W3:Y:S02]  /*1be0*/  F2F.F64.F32 R4, R0 ;  /* 0x0000000000047310 */ /* 0x0004e40000201800 */
[----:B--23--:R-:W-:Y:S05]  /*1bf0*/  BRA `(.L_x_2299) ;  /* 0x0000000400b07947 */ /* 0x00cfea0003800000 */
.L_x_2306:
        /* <DEDUP_REMOVED lines=9> */
[----:B--2---:R2:W3:Y:S02]  /*1c90*/  I2F.F64.U16 R4, R2 ;  /* 0x0000000200047312 */ /* 0x0044e40000101800 */
[----:B--23--:R-:W-:Y:S05]  /*1ca0*/  BRA `(.L_x_2299) ;  /* 0x0000000400847947 */ /* 0x00cfea0003800000 */
.L_x_2313:
[----:B------:R-:W2:Y:S01]  /*1cb0*/  LDG.E.U8 R3, desc[UR36][R2.64] ;  /* 0x0000002402037981 */ /* 0x000ea2000c1e1100 */
[----:B------:R-:W-:Y:S02]  /*1cc0*/  CS2R R4, SRZ ;  /* 0x0000000000047805 */ /* 0x000fe4000001ff00 */
[----:B--2---:R-:W-:-:S13]  /*1cd0*/  ISETP.NE.AND P0, PT, R3, RZ, PT ;  /* 0x000000ff0300720c */ /* 0x004fda0003f05270 */
[----:B------:R-:W-:Y:S05]  /*1ce0*/  @!P0 BRA `(.L_x_2299) ;  /* 0x0000000400748947 */ /* 0x000fea0003800000 */
[----:B------:R-:W-:-:S13]  /*1cf0*/  ISETP.NE.AND P0, PT, R3, 0x80, PT ;  /* 0x000000800300780c */ /* 0x000fda0003f05270 */
[----:B------:R-:W-:Y:S01]  /*1d00*/  @!P0 IMAD.MOV.U32 R4, RZ, RZ, 0x20000000 ;  /* 0x20000000ff048424 */ /* 0x000fe200078e00ff */
        /* <DEDUP_REMOVED lines=15> */
.L_x_2315:
[----:B------:R-:W-:Y:S05]  /*1e00*/  BSYNC.RECONVERGENT B0 ;  /* 0x0000000000007941 */ /* 0x000fea0003800200 */
.L_x_2314:
[----:B------:R-:W-:Y:S02]  /*1e10*/  SHF.L.U32 R0, R0, 0x14, RZ ;  /* 0x0000001400007819 */ /* 0x000fe400000006ff */
[----:B------:R-:W-:-:S04]  /*1e20*/  LEA R2, R2, 0x3b800000, 0x17 ;  /* 0x3b80000002027811 */ /* 0x000fc800078eb8ff */
[----:B------:R-:W-:-:S05]  /*1e30*/  LOP3.LUT R0, R2, R0, R7, 0xfe, !PT ;  /* 0x0000000002007212 */ /* 0x000fca00078efe07 */
[----:B------:R-:W-:-:S04]  /*1e40*/  FMUL.FTZ R0, R0, 1 ;  /* 0x3f80000000007820 */ /* 0x000fc80000410000 */
[----:B------:R2:W3:Y:S02]  /*1e50*/  F2F.F64.F32 R4, R0 ;  /* 0x0000000000047310 */ /* 0x0004e40000201800 */
[----:B--23--:R-:W-:Y:S05]  /*1e60*/  BRA `(.L_x_2299) ;  /* 0x0000000400147947 */ /* 0x00cfea0003800000 */
.L_x_2312:
[----:B------:R-:W2:Y:S01]  /*1e70*/  LDG.E.U8 R3, desc[UR36][R2.64] ;  /* 0x0000002402037981 */ /* 0x000ea2000c1e1100 */
[----:B------:R-:W-:Y:S02]  /*1e80*/  CS2R R4, SRZ ;  /* 0x0000000000047805 */ /* 0x000fe4000001ff00 */
[----:B--2---:R-:W-:-:S13]  /*1e90*/  ISETP.NE.AND P0, PT, R3, RZ, PT ;  /* 0x000000ff0300720c */ /* 0x004fda0003f05270 */
[----:B------:R-:W-:Y:S05]  /*1ea0*/  @!P0 BRA `(.L_x_2299) ;  /* 0x0000000400048947 */ /* 0x000fea0003800000 */
[----:B------:R-:W-:-:S13]  /*1eb0*/  ISETP.NE.AND P0, PT, R3, 0x80, PT ;  /* 0x000000800300780c */ /* 0x000fda0003f05270 */
[----:B------:R-:W-:Y:S02]  /*1ec0*/  @!P0 IMAD.MOV.U32 R4, RZ, RZ, 0x20000000 ;  /* 0x20000000ff048424 */ /* 0x000fe400078e00ff */
        /* <DEDUP_REMOVED lines=15> */
.L_x_2317:
[----:B------:R-:W-:Y:S05]  /*1fc0*/  BSYNC.RECONVERGENT B0 ;  /* 0x0000000000007941 */ /* 0x000fea0003800200 */
.L_x_2316:
[----:B------:R-:W-:Y:S01]  /*1fd0*/  IMAD.SHL.U32 R0, R0, 0x200000, RZ ;  /* 0x0020000000007824 */ /* 0x000fe200078e00ff */
[----:B------:R-:W-:-:S04]  /*1fe0*/  LEA R2, R2, 0x37800000, 0x17 ;  /* 0x3780000002027811 */ /* 0x000fc800078eb8ff */
[----:B------:R-:W-:-:S05]  /*1ff0*/  LOP3.LUT R0, R2, R0, R7, 0xfe, !PT ;  /* 0x0000000002007212 */ /* 0x000fca00078efe07 */
[----:B------:R-:W-:-:S04]  /*2000*/  FMUL.FTZ R0, R0, 1 ;  /* 0x3f80000000007820 */ /* 0x000fc80000410000 */
[----:B------:R2:W3:Y:S02]  /*2010*/  F2F.F64.F32 R4, R0 ;  /* 0x0000000000047310 */ /* 0x0004e40000201800 */
[----:B--23--:R-:W-:Y:S05]  /*2020*/  BRA `(.L_x_2299) ;  /* 0x0000000000a47947 */ /* 0x00cfea0003800000 */
.L_x_2311:
[----:B------:R-:W-:-:S09]  /*2030*/  UISETP.NE.AND UP0, UPT, UR4, 0x1c, UPT ;  /* 0x0000001c0400788c */ /* 0x000fd2000bf05270 */
[----:B------:R-:W-:Y:S05]  /*2040*/  BRA.U !UP0, `(.L_x_2318) ;  /* 0x0000000108947547 */ /* 0x000fea000b800000 */
[----:B------:R-:W-:-:S09]  /*2050*/  UISETP.NE.AND UP0, UPT, UR4, 0x1d, UPT ;  /* 0x0000001d0400788c */ /* 0x000fd2000bf05270 */
[----:B------:R-:W-:Y:S05]  /*2060*/  BRA.U !UP0, `(.L_x_2319) ;  /* 0x0000000108807547 */ /* 0x000fea000b800000 */
[----:B------:R-:W-:-:S09]  /*2070*/  UISETP.NE.AND UP0, UPT, UR4, 0x2c, UPT ;  /* 0x0000002c0400788c */ /* 0x000fd2000bf05270 */
[----:B------:R-:W-:Y:S05]  /*2080*/  BRA.U !UP0, `(.L_x_2320) ;  /* 0x0000000108487547 */ /* 0x000fea000b800000 */
.L_x_2298:
        /* <DEDUP_REMOVED lines=16> */
.L_x_2321:
[----:B------:R-:W-:Y:S01]  /*2190*/  CS2R R4, SRZ ;  /* 0x0000000000047805 */ /* 0x000fe2000001ff00 */
[----:B------:R-:W-:Y:S06]  /*21a0*/  BRA `(.L_x_2299) ;  /* 0x0000000000447947 */ /* 0x000fec0003800000 */
.L_x_2320:
[----:B------:R-:W2:Y:S01]  /*21b0*/  LDG.E.U8 R0, desc[UR36][R2.64] ;  /* 0x0000002402007981 */ /* 0x000ea2000c1e1100 */
[----:B------:R-:W-:Y:S01]  /*21c0*/  MOV R4, 0x0 ;  /* 0x0000000000047802 */ /* 0x000fe20000000f00 */
[----:B------:R-:W-:Y:S01]  /*21d0*/  IMAD.MOV.U32 R5, RZ, RZ, 0x38000000 ;  /* 0x38000000ff057424 */ /* 0x000fe200078e00ff */
[----:B--2---:R-:W-:-:S13]  /*21e0*/  ISETP.NE.AND P0, PT, R0, RZ, PT ;  /* 0x000000ff0000720c */ /* 0x004fda0003f05270 */
[----:B------:R-:W-:Y:S05]  /*21f0*/  @!P0 BRA `(.L_x_2299) ;  /* 0x0000000000308947 */ /* 0x000fea0003800000 */
[----:B------:R-:W-:-:S13]  /*2200*/  ISETP.NE.AND P0, PT, R0, 0xff, PT ;  /* 0x000000ff0000780c */ /* 0x000fda0003f05270 */
[----:B------:R-:W-:Y:S01]  /*2210*/  @P0 IMAD.SHL.U32 R0, R0, 0x800000, RZ ;  /* 0x0080000000000824 */ /* 0x000fe200078e00ff */
[----:B------:R-:W-:Y:S01]  /*2220*/  @!P0 MOV R4, 0x20000000 ;  /* 0x2000000000048802 */ /* 0x000fe20000000f00 */
[----:B------:R-:W-:Y:S02]  /*2230*/  @!P0 IMAD.MOV.U32 R5, RZ, RZ, 0x7ff80000 ;  /* 0x7ff80000ff058424 */ /* 0x000fe400078e00ff */
[----:B------:R-:W-:-:S04]  /*2240*/  @P0 FMUL.FTZ R0, R0, 1 ;  /* 0x3f80000000000820 */ /* 0x000fc80000410000 */
[----:B------:R2:W3:Y:S02]  /*2250*/  @P0 F2F.F64.F32 R4, R0 ;  /* 0x0000000000040310 */ /* 0x0004e40000201800 */
[----:B--23--:R-:W-:Y:S05]  /*2260*/  BRA `(.L_x_2299) ;  /* 0x0000000000147947 */ /* 0x00cfea0003800000 */
.L_x_2319:
[----:B------:R-:W2:Y:S02]  /*2270*/  LDG.E.64 R4, desc[UR36][R2.64] ;  /* 0x0000002402047981 */ /* 0x000ea4000c1e1b00 */
[----:B--2---:R-:W2:Y:S02]  /*2280*/  I2F.F64.U64 R4, R4 ;  /* 0x0000000400047312 */ /* 0x004ea40000301800 */
[----:B--2---:R-:W-:Y:S05]  /*2290*/  BRA `(.L_x_2299) ;  /* 0x0000000000087947 */ /* 0x004fea0003800000 */
.L_x_2318:
[----:B------:R-:W2:Y:S02]  /*22a0*/  LDG.E R2, desc[UR36][R2.64] ;  /* 0x0000002402027981 */ /* 0x000ea4000c1e1900 */
[----:B--2---:R0:W1:Y:S02]  /*22b0*/  I2F.F64.U32 R4, R2 ;  /* 0x0000000200047312 */ /* 0x0040640000201800 */
.L_x_2299:
[----:B------:R-:W-:Y:S05]  /*22c0*/  BSYNC.RECONVERGENT B6 ;  /* 0x0000000000067941 */ /* 0x000fea0003800200 */
.L_x_2293:
[----:B------:R-:W0:Y:S01]  /*22d0*/  LDCU.64 UR6, c[0x0][0x580] ;  /* 0x0000b000ff0677ac */ /* 0x000e220008000a00 */
[----:B------:R-:W-:-:S04]  /*22e0*/  UPRMT UR4, UR42, 0x9910, URZ ;  /* 0x000099102a047896 */ /* 0x000fc800080000ff */
[----:B------:R-:W-:Y:S01]  /*22f0*/  UISETP.GT.AND UP0, UPT, UR4, 0x9, UPT ;  /* 0x000000090400788c */ /* 0x000fe2000bf04270 */
[----:B0-23--:R-:W-:-:S05]  /*2300*/  IADD3 R2, P0, PT, R16, UR6, RZ ;  /* 0x0000000610027c10 */ /* 0x00dfca000ff1e0ff */
        /* <DEDUP_REMOVED lines=10> */
[----:B-1---5:R-:W0:Y:S02]  /*23b0*/  F2I.F64.TRUNC R5, |R4| ;  /* 0x4000000400057311 */ /* 0x022e24000030d100 */
[----:B0-----:R0:W-:Y:S01]  /*23c0*/  STG.E.U8 desc[UR36][R2.64], R5 ;  /* 0x0000000502007986 */ /* 0x0011e2000c101124 */
[----:B------:R-:W-:Y:S05]  /*23d0*/  BRA `(.L_x_2327) ;  /* 0x00000010009c7947 */ /* 0x000fea0003800000 */
.L_x_2325:
[----:B-1---5:R-:W0:Y:S02]  /*23e0*/  F2I.S64.F64.TRUNC R4, |R4| ;  /* 0x4000000400047311 */ /* 0x022e24000030d900 */
[----:B0-----:R-:W-:-:S05]  /*23f0*/  MOV R7, R4 ;  /* 0x0000000400077202 */ /* 0x001fca0000000f00 */
[----:B------:R0:W-:Y:S01]  /*2400*/  STG.E.U8 desc[UR36][R2.64], R7 ;  /* 0x0000000702007986 */ /* 0x0001e2000c101124 */
[----:B------:R-:W-:Y:S05]  /*2410*/  BRA `(.L_x_2327) ;  /* 0x00000010008c7947 */ /* 0x000fea0003800000 */
.L_x_2324:
[----:B------:R-:W-:-:S09]  /*2420*/  UISETP.NE.AND UP0, UPT, UR4, 0x2, UPT ;  /* 0x000000020400788c */ /* 0x000fd2000bf05270 */
[----:B------:R-:W-:Y:S05]  /*2430*/  BRA.U !UP0, `(.L_x_2328) ;  /* 0x0000000108287547 */ /* 0x000fea000b800000 */
[----:B------:R-:W-:-:S09]  /*2440*/  UISETP.NE.AND UP0, UPT, UR4, 0x3, UPT ;  /* 0x000000030400788c */ /* 0x000fd2000bf05270 */
[----:B------:R-:W-:Y:S05]  /*2450*/  BRA.U !UP0, `(.L_x_2329) ;  /* 0x0000000108147547 */ /* 0x000fea000b800000 */
[----:B------:R-:W-:-:S09]  /*2460*/  UISETP.NE.AND UP0, UPT, UR4, 0x4, UPT ;  /* 0x000000040400788c */ /* 0x000fd2000bf05270 */
[----:B------:R-:W-:Y:S05]  /*2470*/  BRA.U UP0, `(.L_x_2326) ;  /* 0x0000000d00bc7547 */ /* 0x000fea000b800000 */
[----:B-1---5:R-:W0:Y:S02]  /*2480*/  F2I.S64.F64.TRUNC R4, |R4| ;  /* 0x4000000400047311 */ /* 0x022e24000030d900 */
[----:B0-----:R0:W-:Y:S01]  /*2490*/  STG.E.64 desc[UR36][R2.64], R4 ;  /* 0x0000000402007986 */ /* 0x0011e2000c101b24 */
[----:B------:R-:W-:Y:S05]  /*24a0*/  BRA `(.L_x_2327) ;  /* 0x0000001000687947 */ /* 0x000fea0003800000 */
.L_x_2329:
[----:B-1---5:R-:W0:Y:S02]  /*24b0*/  F2I.F64.TRUNC R5, |R4| ;  /* 0x4000000400057311 */ /* 0x022e24000030d100 */
[----:B0-----:R0:W-:Y:S01]  /*24c0*/  STG.E desc[UR36][R2.64], R5 ;  /* 0x0000000502007986 */ /* 0x0011e2000c101924 */
[----:B------:R-:W-:Y:S05]  /*24d0*/  BRA `(.L_x_2327) ;  /* 0x00000010005c7947 */ /* 0x000fea0003800000 */
.L_x_2328:
[----:B-1---5:R-:W0:Y:S02]  /*24e0*/  F2I.F64.TRUNC R5, |R4| ;  /* 0x4000000400057311 */ /* 0x022e24000030d100 */
[----:B0-----:R0:W-:Y:S01]  /*24f0*/  STG.E.U16 desc[UR36][R2.64], R5 ;  /* 0x0000000502007986 */ /* 0x0011e2000c101524 */
[----:B------:R-:W-:Y:S05]  /*2500*/  BRA `(.L_x_2327) ;  /* 0x0000001000507947 */ /* 0x000fea0003800000 */
.L_x_2323:
[----:B------:R-:W-:-:S09]  /*2510*/  UISETP.GT.AND UP0, UPT, UR4, 0x6, UPT ;  /* 0x000000060400788c */ /* 0x000fd2000bf04270 */
[----:B------:R-:W-:Y:S05]  /*2520*/  BRA.U UP0, `(.L_x_2330) ;  /* 0x00000001006c7547 */ /* 0x000fea000b800000 */
[----:B------:R-:W-:-:S09]  /*2530*/  UISETP.NE.AND UP0, UPT, UR4, 0x5, UPT ;  /* 0x000000050400788c */ /* 0x000fd2000bf05270 */
[----:B------:R-:W-:Y:S05]  /*2540*/  BRA.U !UP0, `(.L_x_2331) ;  /* 0x0000000108347547 */ /* 0x000fea000b800000 */
[----:B------:R-:W-:-:S09]  /*2550*/  UISETP.NE.AND UP0, UPT, UR4, 0x6, UPT ;  /* 0x000000060400788c */ /* 0x000fd2000bf05270 */
[----:B------:R-:W-:Y:S05]  /*2560*/  BRA.U UP0, `(.L_x_2326) ;  /* 0x0000000d00807547 */ /* 0x000fea000b800000 */
[----:B------:R-:W-:Y:S01]  /*2570*/  UMOV UR4, 0xf0000000 ;  /* 0xf000000000047882 */ /* 0x000fe20000000000 */
[----:B------:R-:W-:Y:S01]  /*2580*/  UMOV UR5, 0x380fffff ;  /* 0x380fffff00057882 */ /* 0x000fe20000000000 */
[----:B-1---5:R-:W0:-:S15]  /*2590*/  F2F.F32.F64 R7, |R4| ;  /* 0x4000000400077310 */ /* 0x022e1e0000301000 */
[----:B------:R-:W-:-:S15]  /*25a0*/  NOP ;  /* 0x0000000000007918 */ /* 0x000fde0000000000 */
[----:B------:R-:W-:-:S15]  /*25b0*/  NOP ;  /* 0x0000000000007918 */ /* 0x000fde0000000000 */
[----:B------:R-:W-:-:S15]  /*25c0*/  NOP ;  /* 0x0000000000007918 */ /* 0x000fde0000000000 */
[----:B------:R-:W-:-:S04]  /*25d0*/  NOP ;  /* 0x0000000000007918 */ /* 0x000fc80000000000 */
[----:B------:R-:W0:Y:S02]  /*25e0*/  DSETP.GEU.AND P0, PT, |R4|, UR4, PT ;  /* 0x0000000404007e2a */ /* 0x000e24000bf0e200 */
[----:B0-----:R-:W-:-:S05]  /*25f0*/  @!P0 FMUL R7, R7, 1.175494350822287508e-38 ;  /* 0x0080000007078820 */ /* 0x001fca0000400000 */
[----:B------:R0:W-:Y:S01]  /*2600*/  STG.E desc[UR36][R2.64], R7 ;  /* 0x0000000702007986 */ /* 0x0001e2000c101924 */
[----:B------:R-:W-:Y:S05]  /*2610*/  BRA `(.L_x_2327) ;  /* 0x00000010000c7947 */ /* 0x000fea0003800000 */
.L_x_2331:
        /* <DEDUP_REMOVED lines=9> */
[----:B------:R-:W-:-:S05]  /*26b0*/  F2FP.F16.F32.PACK_AB R0, RZ, R0 ;  /* 0x00000000ff00723e */ /* 0x000fca00000000ff */
[----:B------:R0:W-:Y:S01]  /*26c0*/  STG.E.U16 desc[UR36][R2.64], R0 ;  /* 0x0000000002007986 */ /* 0x0001e2000c101524 */
[----:B------:R-:W-:Y:S05]  /*26d0*/  BRA `(.L_x_2327) ;  /* 0x0000000c00dc7947 */ /* 0x000fea0003800000 */
.L_x_2330:
[----:B------:R-:W-:-:S09]  /*26e0*/  UISETP.NE.AND UP0, UPT, UR4, 0x7, UPT ;  /* 0x000000070400788c */ /* 0x000fd2000bf05270 */
[----:B------:R-:W-:Y:S05]  /*26f0*/  BRA.U !UP0, `(.L_x_2332) ;  /* 0x0000000108747547 */ /* 0x000fea000b800000 */
        /* <DEDUP_REMOVED lines=11> */
[----:B------:R-:W0:Y:S01]  /*27b0*/  DSETP.GEU.AND P0, PT, |R4|, UR4, PT ;  /* 0x0000000404007e2a */ /* 0x000e22000bf0e200 */
[----:B------:R-:W-:Y:S02]  /*27c0*/  IMAD.MOV.U32 R7, RZ, RZ, RZ ;  /* 0x000000ffff077224 */ /* 0x000fe400078e00ff */
[----:B0-----:R-:W-:-:S05]  /*27d0*/  @!P0 FMUL R6, R6, 1.175494350822287508e-38 ;  /* 0x0080000006068820 */ /* 0x001fca0000400000 */
[----:B------:R0:W-:Y:S01]  /*27e0*/  STG.E.64 desc[UR36][R2.64], R6 ;  /* 0x0000000602007986 */ /* 0x0001e2000c101b24 */
[----:B------:R-:W-:Y:S05]  /*27f0*/  BRA `(.L_x_2327) ;  /* 0x0000000c00947947 */ /* 0x000fea0003800000 */
.L_x_2333:
        /* <DEDUP_REMOVED lines=9> */
[----:B------:R-:W-:-:S04]  /*2890*/  F2FP.F16.F32.PACK_AB R5, RZ, R0 ;  /* 0x00000000ff05723e */ /* 0x000fc800000000ff */
[----:B------:R-:W-:-:S05]  /*28a0*/  PRMT R5, R5, 0x5410, RZ ;  /* 0x0000541005057816 */ /* 0x000fca00000000ff */
[----:B------:R0:W-:Y:S01]  /*28b0*/  STG.E desc[UR36][R2.64], R5 ;  /* 0x0000000502007986 */ /* 0x0001e2000c101924 */
[----:B------:R-:W-:Y:S05]  /*28c0*/  BRA `(.L_x_2327) ;  /* 0x0000000c00607947 */ /* 0x000fea0003800000 */
.L_x_2332:
[----:B-1---5:R-:W0:Y:S02]  /*28d0*/  DADD R4, -RZ, |R4| ;  /* 0x00000000ff047229 */ /* 0x022e240000000504 */
[----:B0-----:R0:W-:Y:S01]  /*28e0*/  STG.E.64 desc[UR36][R2.64], R4 ;  /* 0x0000000402007986 */ /* 0x0011e2000c101b24 */
[----:B------:R-:W-:Y:S05]  /*28f0*/  BRA `(.L_x_2327) ;  /* 0x0000000c00547947 */ /* 0x000fea0003800000 */
.L_x_2322:
        /* <DEDUP_REMOVED lines=8> */
[----:B-1---5:R-:W0:Y:S02]  /*2980*/  DSETP.NEU.AND P0, PT, R4, RZ, PT ;  /* 0x000000ff0400722a */ /* 0x022e240003f0d000 */
[----:B0-----:R-:W-:-:S05]  /*2990*/  SEL R5, RZ, 0x1, !P0 ;  /* 0x00000001ff057807 */ /* 0x001fca0004000000 */
[----:B------:R0:W-:Y:S01]  /*29a0*/  STG.E.U8 desc[UR36][R2.64], R5 ;  /* 0x0000000502007986 */ /* 0x0001e2000c101124 */
[----:B------:R-:W-:Y:S05]  /*29b0*/  BRA `(.L_x_2327) ;  /* 0x0000000c00247947 */ /* 0x000fea0003800000 */
.L_x_2336:
[----:B------:R-:W-:Y:S01]  /*29c0*/  CS2R R6, SRZ ;  /* 0x0000000000067805 */ /* 0x000fe2000001ff00 */
[----:B-1---5:R-:W0:Y:S04]  /*29d0*/  DADD R4, -RZ, |R4| ;  /* 0x00000000ff047229 */ /* 0x022e280000000504 */
[----:B0-----:R0:W-:Y:S01]  /*29e0*/  STG.E.128 desc[UR36][R2.64], R4 ;  /* 0x0000000402007986 */ /* 0x0011e2000c101d24 */
[----:B------:R-:W-:Y:S05]  /*29f0*/  BRA `(.L_x_2327) ;  /* 0x0000000c00147947 */ /* 0x000fea0003800000 */
.L_x_2335:
        /* <DEDUP_REMOVED lines=14> */
[----:B------:R-:W-:Y:S01]  /*2ae0*/  BSSY.RECONVERGENT B0, `(.L_x_2339) ;  /* 0x000000d000007945 */ /* 0x000fe20003800200 */
[----:B0-----:R-:W-:Y:S01]  /*2af0*/  @!P0 FMUL R9, R9, 1.175494350822287508e-38 ;  /* 0x0080000009098820 */ /* 0x001fe20000400000 */
[----:B------:R-:W-:-:S04]  /*2b00*/  IMAD.MOV.U32 R0, RZ, RZ, 0x7f ;  /* 0x0000007fff007424 */ /* 0x000fc800078e00ff */
        /* <DEDUP_REMOVED lines=10> */
.L_x_2340:
[----:B------:R-:W-:Y:S05]  /*2bb0*/  BSYNC.RECONVERGENT B0 ;  /* 0x0000000000007941 */ /* 0x000fea0003800200 */
.L_x_2339:
[----:B------:R-:W-:-:S05]  /*2bc0*/  LOP3.LUT R7, R0, 0x80, R7, 0xf8, !PT ;  /* 0x0000008000077812 */ /* 0x000fca00078ef807 */
[----:B------:R0:W-:Y:S01]  /*2bd0*/  STG.E.U8 desc[UR36][R2.64], R7 ;  /* 0x0000000702007986 */ /* 0x0001e2000c101124 */
[----:B------:R-:W-:Y:S05]  /*2be0*/  BRA `(.L_x_2327) ;  /* 0x0000000800987947 */ /* 0x000fea0003800000 */
.L_x_2338:
        /* <DEDUP_REMOVED lines=9> */
[----:B0-----:R-:W-:-:S05]  /*2c80*/  @!P0 FMUL R9, R9, 1.175494350822287508e-38 ;  /* 0x0080000009098820 */ /* 0x001fca0000400000 */
[----:B------:R-:W-:Y:S02]  /*2c90*/  LOP3.LUT R6, R9, 0x7fffffff, RZ, 0xc0, !PT ;  /* 0x7fffffff09067812 */ /* 0x000fe400078ec0ff */
        /* <DEDUP_REMOVED lines=12> */
.L_x_2342:
[----:B------:R-:W-:Y:S05]  /*2d60*/  BSYNC.RECONVERGENT B0 ;  /* 0x0000000000007941 */ /* 0x000fea0003800200 */
.L_x_2341:
[----:B------:R-:W-:-:S05]  /*2d70*/  LOP3.LUT R7, R0, 0x80, R7, 0xf8, !PT ;  /* 0x0000008000077812 */ /* 0x000fca00078ef807 */
[----:B------:R0:W-:Y:S01]  /*2d80*/  STG.E.U8 desc[UR36][R2.64], R7 ;  /* 0x0000000702007986 */ /* 0x0001e2000c101124 */
[----:B------:R-:W-:Y:S05]  /*2d90*/  BRA `(.L_x_2327) ;  /* 0x00000008002c7947 */ /* 0x000fea0003800000 */
.L_x_2337:
        /* <DEDUP_REMOVED lines=9> */
[----:B------:R-:W-:-:S05]  /*2e30*/  F2FP.BF16.F32.PACK_AB R0, RZ, R0 ;  /* 0x00000000ff00723e */ /* 0x000fca00000010ff */
[----:B------:R0:W-:Y:S01]  /*2e40*/  STG.E.U16 desc[UR36][R2.64], R0 ;  /* 0x0000000002007986 */ /* 0x0001e2000c101524 */
[----:B------:R-:W-:Y:S05]  /*2e50*/  BRA `(.L_x_2327) ;  /* 0x0000000400fc7947 */ /* 0x000fea0003800000 */
.L_x_2334:
        /* <DEDUP_REMOVED lines=8> */
[----:B-1---5:R-:W0:Y:S02]  /*2ee0*/  F2I.U32.F64.TRUNC R5, |R4| ;  /* 0x4000000400057311 */ /* 0x022e24000030d000 */
[----:B0-----:R0:W-:Y:S01]  /*2ef0*/  STG.E.U16 desc[UR36][R2.64], R5 ;  /* 0x0000000502007986 */ /* 0x0011e2000c101524 */
[----:B------:R-:W-:Y:S05]  /*2f00*/  BRA `(.L_x_2327) ;  /* 0x0000000400d07947 */ /* 0x000fea0003800000 */
.L_x_2345:
        /* <DEDUP_REMOVED lines=21> */
.L_x_2348:
[----:B------:R-:W-:-:S04]  /*3060*/  SHF.R.U32.HI R0, RZ, 0x14, R7 ;  /* 0x00000014ff007819 */ /* 0x000fc80000011607 */
[----:B------:R-:W-:-:S04]  /*3070*/  LOP3.LUT R0, R0, 0x1, RZ, 0xc0, !PT ;  /* 0x0000000100007812 */ /* 0x000fc800078ec0ff */
[----:B------:R-:W-:-:S04]  /*3080*/  IADD3 R0, PT, PT, R7, 0x487ffff, R0 ;  /* 0x0487ffff07007810 */ /* 0x000fc80007ffe000 */
[----:B------:R-:W-:-:S04]  /*3090*/  SHF.R.U32.HI R0, RZ, 0x14, R0 ;  /* 0x00000014ff007819 */ /* 0x000fc80000011600 */
[----:B------:R-:W-:-:S07]  /*30a0*/  LOP3.LUT R4, R0, 0xff, RZ, 0xc0, !PT ;  /* 0x000000ff00047812 */ /* 0x000fce00078ec0ff */
.L_x_2349:
[----:B------:R-:W-:-:S04]  /*30b0*/  SHF.R.U32.HI R5, RZ, 0x18, R7 ;  /* 0x00000018ff057819 */ /* 0x000fc80000011607 */
[----:B------:R-:W-:-:S04]  /*30c0*/  LOP3.LUT R4, R4, 0x80, R5, 0xf8, !PT ;  /* 0x0000008004047812 */ /* 0x000fc800078ef805 */
[----:B------:R-:W-:-:S07]  /*30d0*/  PRMT R0, R4, 0x7610, R0 ;  /* 0x0000761004007816 */ /* 0x000fce0000000000 */
.L_x_2347:
[----:B------:R-:W-:Y:S05]  /*30e0*/  BSYNC.RECONVERGENT B0 ;  /* 0x0000000000007941 */ /* 0x000fea0003800200 */
.L_x_2346:
[----:B------:R4:W-:Y:S01]  /*30f0*/  STG.E.U8 desc[UR36][R2.64], R0 ;  /* 0x0000000002007986 */ /* 0x0009e2000c101124 */
[----:B------:R-:W-:Y:S05]  /*3100*/  BRA `(.L_x_2327) ;  /* 0x0000000400507947 */ /* 0x000fea0003800000 */
.L_x_2344:
        /* <DEDUP_REMOVED lines=10> */
[----:B------:R-:W-:-:S04]  /*31b0*/  MOV R0, 0x80 ;  /* 0x0000008000007802 */ /* 0x000fc80000000f00 */
        /* <DEDUP_REMOVED lines=10> */
.L_x_2352:
[----:B------:R-:W-:-:S04]  /*3260*/  SHF.R.U32.HI R0, RZ, 0x15, R7 ;  /* 0x00000015ff007819 */ /* 0x000fc80000011607 */
[----:B------:R-:W-:-:S04]  /*3270*/  LOP3.LUT R0, R0, 0x1, RZ, 0xc0, !PT ;  /* 0x0000000100007812 */ /* 0x000fc800078ec0ff */
[----:B------:R-:W-:-:S04]  /*3280*/  IADD3 R0, PT, PT, R7, 0x88fffff, R0 ;  /* 0x088fffff07007810 */ /* 0x000fc80007ffe000 */
[----:B------:R-:W-:-:S04]  /*3290*/  SHF.R.U32.HI R0, RZ, 0x15, R0 ;  /* 0x00000015ff007819 */ /* 0x000fc80000011600 */
[----:B------:R-:W-:-:S07]  /*32a0*/  LOP3.LUT R4, R0, 0xff, RZ, 0xc0, !PT ;  /* 0x000000ff00047812 */ /* 0x000fce00078ec0ff */
.L_x_2353:
[----:B------:R-:W-:-:S04]  /*32b0*/  SHF.R.U32.HI R5, RZ, 0x18, R7 ;  /* 0x00000018ff057819 */ /* 0x000fc80000011607 */
[----:B------:R-:W-:-:S04]  /*32c0*/  LOP3.LUT R4, R4, 0x80, R5, 0xf8, !PT ;  /* 0x0000008004047812 */ /* 0x000fc800078ef805 */
[----:B------:R-:W-:-:S07]  /*32d0*/  PRMT R0, R4, 0x7610, R0 ;  /* 0x0000761004007816 */ /* 0x000fce0000000000 */
.L_x_2351:
[----:B------:R-:W-:Y:S05]  /*32e0*/  BSYNC.RECONVERGENT B0 ;  /* 0x0000000000007941 */ /* 0x000fea0003800200 */
.L_x_2350:
[----:B------:R3:W-:Y:S01]  /*32f0*/  STG.E.U8 desc[UR36][R2.64], R0 ;  /* 0x0000000002007986 */ /* 0x0007e2000c101124 */
[----:B------:R-:W-:Y:S05]  /*3300*/  BRA `(.L_x_2327) ;  /* 0x0000000000d07947 */ /* 0x000fea0003800000 */
.L_x_2343:
[----:B------:R-:W-:-:S09]  /*3310*/  UISETP.NE.AND UP0, UPT, UR4, 0x1c, UPT ;  /* 0x0000001c0400788c */ /* 0x000fd2000bf05270 */
[----:B------:R-:W-:Y:S05]  /*3320*/  BRA.U !UP0, `(.L_x_2354) ;  /* 0x0000000108c07547 */ /* 0x000fea000b800000 */
[----:B------:R-:W-:-:S09]  /*3330*/  UISETP.NE.AND UP0, UPT, UR4, 0x1d, UPT ;  /* 0x0000001d0400788c */ /* 0x000fd2000bf05270 */
[----:B------:R-:W-:Y:S05]  /*3340*/  BRA.U !UP0, `(.L_x_2355) ;  /* 0x0000000108ac7547 */ /* 0x000fea000b800000 */
[----:B------:R-:W-:-:S09]  /*3350*/  UISETP.NE.AND UP0, UPT, UR4, 0x2c, UPT ;  /* 0x0000002c0400788c */ /* 0x000fd2000bf05270 */
[----:B------:R-:W-:Y:S05]  /*3360*/  BRA.U !UP0, `(.L_x_2356) ;  /* 0x0000000108447547 */ /* 0x000fea000b800000 */
.L_x_2326:
[----:B------:R-:W-:Y:S01]  /*3370*/  MOV R0, 0x0 ;  /* 0x0000000000007802 */ /* 0x000fe20000000f00 */
[----:B------:R-:W1:Y:S01]  /*3380*/  LDCU.64 UR6, c[0x4][0x188] ;  /* 0x01003100ff0677ac */ /* 0x000e620008000a00 */
[----:B------:R-:W-:Y:S02]  /*3390*/  HFMA2 R12, -RZ, RZ, 0, 5.9604644775390625e-08 ;  /* 0x00000001ff0c7431 */ /* 0x000fe400000001ff */
[----:B------:R-:W-:Y:S01]  /*33a0*/  IMAD.MOV.U32 R8, RZ, RZ, 0x65 ;  /* 0x00000065ff087424 */ /* 0x000fe200078e00ff */
[----:B------:R0:W2:Y:S01]  /*33b0*/  LDC.64 R2, c[0x4][R0] ;  /* 0x0100000000027b82 */ /* 0x0000a20000000a00 */
[----:B------:R-:W3:Y:S01]  /*33c0*/  LDCU.64 UR8, c[0x4][0x190] ;  /* 0x01003200ff0877ac */ /* 0x000ee20008000a00 */
[----:B------:R-:W-:Y:S01]  /*33d0*/  IMAD.MOV.U32 R13, RZ, RZ, RZ ;  /* 0x000000ffff0d7224 */ /* 0x000fe200078e00ff */
[----:B------:R-:W4:Y:S01]  /*33e0*/  LDCU.64 UR4, c[0x4][0x60] ;  /* 0x01000c00ff0477ac */ /* 0x000f220008000a00 */
[----:B-1---5:R-:W-:Y:S01]  /*33f0*/  IMAD.U32 R4, RZ, RZ, UR6 ;  /* 0x00000006ff047e24 */ /* 0x022fe2000f8e00ff */
[----:B------:R-:W-:Y:S01]  /*3400*/  MOV R5, UR7 ;  /* 0x0000000700057c02 */ /* 0x000fe20008000f00 */
[----:B---3--:R-:W-:Y:S01]  /*3410*/  IMAD.U32 R6, RZ, RZ, UR8 ;  /* 0x00000008ff067e24 */ /* 0x008fe2000f8e00ff */
[----:B------:R-:W-:Y:S01]  /*3420*/  MOV R7, UR9 ;  /* 0x0000000900077c02 */ /* 0x000fe20008000f00 */
[----:B----4-:R-:W-:Y:S01]  /*3430*/  IMAD.U32 R10, RZ, RZ, UR4 ;  /* 0x00000004ff0a7e24 */ /* 0x010fe2000f8e00ff */
[----:B0-----:R-:W-:-:S07]  /*3440*/  MOV R11, UR5 ;  /* 0x00000005000b7c02 */ /* 0x001fce0008000f00 */
[----:B------:R-:W-:-:S07]  /*3450*/  LEPC R20, `(.L_x_2357) ;  /* 0x000000001014794e */ /* 0x000fce0000000000 */
[----:B--2---:R-:W-:Y:S05]  /*3460*/  CALL.ABS.NOINC R2 ;  /* 0x0000000002007343 */ /* 0x004fea0003c00000 */
.L_x_2357:
[----:B------:R-:W-:Y:S05]  /*3470*/  BRA `(.L_x_2327) ;  /* 0x0000000000747947 */ /* 0x000fea0003800000 */
.L_x_2356:
[----:B------:R-:W-:Y:S01]  /*3480*/  UMOV UR4, 0xf0000000 ;  /* 0xf000000000047882 */ /* 0x000fe20000000000 */
[----:B------:R-:W-:Y:S01]  /*3490*/  UMOV UR5, 0x380fffff ;  /* 0x380fffff00057882 */ /* 0x000fe20000000000 */
[----:B-1---5:R-:W0:-:S15]  /*34a0*/  F2F.F32.F64 R0, R4 ;  /* 0x0000000400007310 */ /* 0x022e1e0000301000 */
[----:B------:R-:W-:-:S15]  /*34b0*/  NOP ;  /* 0x0000000000007918 */ /* 0x000fde0000000000 */
[----:B------:R-:W-:-:S15]  /*34c0*/  NOP ;  /* 0x0000000000007918 */ /* 0x000fde0000000000 */
[----:B------:R-:W-:-:S15]  /*34d0*/  NOP ;  /* 0x0000000000007918 */ /* 0x000fde0000000000 */
[----:B------:R-:W-:-:S04]  /*34e0*/  NOP ;  /* 0x0000000000007918 */ /* 0x000fc80000000000 */
[----:B------:R-:W0:Y:S02]  /*34f0*/  DSETP.GEU.AND P0, PT, |R4|, UR4, PT ;  /* 0x0000000404007e2a */ /* 0x000e24000bf0e200 */
[----:B0-----:R-:W-:Y:S01]  /*3500*/  @!P0 FMUL R0, R0, 1.175494350822287508e-38 ;  /* 0x0080000000008820 */ /* 0x001fe20000400000 */
[----:B------:R-:W-:-:S03]  /*3510*/  HFMA2 R5, -RZ, RZ, 0, 1.5199184417724609375e-05 ;  /* 0x000000ffff057431 */ /* 0x000fc600000001ff */
[----:B------:R-:W-:-:S05]  /*3520*/  FADD.FTZ R6, |R0|, -RZ ;  /* 0x800000ff00067221 */ /* 0x000fca0000010200 */
[----:B------:R-:W-:-:S04]  /*3530*/  SHF.R.U32.HI R7, RZ, 0x17, R6 ;  /* 0x00000017ff077819 */ /* 0x000fc80000011606 */
        /* <DEDUP_REMOVED lines=12> */
.L_x_2355:
[----:B-1---5:R-:W0:Y:S02]  /*3600*/  F2I.U64.F64.TRUNC R4, |R4| ;  /* 0x4000000400047311 */ /* 0x022e24000030d800 */
[----:B0-----:R1:W-:Y:S01]  /*3610*/  STG.E.64 desc[UR36][R2.64], R4 ;  /* 0x0000000402007986 */ /* 0x0013e2000c101b24 */
[----:B------:R-:W-:Y:S05]  /*3620*/  BRA `(.L_x_2327) ;  /* 0x0000000000087947 */ /* 0x000fea0003800000 */
.L_x_2354:
[----:B-1---5:R-:W0:Y:S02]  /*3630*/  F2I.U32.F64.TRUNC R5, |R4| ;  /* 0x4000000400057311 */ /* 0x022e24000030d000 */
[----:B0-----:R0:W-:Y:S02]  /*3640*/  STG.E desc[UR36][R2.64], R5 ;  /* 0x0000000502007986 */ /* 0x0011e4000c101924 */
.L_x_2327:
[----:B------:R-:W-:-:S07]  /*3650*/  IADD3 R17, PT, PT, R17, 0x80, RZ ;  /* 0x0000008011117810 */ /* 0x000fce0007ffe0ff */
.L_x_2291:
[----:B------:R-:W-:Y:S05]  /*3660*/  BSYNC.RECONVERGENT B7 ;  /* 0x0000000000077941 */ /* 0x000fea0003800200 */
.L_x_2290:
[----:B------:R-:W5:Y:S01]  /*3670*/  LDCU UR4, c[0x0][0x380] ;  /* 0x00007000ff0477ac */ /* 0x000f620008000800 */
[----:B------:R-:W-:Y:S01]  /*3680*/  BSSY.RECONVERGENT B7, `(.L_x_2358) ;  /* 0x0000358000077945 */ /* 0x000fe20003800200 */
[----:B-----5:R-:W-:-:S13]  /*3690*/  ISETP.GE.AND P0, PT, R17, UR4, PT ;  /* 0x0000000411007c0c */ /* 0x020fda000bf06270 */
[----:B------:R-:W-:Y:S05]  /*36a0*/  @P0 BRA `(.L_x_2359) ;  /* 0x0000003400540947 */ /* 0x000fea0003800000 */
[----:B------:R-:W5:Y:S01]  /*36b0*/  LDCU UR4, c[0x0][0x388] ;  /* 0x00007100ff0477ac */ /* 0x000f620008000800 */
[----:B0--34-:R-:W-:Y:S01]  /*36c0*/  IMAD.MOV.U32 R0, RZ, RZ, RZ ;  /* 0x000000ffff007224 */ /* 0x019fe200078e00ff */
[----:B------:R-:W-:Y:S01]  /*36d0*/  MOV R16, RZ ;  /* 0x000000ff00107202 */ /* 0x000fe20000000f00 */
        /* <DEDUP_REMOVED lines=300> */
.L_x_2360:
        /* <DEDUP_REMOVED lines=18> */
.L_x_2365:
[----:B------:R-:W2:Y:S02]  /*4ac0*/  LDG.E.U8 R2, desc[UR36][R2.64] ;  /* 0x0000002402027981 */ /* 0x000ea4000c1e1100 */
[----:B--2---:R4:W0:Y:S02]  /*4ad0*/  I2F.F64.U16 R4, R2 ;  /* 0x0000000200047312 */ /* 0x0048240000101800 */
[----:B0---4-:R-:W-:Y:S05]  /*4ae0*/  BRA `(.L_x_2367) ;  /* 0x0000000c00607947 */ /* 0x011fea0003800000 */
.L_x_2364:
        /* <DEDUP_REMOVED lines=9> */
.L_x_2369:
[----:B------:R-:W2:Y:S02]  /*4b80*/  LDG.E R2, desc[UR36][R2.64] ;  /* 0x0000002402027981 */ /* 0x000ea4000c1e1900 */
[----:B--2---:R4:W0:Y:S02]  /*4b90*/  I2F.F64 R4, R2 ;  /* 0x0000000200047312 */ /* 0x0048240000201c00 */
[----:B0---4-:R-:W-:Y:S05]  /*4ba0*/  BRA `(.L_x_2367) ;  /* 0x0000000c00307947 */ /* 0x011fea0003800000 */
.L_x_2368:
[----:B------:R-:W2:Y:S02]  /*4bb0*/  LDG.E.U16 R2, desc[UR36][R2.64] ;  /* 0x0000002402027981 */ /* 0x000ea4000c1e1500 */
[----:B--2---:R4:W0:Y:S02]  /*4bc0*/  I2F.F64.S16 R4, R2 ;  /* 0x0000000200047312 */ /* 0x0048240000101c00 */
[----:B0---4-:R-:W-:Y:S05]  /*4bd0*/  BRA `(.L_x_2367) ;  /* 0x0000000c00247947 */ /* 0x011fea0003800000 */
.L_x_2363:
        /* <DEDUP_REMOVED lines=10> */
.L_x_2371:
[----:B------:R-:W2:Y:S02]  /*4c80*/  LDG.E.U16 R0, desc[UR36][R2.64] ;  /* 0x0000002402007981 */ /* 0x000ea4000c1e1500 */
[----:B--2---:R-:W-:-:S05]  /*4c90*/  HADD2.F32 R0, -RZ, R0.H0_H0 ;  /* 0x20000000ff007230 */ /* 0x004fca0000004100 */
[----:B------:R-:W-:-:S04]  /*4ca0*/  FMUL.FTZ R0, R0, 1 ;  /* 0x3f80000000007820 */ /* 0x000fc80000410000 */
[----:B------:R3:W4:Y:S02]  /*4cb0*/  F2F.F64.F32 R4, R0 ;  /* 0x0000000000047310 */ /* 0x0007240000201800 */
[----:B---34-:R-:W-:Y:S05]  /*4cc0*/  BRA `(.L_x_2367) ;  /* 0x0000000800e87947 */ /* 0x018fea0003800000 */
.L_x_2370:
        /* <DEDUP_REMOVED lines=10> */
.L_x_2373:
[----:B------:R-:W2:Y:S02]  /*4d70*/  LDG.E.U16 R2, desc[UR36][R2.64] ;  /* 0x0000002402027981 */ /* 0x000ea4000c1e1500 */
[----:B--2---:R-:W-:-:S05]  /*4d80*/  HADD2.F32 R0, -RZ, R2.H0_H0 ;  /* 0x20000002ff007230 */ /* 0x004fca0000004100 */
[----:B------:R-:W-:-:S04]  /*4d90*/  FMUL.FTZ R0, R0, 1 ;  /* 0x3f80000000007820 */ /* 0x000fc80000410000 */
[----:B------:R4:W0:Y:S02]  /*4da0*/  F2F.F64.F32 R4, R0 ;  /* 0x0000000000047310 */ /* 0x0008240000201800 */
[----:B0---4-:R-:W-:Y:S05]  /*4db0*/  BRA `(.L_x_2367) ;  /* 0x0000000800ac7947 */ /* 0x011fea0003800000 */
.L_x_2372:
[----:B------:R3:W5:Y:S01]  /*4dc0*/  LDG.E.64 R4, desc[UR36][R2.64] ;  /* 0x0000002402047981 */ /* 0x000762000c1e1b00 */
[----:B------:R-:W-:Y:S05]  /*4dd0*/  BRA `(.L_x_2367) ;  /* 0x0000000800a47947 */ /* 0x000fea0003800000 */
.L_x_2362:
        /* <DEDUP_REMOVED lines=9> */
[----:B------:R-:W-:Y:S01]  /*4e70*/  HFMA2 R4, -RZ, RZ, 0, 0 ;  /* 0x00000000ff047431 */ /* 0x000fe200000001ff */
[----:B--2---:R-:W-:-:S04]  /*4e80*/  ISETP.NE.AND P0, PT, R2, RZ, PT ;  /* 0x000000ff0200720c */ /* 0x004fc80003f05270 */
[----:B------:R-:W-:Y:S01]  /*4e90*/  FSEL R5, RZ, 1.875, !P0 ;  /* 0x3ff00000ff057808 */ /* 0x000fe20004000000 */
[----:B------:R-:W-:Y:S08]  /*4ea0*/  BRA `(.L_x_2367) ;  /* 0x0000000800707947 */ /* 0x000ff00003800000 */
.L_x_2376:
[----:B------:R0:W5:Y:S01]  /*4eb0*/  LDG.E.64 R4, desc[UR36][R2.64] ;  /* 0x0000002402047981 */ /* 0x000162000c1e1b00 */
[----:B------:R-:W-:Y:S05]  /*4ec0*/  BRA `(.L_x_2367) ;  /* 0x0000000800687947 */ /* 0x000fea0003800000 */
.L_x_2375:
        /* <DEDUP_REMOVED lines=23> */
[----:B------:R-:W-:-:S05]  /*5040*/  LOP3.LUT R5, R5, 0x80000000, R0, 0xf8, !PT ;  /* 0x8000000005057812 */ /* 0x000fca00078ef800 */
[----:B------:R-:W-:-:S06]  /*5050*/  FMUL.FTZ R5, R5, 1 ;  /* 0x3f80000005057820 */ /* 0x000fcc0000410000 */
[----:B------:R-:W0:Y:S02]  /*5060*/  F2F.F64.F32 R4, R5 ;  /* 0x0000000500047310 */ /* 0x000e240000201800 */
[----:B0-----:R-:W-:Y:S05]  /*5070*/  BRA `(.L_x_2367) ;  /* 0x0000000400fc7947 */ /* 0x001fea0003800000 */
.L_x_2378:
        /* <DEDUP_REMOVED lines=10> */
[----:B------:R-:W-:-:S05]  /*5120*/  LOP3.LUT R0, R0, 0x80000000, R5, 0xf8, !PT ;  /* 0x8000000000007812 */ /* 0x000fca00078ef805 */
[----:B------:R-:W-:-:S04]  /*5130*/  FMUL.FTZ R0, R0, 1 ;  /* 0x3f80000000007820 */ /* 0x000fc80000410000 */
[----:B------:R0:W1:Y:S02]  /*5140*/  F2F.F64.F32 R4, R0 ;  /* 0x0000000000047310 */ /* 0x0000640000201800 */
[----:B01----:R-:W-:Y:S05]  /*5150*/  BRA `(.L_x_2367) ;  /* 0x0000000400c47947 */ /* 0x003fea0003800000 */
.L_x_2377:
[----:B------:R-:W2:Y:S02]  /*5160*/  LDG.E.U16 R0, desc[UR36][R2.64] ;  /* 0x0000002402007981 */ /* 0x000ea4000c1e1500 */
[----:B--2---:R-:W-:-:S05]  /*5170*/  SHF.L.U32 R0, R0, 0x10, RZ ;  /* 0x0000001000007819 */ /* 0x004fca00000006ff */
[----:B------:R-:W-:-:S04]  /*5180*/  FMUL.FTZ R0, R0, 1 ;  /* 0x3f80000000007820 */ /* 0x000fc80000410000 */
[----:B------:R0:W1:Y:S02]  /*5190*/  F2F.F64.F32 R4, R0 ;  /* 0x0000000000047310 */ /* 0x0000640000201800 */
[----:B01----:R-:W-:Y:S05]  /*51a0*/  BRA `(.L_x_2367) ;  /* 0x0000000400b07947 */ /* 0x003fea0003800000 */
.L_x_2374:
        /* <DEDUP_REMOVED lines=9> */
[----:B--2---:R3:W4:Y:S02]  /*5240*/  I2F.F64.U16 R4, R2 ;  /* 0x0000000200047312 */ /* 0x0047240000101800 */
[----:B---34-:R-:W-:Y:S05]  /*5250*/  BRA `(.L_x_2367) ;  /* 0x0000000400847947 */ /* 0x018fea0003800000 */
.L_x_2381:
        /* <DEDUP_REMOVED lines=21> */
.L_x_2383:
[----:B------:R-:W-:Y:S05]  /*53b0*/  BSYNC.RECONVERGENT B0 ;  /* 0x0000000000007941 */ /* 0x000fea0003800200 */
.L_x_2382:
[----:B------:R-:W-:Y:S01]  /*53c0*/  IMAD.SHL.U32 R0, R0, 0x100000, RZ ;  /* 0x0010000000007824 */ /* 0x000fe200078e00ff */
[----:B------:R-:W-:-:S04]  /*53d0*/  LEA R2, R2, 0x3b800000, 0x17 ;  /* 0x3b80000002027811 */ /* 0x000fc800078eb8ff */
[----:B------:R-:W-:-:S05]  /*53e0*/  LOP3.LUT R0, R2, R0, R7, 0xfe, !PT ;  /* 0x0000000002007212 */ /* 0x000fca00078efe07 */
[----:B------:R-:W-:-:S04]  /*53f0*/  FMUL.FTZ R0, R0, 1 ;  /* 0x3f80000000007820 */ /* 0x000fc80000410000 */
[----:B------:R3:W4:Y:S02]  /*5400*/  F2F.F64.F32 R4, R0 ;  /* 0x0000000000047310 */ /* 0x0007240000201800 */
[----:B---34-:R-:W-:Y:S05]  /*5410*/  BRA `(.L_x_2367) ;  /* 0x0000000400147947 */ /* 0x018fea0003800000 */
.L_x_2380:
[----:B------:R-:W2:Y:S01]  /*5420*/  LDG.E.U8 R3, desc[UR36][R2.64] ;  /* 0x0000002402037981 */ /* 0x000ea2000c1e1100 */
[----:B------:R-:W-:Y:S02]  /*5430*/  CS2R R4, SRZ ;  /* 0x0000000000047805 */ /* 0x000fe4000001ff00 */
[----:B--2---:R-:W-:-:S13]  /*5440*/  ISETP.NE.AND P0, PT, R3, RZ, PT ;  /* 0x000000ff0300720c */ /* 0x004fda0003f05270 */
[----:B------:R-:W-:Y:S05]  /*5450*/  @!P0 BRA `(.L_x_2367) ;  /* 0x0000000400048947 */ /* 0x000fea0003800000 */
[----:B------:R-:W-:-:S13]  /*5460*/  ISETP.NE.AND P0, PT, R3, 0x80, PT ;  /* 0x000000800300780c */ /* 0x000fda0003f05270 */
[----:B------:R-:W-:Y:S01]  /*5470*/  @!P0 MOV R4, 0x20000000 ;  /* 0x2000000000048802 */ /* 0x000fe20000000f00 */
        /* <DEDUP_REMOVED lines=15> */
.L_x_2385:
[----:B------:R-:W-:Y:S05]  /*5570*/  BSYNC.RECONVERGENT B0 ;  /* 0x0000000000007941 */ /* 0x000fea0003800200 */
.L_x_2384:
[----:B------:R-:W-:Y:S02]  /*5580*/  SHF.L.U32 R0, R0, 0x15, RZ ;  /* 0x0000001500007819 */ /* 0x000fe400000006ff */
[----:B------:R-:W-:-:S04]  /*5590*/  LEA R2, R2, 0x37800000, 0x17 ;  /* 0x3780000002027811 */ /* 0x000fc800078eb8ff */
[----:B------:R-:W-:-:S05]  /*55a0*/  LOP3.LUT R0, R2, R0, R7, 0xfe, !PT ;  /* 0x0000000002007212 */ /* 0x000fca00078efe07 */
[----:B------:R-:W-:-:S04]  /*55b0*/  FMUL.FTZ R0, R0, 1 ;  /* 0x3f80000000007820 */ /* 0x000fc80000410000 */
[----:B------:R3:W4:Y:S02]  /*55c0*/  F2F.F64.F32 R4, R0 ;  /* 0x0000000000047310 */ /* 0x0007240000201800 */
[----:B---34-:R-:W-:Y:S05]  /*55d0*/  BRA `(.L_x_2367) ;  /* 0x0000000000a47947 */ /* 0x018fea0003800000 */
.L_x_2379:
[----:B------:R-:W-:-:S09]  /*55e0*/  UISETP.NE.AND UP0, UPT, UR4, 0x1c, UPT ;  /* 0x0000001c0400788c */ /* 0x000fd2000bf05270 */
[----:B------:R-:W-:Y:S05]  /*55f0*/  BRA.U !UP0, `(.L_x_2386) ;  /* 0x0000000108947547 */ /* 0x000fea000b800000 */
[----:B------:R-:W-:-:S09]  /*5600*/  UISETP.NE.AND UP0, UPT, UR4, 0x1d, UPT ;  /* 0x0000001d0400788c */ /* 0x000fd2000bf05270 */
[----:B------:R-:W-:Y:S05]  /*5610*/  BRA.U !UP0, `(.L_x_2387) ;  /* 0x0000000108807547 */ /* 0x000fea000b800000 */
[----:B------:R-:W-:-:S09]  /*5620*/  UISETP.NE.AND UP0, UPT, UR4, 0x2c, UPT ;  /* 0x0000002c0400788c */ /* 0x000fd2000bf05270 */
[----:B------:R-:W-:Y:S05]  /*5630*/  BRA.U UP0, `(.L_x_2366) ;  /* 0x0000000100307547 */ /* 0x000fea000b800000 */
[----:B------:R-:W2:Y:S01]  /*5640*/  LDG.E.U8 R0, desc[UR36][R2.64] ;  /* 0x0000002402007981 */ /* 0x000ea2000c1e1100 */
[----:B------:R-:W-:Y:S02]  /*5650*/  HFMA2 R5, -RZ, RZ, 0.5, 0 ;  /* 0x38000000ff057431 */ /* 0x000fe400000001ff */
        /* <DEDUP_REMOVED lines=8> */
[----:B------:R3:W4:Y:S02]  /*56e0*/  @P0 F2F.F64.F32 R4, R0 ;  /* 0x0000000000040310 */ /* 0x0007240000201800 */
[----:B---34-:R-:W-:Y:S05]  /*56f0*/  BRA `(.L_x_2367) ;  /* 0x00000000005c7947 */ /* 0x018fea0003800000 */
.L_x_2366:
        /* <DEDUP_REMOVED lines=16> */
.L_x_2388:
[----:B------:R-:W-:Y:S01]  /*5800*/  CS2R R4, SRZ ;  /* 0x0000000000047805 */ /* 0x000fe2000001ff00 */
[----:B------:R-:W-:Y:S06]  /*5810*/  BRA `(.L_x_2367) ;  /* 0x0000000000147947 */ /* 0x000fec0003800000 */
.L_x_2387:
[----:B------:R-:W2:Y:S02]  /*5820*/  LDG.E.64 R4, desc[UR36][R2.64] ;  /* 0x0000002402047981 */ /* 0x000ea4000c1e1b00 */
[----:B--2---:R-:W3:Y:S02]  /*5830*/  I2F.F64.U64 R4, R4 ;  /* 0x0000000400047312 */ /* 0x004ee40000301800 */
[----:B---3--:R-:W-:Y:S05]  /*5840*/  BRA `(.L_x_2367) ;  /* 0x0000000000087947 */ /* 0x008fea0003800000 */
.L_x_2386:
[----:B------:R-:W2:Y:S02]  /*5850*/  LDG.E R2, desc[UR36][R2.64] ;  /* 0x0000002402027981 */ /* 0x000ea4000c1e1900 */
[----:B--2---:R1:W2:Y:S02]  /*5860*/  I2F.F64.U32 R4, R2 ;  /* 0x0000000200047312 */ /* 0x0042a40000201800 */
.L_x_2367:
[----:B------:R-:W-:Y:S05]  /*5870*/  BSYNC.RECONVERGENT B6 ;  /* 0x0000000000067941 */ /* 0x000fea0003800200 */
.L_x_2361:
        /* <DEDUP_REMOVED lines=14> */
[----:B--2--5:R-:W0:Y:S02]  /*5960*/  F2I.F64.TRUNC R5, |R4| ;  /* 0x4000000400057311 */ /* 0x024e24000030d100 */
[----:B0-----:R4:W-:Y:S01]  /*5970*/  STG.E.U8 desc[UR36][R2.64], R5 ;  /* 0x0000000502007986 */ /* 0x0019e2000c101124 */
[----:B------:R-:W-:Y:S05]  /*5980*/  BRA `(.L_x_2394) ;  /* 0x0000001000987947 */ /* 0x000fea0003800000 */
.L_x_2392:
[----:B--2--5:R-:W0:Y:S02]  /*5990*/  F2I.S64.F64.TRUNC R4, |R4| ;  /* 0x4000000400047311 */ /* 0x024e24000030d900 */
[----:B0-----:R-:W-:-:S05]  /*59a0*/  MOV R7, R4 ;  /* 0x0000000400077202 */ /* 0x001fca0000000f00 */
[----:B------:R3:W-:Y:S01]  /*59b0*/  STG.E.U8 desc[UR36][R2.64], R7 ;  /* 0x0000000702007986 */ /* 0x0007e2000c101124 */
[----:B------:R-:W-:Y:S05]  /*59c0*/  BRA `(.L_x_2394) ;  /* 0x0000001000887947 */ /* 0x000fea0003800000 */
.L_x_2391:
[----:B------:R-:W-:-:S09]  /*59d0*/  UISETP.NE.AND UP0, UPT, UR4, 0x2, UPT ;  /* 0x000000020400788c */ /* 0x000fd2000bf05270 */
[----:B------:R-:W-:Y:S05]  /*59e0*/  BRA.U !UP0, `(.L_x_2395) ;  /* 0x0000000108287547 */ /* 0x000fea000b800000 */
[----:B------:R-:W-:-:S09]  /*59f0*/  UISETP.NE.AND UP0, UPT, UR4, 0x3, UPT ;  /* 0x000000030400788c */ /* 0x000fd2000bf05270 */
[----:B------:R-:W-:Y:S05]  /*5a00*/  BRA.U !UP0, `(.L_x_2396) ;  /* 0x0000000108147547 */ /* 0x000fea000b800000 */
[----:B------:R-:W-:-:S09]  /*5a10*/  UISETP.NE.AND UP0, UPT, UR4, 0x4, UPT ;  /* 0x000000040400788c */ /* 0x000fd2000bf05270 */
[----:B------:R-:W-:Y:S05]  /*5a20*/  BRA.U UP0, `(.L_x_2393) ;  /* 0x0000000d002c7547 */ /* 0x000fea000b800000 */
[----:B--2--5:R-:W0:Y:S02]  /*5a30*/  F2I.S64.F64.TRUNC R4, |R4| ;  /* 0x4000000400047311 */ /* 0x024e24000030d900 */
[----:B0-----:R1:W-:Y:S01]  /*5a40*/  STG.E.64 desc[UR36][R2.64], R4 ;  /* 0x0000000402007986 */ /* 0x0013e2000c101b24 */
[----:B------:R-:W-:Y:S05]  /*5a50*/  BRA `(.L_x_2394) ;  /* 0x0000001000647947 */ /* 0x000fea0003800000 */
.L_x_2396:
[----:B--2--5:R-:W0:Y:S02]  /*5a60*/  F2I.F64.TRUNC R5, |R4| ;  /* 0x4000000400057311 */ /* 0x024e24000030d100 */
[----:B0-----:R2:W-:Y:S01]  /*5a70*/  STG.E desc[UR36][R2.64], R5 ;  /* 0x0000000502007986 */ /* 0x0015e2000c101924 */
[----:B------:R-:W-:Y:S05]  /*5a80*/  BRA `(.L_x_2394) ;  /* 0x0000001000587947 */ /* 0x000fea0003800000 */
.L_x_2395:
[----:B--2--5:R-:W0:Y:S02]  /*5a90*/  F2I.F64.TRUNC R5, |R4| ;  /* 0x4000000400057311 */ /* 0x024e24000030d100 */
[----:B0-----:R0:W-:Y:S01]  /*5aa0*/  STG.E.U16 desc[UR36][R2.64], R5 ;  /* 0x0000000502007986 */ /* 0x0011e2000c101524 */
[----:B------:R-:W-:Y:S05]  /*5ab0*/  BRA `(.L_x_2394) ;  /* 0x00000010004c7947 */ /* 0x000fea0003800000 */
.L_x_2390:
        /* <DEDUP_REMOVED lines=8> */
[----:B--2--5:R-:W0:-:S15]  /*5b40*/  F2F.F32.F64 R7, |R4| ;  /* 0x4000000400077310 */ /* 0x024e1e0000301000 */
        /* <DEDUP_REMOVED lines=8> */
.L_x_2398:
        /* <DEDUP_REMOVED lines=12> */
.L_x_2397:
        /* <DEDUP_REMOVED lines=18> */
.L_x_2400:
        /* <DEDUP_REMOVED lines=13> */
.L_x_2399:
[----:B--2--5:R-:W0:Y:S02]  /*5e80*/  DADD R4, -RZ, |R4| ;  /* 0x00000000ff047229 */ /* 0x024e240000000504 */
[----:B0-----:R0:W-:Y:S01]  /*5e90*/  STG.E.64 desc[UR36][R2.64], R4 ;  /* 0x0000000402007986 */ /* 0x0011e2000c101b24 */
[----:B------:R-:W-:Y:S05]  /*5ea0*/  BRA `(.L_x_2394) ;  /* 0x0000000c00507947 */ /* 0x000fea0003800000 */
.L_x_2389:
        /* <DEDUP_REMOVED lines=10> */
[----:B--2--5:R-:W0:Y:S02]  /*5f50*/  F2I.U32.F64.TRUNC R5, |R4| ;  /* 0x4000000400057311 */ /* 0x024e24000030d000 */
[----:B0-----:R0:W-:Y:S01]  /*5f60*/  STG.E.U16 desc[UR36][R2.64], R5 ;  /* 0x0000000502007986 */ /* 0x0011e2000c101524 */
[----:B------:R-:W-:Y:S05]  /*5f70*/  BRA `(.L_x_2394) ;  /* 0x0000000c001c7947 */ /* 0x000fea0003800000 */
.L_x_2404:
        /* <DEDUP_REMOVED lines=26> */
.L_x_2407:
[----:B------:R-:W-:-:S04]  /*6120*/  SHF.R.U32.HI R5, RZ, 0x18, R7 ;  /* 0x00000018ff057819 */ /* 0x000fc80000011607 */
[----:B------:R-:W-:-:S07]  /*6130*/  LOP3.LUT R0, R0, 0x80, R5, 0xf8, !PT ;  /* 0x0000008000007812 */ /* 0x000fce00078ef805 */
.L_x_2406:
[----:B------:R-:W-:Y:S05]  /*6140*/  BSYNC.RECONVERGENT B0 ;  /* 0x0000000000007941 */ /* 0x000fea0003800200 */
.L_x_2405:
[----:B------:R0:W-:Y:S01]  /*6150*/  STG.E.U8 desc[UR36][R2.64], R0 ;  /* 0x0000000002007986 */ /* 0x0001e2000c101124 */
[----:B------:R-:W-:Y:S05]  /*6160*/  BRA `(.L_x_2394) ;  /* 0x0000000800a07947 */ /* 0x000fea0003800000 */
.L_x_2403:
        /* <DEDUP_REMOVED lines=26> */
.L_x_2410:
[----:B------:R-:W-:-:S04]  /*6310*/  SHF.R.U32.HI R5, RZ, 0x18, R7 ;  /* 0x00000018ff057819 */ /* 0x000fc80000011607 */
[----:B------:R-:W-:-:S07]  /*6320*/  LOP3.LUT R0, R0, 0x80, R5, 0xf8, !PT ;  /* 0x0000008000007812 */ /* 0x000fce00078ef805 */
.L_x_2409:
[----:B------:R-:W-:Y:S05]  /*6330*/  BSYNC.RECONVERGENT B0 ;  /* 0x0000000000007941 */ /* 0x000fea0003800200 */
.L_x_2408:
[----:B------:R0:W-:Y:S01]  /*6340*/  STG.E.U8 desc[UR36][R2.64], R0 ;  /* 0x0000000002007986 */ /* 0x0001e2000c101124 */
[----:B------:R-:W-:Y:S05]  /*6350*/  BRA `(.L_x_2394) ;  /* 0x0000000800247947 */ /* 0x000fea0003800000 */
.L_x_2402:
        /* <DEDUP_REMOVED lines=8> */
[----:B--2--5:R-:W0:-:S15]  /*63e0*/  F2F.F32.F64 R0, R4 ;  /* 0x0000000400007310 */ /* 0x024e1e0000301000 */
        /* <DEDUP_REMOVED lines=21> */
.L_x_2412:
[----:B--2--5:R-:W0:Y:S02]  /*6540*/  F2I.U64.F64.TRUNC R4, |R4| ;  /* 0x4000000400047311 */ /* 0x024e24000030d800 */
[----:B0-----:R0:W-:Y:S01]  /*6550*/  STG.E.64 desc[UR36][R2.64], R4 ;  /* 0x0000000402007986 */ /* 0x0011e2000c101b24 */
[----:B------:R-:W-:Y:S05]  /*6560*/  BRA `(.L_x_2394) ;  /* 0x0000000400a07947 */ /* 0x000fea0003800000 */
.L_x_2411:
[----:B--2--5:R-:W0:Y:S02]  /*6570*/  F2I.U32.F64.TRUNC R5, |R4| ;  /* 0x4000000400057311 */ /* 0x024e24000030d000 */
[----:B0-----:R0:W-:Y:S01]  /*6580*/  STG.E desc[UR36][R2.64], R5 ;  /* 0x0000000502007986 */ /* 0x0011e2000c101924 */
[----:B------:R-:W-:Y:S05]  /*6590*/  BRA `(.L_x_2394) ;  /* 0x0000000400947947 */ /* 0x000fea0003800000 */
.L_x_2401:
[----:B------:R-:W-:-:S09]  /*65a0*/  UISETP.GT.AND UP0, UPT, UR4, 0xe, UPT ;  /* 0x0000000e0400788c */ /* 0x000fd2000bf04270 */
[----:B------:R-:W-:Y:S05]  /*65b0*/  BRA.U UP0, `(.L_x_2413) ;  /* 0x0000000100307547 */ /* 0x000fea000b800000 */
[----:B------:R-:W-:-:S09]  /*65c0*/  UISETP.NE.AND UP0, UPT, UR4, 0xa, UPT ;  /* 0x0000000a0400788c */ /* 0x000fd2000bf05270 */
[----:B------:R-:W-:Y:S05]  /*65d0*/  BRA.U !UP0, `(.L_x_2414) ;  /* 0x0000000108187547 */ /* 0x000fea000b800000 */
[----:B------:R-:W-:-:S09]  /*65e0*/  UISETP.NE.AND UP0, UPT, UR4, 0xb, UPT ;  /* 0x0000000b0400788c */ /* 0x000fd2000bf05270 */
[----:B------:R-:W-:Y:S05]  /*65f0*/  BRA.U UP0, `(.L_x_2393) ;  /* 0x0000000100387547 */ /* 0x000fea000b800000 */
[----:B--2--5:R-:W0:Y:S02]  /*6600*/  DSETP.NEU.AND P0, PT, R4, RZ, PT ;  /* 0x000000ff0400722a */ /* 0x024e240003f0d000 */
[----:B0-----:R-:W-:-:S05]  /*6610*/  SEL R5, RZ, 0x1, !P0 ;  /* 0x00000001ff057807 */ /* 0x001fca0004000000 */
[----:B------:R0:W-:Y:S01]  /*6620*/  STG.E.U8 desc[UR36][R2.64], R5 ;  /* 0x0000000502007986 */ /* 0x0001e2000c101124 */
[----:B------:R-:W-:Y:S05]  /*6630*/  BRA `(.L_x_2394) ;  /* 0x00000004006c7947 */ /* 0x000fea0003800000 */
.L_x_2414:
[----:B------:R-:W-:Y:S01]  /*6640*/  CS2R R6, SRZ ;  /* 0x0000000000067805 */ /* 0x000fe2000001ff00 */
[----:B--2--5:R-:W0:Y:S04]  /*6650*/  DADD R4, -RZ, |R4| ;  /* 0x00000000ff047229 */ /* 0x024e280000000504 */
[----:B0-----:R0:W-:Y:S01]  /*6660*/  STG.E.128 desc[UR36][R2.64], R4 ;  /* 0x0000000402007986 */ /* 0x0011e2000c101d24 */
[----:B------:R-:W-:Y:S05]  /*6670*/  BRA `(.L_x_2394) ;  /* 0x00000004005c7947 */ /* 0x000fea0003800000 */
.L_x_2413:
[----:B------:R-:W-:-:S09]  /*6680*/  UISETP.NE.AND UP0, UPT, UR4, 0xf, UPT ;  /* 0x0000000f0400788c */ /* 0x000fd2000bf05270 */
[----:B------:R-:W-:Y:S05]  /*6690*/  BRA.U !UP0, `(.L_x_2415) ;  /* 0x0000000508287547 */ /* 0x000fea000b800000 */
[----:B------:R-:W-:-:S09]  /*66a0*/  UISETP.NE.AND UP0, UPT, UR4, 0x17, UPT ;  /* 0x000000170400788c */ /* 0x000fd2000bf05270 */
[----:B------:R-:W-:Y:S05]  /*66b0*/  BRA.U !UP0, `(.L_x_2416) ;  /* 0x0000000108b07547 */ /* 0x000fea000b800000 */
[----:B------:R-:W-:-:S09]  /*66c0*/  UISETP.NE.AND UP0, UPT, UR4, 0x18, UPT ;  /* 0x000000180400788c */ /* 0x000fd2000bf05270 */
[----:B------:R-:W-:Y:S05]  /*66d0*/  BRA.U !UP0, `(.L_x_2417) ;  /* 0x0000000108447547 */ /* 0x000fea000b800000 */
.L_x_2393:
[----:B------:R-:W-:Y:S01]  /*66e0*/  MOV R0, 0x0 ;  /* 0x0000000000007802 */ /* 0x000fe20000000f00 */
[----:B------:R-:W2:Y:S01]  /*66f0*/  LDCU.64 UR4, c[0x4][0x188] ;  /* 0x01003100ff0477ac */ /* 0x000ea20008000a00 */
[----:B------:R-:W-:Y:S02]  /*6700*/  HFMA2 R8, -RZ, RZ, 0, 6.020069122314453125e-06 ;  /* 0x00000065ff087431 */ /* 0x000fe400000001ff */
[----:B------:R-:W-:Y:S01]  /*6710*/  IMAD.MOV.U32 R12, RZ, RZ, 0x1 ;  /* 0x00000001ff0c7424 */ /* 0x000fe200078e00ff */
[----:B------:R0:W1:Y:S01]  /*6720*/  LDC.64 R2, c[0x4][R0] ;  /* 0x0100000000027b82 */ /* 0x0000620000000a00 */
[----:B------:R-:W3:Y:S01]  /*6730*/  LDCU.64 UR6, c[0x4][0x190] ;  /* 0x01003200ff0677ac */ /* 0x000ee20008000a00 */
[----:B------:R-:W-:Y:S01]  /*6740*/  MOV R13, RZ ;  /* 0x000000ff000d7202 */ /* 0x000fe20000000f00 */
[----:B------:R-:W4:Y:S01]  /*6750*/  LDCU.64 UR8, c[0x4][0x60] ;  /* 0x01000c00ff0877ac */ /* 0x000f220008000a00 */
[----:B--2--5:R-:W-:Y:S01]  /*6760*/  MOV R4, UR4 ;  /* 0x0000000400047c02 */ /* 0x024fe20008000f00 */
[----:B------:R-:W-:Y:S01]  /*6770*/  IMAD.U32 R5, RZ, RZ, UR5 ;  /* 0x00000005ff057e24 */ /* 0x000fe2000f8e00ff */
[----:B---3--:R-:W-:Y:S01]  /*6780*/  MOV R6, UR6 ;  /* 0x0000000600067c02 */ /* 0x008fe20008000f00 */
[----:B------:R-:W-:Y:S01]  /*6790*/  IMAD.U32 R7, RZ, RZ, UR7 ;  /* 0x00000007ff077e24 */ /* 0x000fe2000f8e00ff */
[----:B----4-:R-:W-:Y:S01]  /*67a0*/  MOV R10, UR8 ;  /* 0x00000008000a7c02 */ /* 0x010fe20008000f00 */
[----:B0-----:R-:W-:-:S07]  /*67b0*/  IMAD.U32 R11, RZ, RZ, UR9 ;  /* 0x00000009ff0b7e24 */ /* 0x001fce000f8e00ff */
[----:B------:R-:W-:-:S07]  /*67c0*/  LEPC R20, `(.L_x_2418) ;  /* 0x000000001014794e */ /* 0x000fce0000000000 */
[----:B-1----:R-:W-:Y:S05]  /*67d0*/  CALL.ABS.NOINC R2 ;  /* 0x0000000002007343 */ /* 0x002fea0003c00000 */
.L_x_2418:
[----:B------:R-:W-:Y:S05]  /*67e0*/  BRA `(.L_x_2394) ;  /* 0x0000000400007947 */ /* 0x000fea0003800000 */
.L_x_2417:
        /* <DEDUP_REMOVED lines=21> */
.L_x_2420:
[----:B------:R-:W-:Y:S05]  /*6940*/  BSYNC.RECONVERGENT B0 ;  /* 0x0000000000007941 */ /* 0x000fea0003800200 */
.L_x_2419:
[----:B------:R-:W-:-:S05]  /*6950*/  LOP3.LUT R7, R0, 0x80, R7, 0xf8, !PT ;  /* 0x0000008000077812 */ /* 0x000fca00078ef807 */
[----:B------:R0:W-:Y:S01]  /*6960*/  STG.E.U8 desc[UR36][R2.64], R7 ;  /* 0x0000000702007986 */ /* 0x0001e2000c101124 */
[----:B------:R-:W-:Y:S05]  /*6970*/  BRA `(.L_x_2394) ;  /* 0x00000000009c7947 */ /* 0x000fea0003800000 */
.L_x_2416:
        /* <DEDUP_REMOVED lines=9> */
[----:B0-----:R-:W-:-:S05]  /*6a10*/  @!P0 FMUL R7, R7, 1.175494350822287508e-38 ;  /* 0x0080000007078820 */ /* 0x001fca0000400000 */
        /* <DEDUP_REMOVED lines=10> */
.L_x_2422:
[----:B------:R-:W-:Y:S02]  /*6ac0*/  ISETP.GT.U32.AND P0, PT, R6, 0x7f800000, PT ;  /* 0x7f8000000600780c */ /* 0x000fe40003f04070 */
[----:B------:R-:W-:-:S04]  /*6ad0*/  MOV R0, 0x7f ;  /* 0x0000007f00007802 */ /* 0x000fc80000000f00 */
[----:B------:R-:W-:-:S07]  /*6ae0*/  SEL R0, R0, 0x7c, P0 ;  /* 0x0000007c00007807 */ /* 0x000fce0000000000 */
.L_x_2423:
[----:B------:R-:W-:Y:S05]  /*6af0*/  BSYNC.RECONVERGENT B0 ;  /* 0x0000000000007941 */ /* 0x000fea0003800200 */
.L_x_2421:
[----:B------:R-:W-:-:S04]  /*6b00*/  SHF.R.U32.HI R5, RZ, 0x18, R7 ;  /* 0x00000018ff057819 */ /* 0x000fc80000011607 */
[----:B------:R-:W-:-:S05]  /*6b10*/  LOP3.LUT R5, R0, 0x80, R5, 0xf8, !PT ;  /* 0x0000008000057812 */ /* 0x000fca00078ef805 */
[----:B------:R0:W-:Y:S01]  /*6b20*/  STG.E.U8 desc[UR36][R2.64], R5 ;  /* 0x0000000502007986 */ /* 0x0001e2000c101124 */
[----:B------:R-:W-:Y:S05]  /*6b30*/  BRA `(.L_x_2394) ;  /* 0x00000000002c7947 */ /* 0x000fea0003800000 */
.L_x_2415:
        /* <DEDUP_REMOVED lines=9> */
[----:B------:R-:W-:-:S05]  /*6bd0*/  F2FP.BF16.F32.PACK_AB R0, RZ, R0 ;  /* 0x00000000ff00723e */ /* 0x000fca00000010ff */
[----:B------:R0:W-:Y:S02]  /*6be0*/  STG.E.U16 desc[UR36][R2.64], R0 ;  /* 0x0000000002007986 */ /* 0x0001e4000c101524 */
.L_x_2394:
[----:B------:R-:W-:-:S07]  /*6bf0*/  VIADD R17, R17, 0x80 ;  /* 0x0000008011117836 */ /* 0x000fce0000000000 */
.L_x_2359:
[----:B------:R-:W-:Y:S05]  /*6c00*/  BSYNC.RECONVERGENT B7 ;  /* 0x0000000000077941 */ /* 0x000fea0003800200 */
.L_x_2358:
[----:B------:R-:W5:Y:S01]  /*6c10*/  LDCU UR4, c[0x0][0x380] ;  /* 0x00007000ff0477ac */ /* 0x000f620008000800 */
[----:B------:R-:W-:Y:S01]  /*6c20*/  BSSY.RECONVERGENT B7, `(.L_x_2424) ;  /* 0x0000358000077945 */ /* 0x000fe20003800200 */
[----:B-----5:R-:W-:-:S13]  /*6c30*/  ISETP.GE.AND P0, PT, R17, UR4, PT ;  /* 0x0000000411007c0c */ /* 0x020fda000bf06270 */
[----:B------:R-:W-:Y:S05]  /*6c40*/  @P0 BRA `(.L_x_2425) ;  /* 0x0000003400540947 */ /* 0x000fea0003800000 */
[----:B------:R-:W5:Y:S01]  /*6c50*/  LDCU UR4, c[0x0][0x388] ;  /* 0x00007100ff0477ac */ /* 0x000f620008000800 */
[----:B0--34-:R-:W-:Y:S01]  /*6c60*/  MOV R0, RZ ;  /* 0x000000ff00007202 */ /* 0x019fe20000000f00 */
[----:B------:R-:W-:Y:S01]  /*6c70*/  IMAD.MOV.U32 R16, RZ, RZ, RZ ;  /* 0x000000ffff107224 */ /* 0x000fe200078e00ff */
[----:B-----5:R-:W-:-:S09]  /*6c80*/  UISETP.NE.AND UP0, UPT, UR4, URZ, UPT ;  /* 0x000000ff0400728c */ /* 0x020fd2000bf05270 */
[----:B------:R-:W-:Y:S05]  /*6c90*/  BRA.U !UP0, `(.L_x_2426) ;  /* 0x0000001108a87547 */ /* 0x000fea000b800000 */
[----:B------:R-:W1:Y:S01]  /*6ca0*/  LDCU.64 UR4, c[0x0][0x390] ;  /* 0x00007200ff0477ac */ /* 0x000e620008000a00 */
[----:B------:R-:W-:Y:S01]  /*6cb0*/  HFMA2 R16, -RZ, RZ, 0, 0 ;  /* 0x00000000ff107431 */ /* 0x000fe200000001ff */
        /* <DEDUP_REMOVED lines=296> */
.L_x_2426:
[----:B------:R-:W1:Y:S01]  /*7f40*/  LDCU.64 UR6, c[0x0][0x588] ;  /* 0x0000b100ff0677ac */ /* 0x000e620008000a00 */
[----:B------:R-:W-:Y:S01]  /*7f50*/  BSSY.RECONVERGENT B6, `(.L_x_2427) ;  /* 0x00000ec000067945 */ /* 0x000fe20003800200 */
[----:B------:R-:W-:-:S04]  /*7f60*/  UPRMT UR4, UR41, 0x9910, URZ ;  /* 0x0000991029047896 */ /* 0x000fc800080000ff */
[----:B------:R-:W-:Y:S01]  /*7f70*/  UISETP.GT.AND UP0, UPT, UR4, 0x9, UPT ;  /* 0x000000090400788c */ /* 0x000fe2000bf04270 */
[----:B-12---:R-:W-:-:S04]  /*7f80*/  IADD3 R2, P0, PT, R0, UR6, RZ ;  /* 0x0000000600027c10 */ /* 0x006fc8000ff1e0ff */
        /* <DEDUP_REMOVED lines=11> */
[----:B--2---:R0:W1:Y:S02]  /*8040*/  I2F.F64.S16 R4, R2 ;  /* 0x0000000200047312 */ /* 0x0040640000101c00 */
[----:B01----:R-:W-:Y:S05]  /*8050*/  BRA `(.L_x_2433) ;  /* 0x0000000c006c7947 */ /* 0x003fea0003800000 */
.L_x_2431:
[----:B------:R-:W2:Y:S02]  /*8060*/  LDG.E.U8 R2, desc[UR36][R2.64] ;  /* 0x0000002402027981 */ /* 0x000ea4000c1e1100 */
[----:B--2---:R0:W1:Y:S02]  /*8070*/  I2F.F64.U16 R4, R2 ;  /* 0x0000000200047312 */ /* 0x0040640000101800 */
[----:B01----:R-:W-:Y:S05]  /*8080*/  BRA `(.L_x_2433) ;  /* 0x0000000c00607947 */ /* 0x003fea0003800000 */
.L_x_2430:
[----:B------:R-:W-:-:S09]  /*8090*/  UISETP.NE.AND UP0, UPT, UR4, 0x2, UPT ;  /* 0x000000020400788c */ /* 0x000fd2000bf05270 */
[----:B------:R-:W-:Y:S05]  /*80a0*/  BRA.U !UP0, `(.L_x_2434) ;  /* 0x0000000108287547 */ /* 0x000fea000b800000 */
[----:B------:R-:W-:-:S09]  /*80b0*/  UISETP.NE.AND UP0, UPT, UR4, 0x3, UPT ;  /* 0x000000030400788c */ /* 0x000fd2000bf05270 */
[----:B------:R-:W-:Y:S05]  /*80c0*/  BRA.U !UP0, `(.L_x_2435) ;  /* 0x0000000108147547 */ /* 0x000fea000b800000 */
[----:B------:R-:W-:-:S09]  /*80d0*/  UISETP.NE.AND UP0, UPT, UR4, 0x4, UPT ;  /* 0x000000040400788c */ /* 0x000fd2000bf05270 */
[----:B------:R-:W-:Y:S05]  /*80e0*/  BRA.U UP0, `(.L_x_2432) ;  /* 0x0000000900ec7547 */ /* 0x000fea000b800000 */
[----:B------:R-:W2:Y:S02]  /*80f0*/  LDG.E.64 R4, desc[UR36][R2.64] ;  /* 0x0000002402047981 */ /* 0x000ea4000c1e1b00 */
[----:B--2---:R-:W0:Y:S02]  /*8100*/  I2F.F64.S64 R4, R4 ;  /* 0x0000000400047312 */ /* 0x004e240000301c00 */
[----:B0-----:R-:W-:Y:S05]  /*8110*/  BRA `(.L_x_2433) ;  /* 0x0000000c003c7947 */ /* 0x001fea0003800000 */
.L_x_2435:
[----:B------:R-:W2:Y:S02]  /*8120*/  LDG.E R2, desc[UR36][R2.64] ;  /* 0x0000002402027981 */ /* 0x000ea4000c1e1900 */
[----:B--2---:R0:W1:Y:S02]  /*8130*/  I2F.F64 R4, R2 ;  /* 0x0000000200047312 */ /* 0x0040640000201c00 */
[----:B01----:R-:W-:Y:S05]  /*8140*/  BRA `(.L_x_2433) ;  /* 0x0000000c00307947 */ /* 0x003fea0003800000 */
.L_x_2434:
[----:B------:R-:W2:Y:S02]  /*8150*/  LDG.E.U16 R2, desc[UR36][R2.64] ;  /* 0x0000002402027981 */ /* 0x000ea4000c1e1500 */
[----:B--2---:R0:W1:Y:S02]  /*8160*/  I2F.F64.S16 R4, R2 ;  /* 0x0000000200047312 */ /* 0x0040640000101c00 */
[----:B01----:R-:W-:Y:S05]  /*8170*/  BRA `(.L_x_2433) ;  /* 0x0000000c00247947 */ /* 0x003fea0003800000 */
.L_x_2429:
        /* <DEDUP_REMOVED lines=8> */
[----:B------:R-:W1:Y:S02]  /*8200*/  F2F.F64.F32 R4, R4 ;  /* 0x0000000400047310 */ /* 0x000e640000201800 */
[----:B-1----:R-:W-:Y:S05]  /*8210*/  BRA `(.L_x_2433) ;  /* 0x0000000800fc7947 */ /* 0x002fea0003800000 */
.L_x_2437:
[----:B------:R-:W2:Y:S02]  /*8220*/  LDG.E.U16 R0, desc[UR36][R2.64] ;  /* 0x0000002402007981 */ /* 0x000ea4000c1e1500 */
[----:B--2---:R-:W-:-:S05]  /*8230*/  HADD2.F32 R0, -RZ, R0.H0_H0 ;  /* 0x20000000ff007230 */ /* 0x004fca0000004100 */
[----:B------:R-:W-:-:S04]  /*8240*/  FMUL.FTZ R0, R0, 1 ;  /* 0x3f80000000007820 */ /* 0x000fc80000410000 */
[----:B------:R1:W2:Y:S02]  /*8250*/  F2F.F64.F32 R4, R0 ;  /* 0x0000000000047310 */ /* 0x0002a40000201800 */
[----:B-12---:R-:W-:Y:S05]  /*8260*/  BRA `(.L_x_2433) ;  /* 0x0000000800e87947 */ /* 0x006fea0003800000 */
.L_x_2436:
        /* <DEDUP_REMOVED lines=10> */
.L_x_2439:
[----:B------:R-:W2:Y:S02]  /*8310*/  LDG.E.U16 R2, desc[UR36][R2.64] ;  /* 0x0000002402027981 */ /* 0x000ea4000c1e1500 */
[----:B--2---:R-:W-:-:S05]  /*8320*/  HADD2.F32 R0, -RZ, R2.H0_H0 ;  /* 0x20000002ff007230 */ /* 0x004fca0000004100 */
[----:B------:R-:W-:-:S04]  /*8330*/  FMUL.FTZ R0, R0, 1 ;  /* 0x3f80000000007820 */ /* 0x000fc80000410000 */
[----:B------:R1:W2:Y:S02]  /*8340*/  F2F.F64.F32 R4, R0 ;  /* 0x0000000000047310 */ /* 0x0002a40000201800 */
[----:B-12---:R-:W-:Y:S05]  /*8350*/  BRA `(.L_x_2433) ;  /* 0x0000000800ac7947 */ /* 0x006fea0003800000 */
.L_x_2438:
[----:B------:R0:W5:Y:S01]  /*8360*/  LDG.E.64 R4, desc[UR36][R2.64] ;  /* 0x0000002402047981 */ /* 0x000162000c1e1b00 */
[----:B------:R-:W-:Y:S05]  /*8370*/  BRA `(.L_x_2433) ;  /* 0x0000000800a47947 */ /* 0x000fea0003800000 */
.L_x_2428:
        /* <DEDUP_REMOVED lines=9> */
[----:B------:R-:W-:Y:S01]  /*8410*/  IMAD.MOV.U32 R4, RZ, RZ, RZ ;  /* 0x000000ffff047224 */ /* 0x000fe200078e00ff */
[----:B--2---:R-:W-:-:S04]  /*8420*/  ISETP.NE.AND P0, PT, R2, RZ, PT ;  /* 0x000000ff0200720c */ /* 0x004fc80003f05270 */
[----:B------:R-:W-:Y:S01]  /*8430*/  FSEL R5, RZ, 1.875, !P0 ;  /* 0x3ff00000ff057808 */ /* 0x000fe20004000000 */
[----:B------:R-:W-:Y:S08]  /*8440*/  BRA `(.L_x_2433) ;  /* 0x0000000800707947 */ /* 0x000ff00003800000 */
.L_x_2442:
[----:B------:R1:W5:Y:S01]  /*8450*/  LDG.E.64 R4, desc[UR36][R2.64] ;  /* 0x0000002402047981 */ /* 0x000362000c1e1b00 */
[----:B------:R-:W-:Y:S05]  /*8460*/  BRA `(.L_x_2433) ;  /* 0x0000000800687947 */ /* 0x000fea0003800000 */
.L_x_2441:
        /* <DEDUP_REMOVED lines=23> */
[----:B------:R-:W-:-:S05]  /*85e0*/  LOP3.LUT R5, R5, 0x80000000, R0, 0xf8, !PT ;  /* 0x8000000005057812 */ /* 0x000fca00078ef800 */
[----:B------:R-:W-:-:S06]  /*85f0*/  FMUL.FTZ R5, R5, 1 ;  /* 0x3f80000005057820 */ /* 0x000fcc0000410000 */
[----:B------:R-:W2:Y:S02]  /*8600*/  F2F.F64.F32 R4, R5 ;  /* 0x0000000500047310 */ /* 0x000ea40000201800 */
[----:B--2---:R-:W-:Y:S05]  /*8610*/  BRA `(.L_x_2433) ;  /* 0x0000000400fc7947 */ /* 0x004fea0003800000 */
.L_x_2444:
        /* <DEDUP_REMOVED lines=12> */
[----:B------:R2:W3:Y:S02]  /*86e0*/  F2F.F64.F32 R4, R0 ;  /* 0x0000000000047310 */ /* 0x0004e40000201800 */
[----:B--23--:R-:W-:Y:S05]  /*86f0*/  BRA `(.L_x_2433) ;  /* 0x0000000400c47947 */ /* 0x00cfea0003800000 */
.L_x_2443:
[----:B------:R-:W2:Y:S02]  /*8700*/  LDG.E.U16 R0, desc[UR36][R2.64] ;  /* 0x0000002402007981 */ /* 0x000ea4000c1e1500 */
[----:B--2---:R-:W-:-:S04]  /*8710*/  IMAD.U32 R0, R0, 0x10000, RZ ;  /* 0x0001000000007824 */ /* 0x004fc800078e00ff */
[----:B------:R-:W-:-:S04]  /*8720*/  FMUL.FTZ R0, R0, 1 ;  /* 0x3f80000000007820 */ /* 0x000fc80000410000 */
[----:B------:R2:W3:Y:S02]  /*8730*/  F2F.F64.F32 R4, R0 ;  /* 0x0000000000047310 */ /* 0x0004e40000201800 */
[----:B--23--:R-:W-:Y:S05]  /*8740*/  BRA `(.L_x_2433) ;  /* 0x0000000400b07947 */ /* 0x00cfea0003800000 */
.L_x_2440:
        /* <DEDUP_REMOVED lines=9> */
[----:B--2---:R4:W0:Y:S02]  /*87e0*/  I2F.F64.U16 R4, R2 ;  /* 0x0000000200047312 */ /* 0x0048240000101800 */
[----:B0---4-:R-:W-:Y:S05]  /*87f0*/  BRA `(.L_x_2433) ;  /* 0x0000000400847947 */ /* 0x011fea0003800000 */
.L_x_2447:
        /* <DEDUP_REMOVED lines=21> */
.L_x_2449:
[----:B------:R-:W-:Y:S05]  /*8950*/  BSYNC.RECONVERGENT B0 ;  /* 0x0000000000007941 */ /* 0x000fea0003800200 */
.L_x_2448:
[----:B------:R-:W-:Y:S02]  /*8960*/  SHF.L.U32 R0, R0, 0x14, RZ ;  /* 0x0000001400007819 */ /* 0x000fe400000006ff */
[----:B------:R-:W-:-:S04]  /*8970*/  LEA R2, R2, 0x3b800000, 0x17 ;  /* 0x3b80000002027811 */ /* 0x000fc800078eb8ff */
[----:B------:R-:W-:-:S05]  /*8980*/  LOP3.LUT R0, R2, R0, R7, 0xfe, !PT ;  /* 0x0000000002007212 */ /* 0x000fca00078efe07 */
[----:B------:R-:W-:-:S04]  /*8990*/  FMUL.FTZ R0, R0, 1 ;  /* 0x3f80000000007820 */ /* 0x000fc80000410000 */
[----:B------:R4:W0:Y:S02]  /*89a0*/  F2F.F64.F32 R4, R0 ;  /* 0x0000000000047310 */ /* 0x0008240000201800 */
[----:B0---4-:R-:W-:Y:S05]  /*89b0*/  BRA `(.L_x_2433) ;  /* 0x0000000400147947 */ /* 0x011fea0003800000 */
.L_x_2446:
        /* <DEDUP_REMOVED lines=21> */
.L_x_2451:
[----:B------:R-:W-:Y:S05]  /*8b10*/  BSYNC.RECONVERGENT B0 ;  /* 0x0000000000007941 */ /* 0x000fea0003800200 */
.L_x_2450:
[----:B------:R-:W-:Y:S01]  /*8b20*/  IMAD.SHL.U32 R0, R0, 0x200000, RZ ;  /* 0x0020000000007824 */ /* 0x000fe200078e00ff */
[----:B------:R-:W-:-:S04]  /*8b30*/  LEA R2, R2, 0x37800000, 0x17 ;  /* 0x3780000002027811 */ /* 0x000fc800078eb8ff */
[----:B------:R-:W-:-:S05]  /*8b40*/  LOP3.LUT R0, R2, R0, R7, 0xfe, !PT ;  /* 0x0000000002007212 */ /* 0x000fca00078efe07 */
[----:B------:R-:W-:-:S04]  /*8b50*/  FMUL.FTZ R0, R0, 1 ;  /* 0x3f80000000007820 */ /* 0x000fc80000410000 */
[----:B------:R4:W0:Y:S02]  /*8b60*/  F2F.F64.F32 R4, R0 ;  /* 0x0000000000047310 */ /* 0x0008240000201800 */
[----:B0---4-:R-:W-:Y:S05]  /*8b70*/  BRA `(.L_x_2433) ;  /* 0x0000000000a47947 */ /* 0x011fea0003800000 */
.L_x_2445:
[----:B------:R-:W-:-:S09]  /*8b80*/  UISETP.NE.AND UP0, UPT, UR4, 0x1c, UPT ;  /* 0x0000001c0400788c */ /* 0x000fd2000bf05270 */
[----:B------:R-:W-:Y:S05]  /*8b90*/  BRA.U !UP0, `(.L_x_2452) ;  /* 0x0000000108947547 */ /* 0x000fea000b800000 */
[----:B------:R-:W-:-:S09]  /*8ba0*/  UISETP.NE.AND UP0, UPT, UR4, 0x1d, UPT ;  /* 0x0000001d0400788c */ /* 0x000fd2000bf05270 */
[----:B------:R-:W-:Y:S05]  /*8bb0*/  BRA.U !UP0, `(.L_x_2453) ;  /* 0x0000000108807547 */ /* 0x000fea000b800000 */
[----:B------:R-:W-:-:S09]  /*8bc0*/  UISETP.NE.AND UP0, UPT, UR4, 0x2c, UPT ;  /* 0x0000002c0400788c */ /* 0x000fd2000bf05270 */
[----:B------:R-:W-:Y:S05]  /*8bd0*/  BRA.U UP0, `(.L_x_2432) ;  /* 0x0000000100307547 */ /* 0x000fea000b800000 */
[----:B------:R-:W2:Y:S01]  /*8be0*/  LDG.E.U8 R0, desc[UR36][R2.64] ;  /* 0x0000002402007981 */ /* 0x000ea2000c1e1100 */
[----:B------:R-:W-:Y:S02]  /*8bf0*/  HFMA2 R4, -RZ, RZ, 0, 0 ;  /* 0x00000000ff047431 */ /* 0x000fe400000001ff */
[----:B------:R-:W-:Y:S01]  /*8c00*/  IMAD.MOV.U32 R5, RZ, RZ, 0x38000000 ;  /* 0x38000000ff057424 */ /* 0x000fe200078e00ff */
[----:B--2---:R-:W-:-:S13]  /*8c10*/  ISETP.NE.AND P0, PT, R0, RZ, PT ;  /* 0x000000ff0000720c */ /* 0x004fda0003f05270 */
[----:B------:R-:W-:Y:S05]  /*8c20*/  @!P0 BRA `(.L_x_2433) ;  /* 0x0000000000788947 */ /* 0x000fea0003800000 */
[----:B------:R-:W-:-:S13]  /*8c30*/  ISETP.NE.AND P0, PT, R0, 0xff, PT ;  /* 0x000000ff0000780c */ /* 0x000fda0003f05270 */
[----:B------:R-:W-:Y:S01]  /*8c40*/  @P0 SHF.L.U32 R0, R0, 0x17, RZ ;  /* 0x0000001700000819 */ /* 0x000fe200000006ff */
[----:B------:R-:W-:Y:S01]  /*8c50*/  @!P0 IMAD.MOV.U32 R4, RZ, RZ, 0x20000000 ;  /* 0x20000000ff048424 */ /* 0x000fe200078e00ff */
[----:B------:R-:W-:-:S03]  /*8c60*/  @!P0 MOV R5, 0x7ff80000 ;  /* 0x7ff8000000058802 */ /* 0x000fc60000000f00 */
[----:B------:R-:W-:-:S04]  /*8c70*/  @P0 FMUL.FTZ R0, R0, 1 ;  /* 0x3f80000000000820 */ /* 0x000fc80000410000 */
[----:B------:R4:W0:Y:S02]  /*8c80*/  @P0 F2F.F64.F32 R4, R0 ;  /* 0x0000000000040310 */ /* 0x0008240000201800 */
[----:B0---4-:R-:W-:Y:S05]  /*8c90*/  BRA `(.L_x_2433) ;  /* 0x00000000005c7947 */ /* 0x011fea0003800000 */
.L_x_2432:
        /* <DEDUP_REMOVED lines=16> */
.L_x_2454:
[----:B------:R-:W-:Y:S01]  /*8da0*/  CS2R R4, SRZ ;  /* 0x0000000000047805 */ /* 0x000fe2000001ff00 */
[----:B------:R-:W-:Y:S06]  /*8db0*/  BRA `(.L_x_2433) ;  /* 0x0000000000147947 */ /* 0x000fec0003800000 */
.L_x_2453:
[----:B------:R-:W2:Y:S02]  /*8dc0*/  LDG.E.64 R4, desc[UR36][R2.64] ;  /* 0x0000002402047981 */ /* 0x000ea4000c1e1b00 */
[----:B--2---:R-:W4:Y:S02]  /*8dd0*/  I2F.F64.U64 R4, R4 ;  /* 0x0000000400047312 */ /* 0x004f240000301800 */
[----:B----4-:R-:W-:Y:S05]  /*8de0*/  BRA `(.L_x_2433) ;  /* 0x0000000000087947 */ /* 0x010fea0003800000 */
.L_x_2452:
[----:B------:R-:W2:Y:S02]  /*8df0*/  LDG.E R2, desc[UR36][R2.64] ;  /* 0x0000002402027981 */ /* 0x000ea4000c1e1900 */
[----:B--2---:R2:W3:Y:S02]  /*8e00*/  I2F.F64.U32 R4, R2 ;  /* 0x0000000200047312 */ /* 0x0044e40000201800 */
.L_x_2433:
[----:B------:R-:W-:Y:S05]  /*8e10*/  BSYNC.RECONVERGENT B6 ;  /* 0x0000000000067941 */ /* 0x000fea0003800200 */
.L_x_2427:
[----:B------:R-:W0:Y:S01]  /*8e20*/  LDCU.64 UR6, c[0x0][0x580] ;  /* 0x0000b000ff0677ac */ /* 0x000e220008000a00 */
        /* <DEDUP_REMOVED lines=13> */
[----:B---3-5:R-:W0:Y:S02]  /*8f00*/  F2I.F64.TRUNC R5, |R4| ;  /* 0x4000000400057311 */ /* 0x028e24000030d100 */
[----:B0-----:R0:W-:Y:S01]  /*8f10*/  STG.E.U8 desc[UR36][R2.64], R5 ;  /* 0x0000000502007986 */ /* 0x0011e2000c101124 */
[----:B------:R-:W-:Y:S05]  /*8f20*/  BRA `(.L_x_2460) ;  /* 0x0000001000987947 */ /* 0x000fea0003800000 */
.L_x_2458:
[----:B---3-5:R-:W0:Y:S02]  /*8f30*/  F2I.S64.F64.TRUNC R4, |R4| ;  /* 0x4000000400047311 */ /* 0x028e24000030d900 */
[----:B0-----:R-:W-:-:S05]  /*8f40*/  IMAD.MOV.U32 R7, RZ, RZ, R4 ;  /* 0x000000ffff077224 */ /* 0x001fca00078e0004 */
[----:B------:R0:W-:Y:S01]  /*8f50*/  STG.E.U8 desc[UR36][R2.64], R7 ;  /* 0x0000000702007986 */ /* 0x0001e2000c101124 */
[----:B------:R-:W-:Y:S05]  /*8f60*/  BRA `(.L_x_2460) ;  /* 0x0000001000887947 */ /* 0x000fea0003800000 */
.L_x_2457:
[----:B------:R-:W-:-:S09]  /*8f70*/  UISETP.NE.AND UP0, UPT, UR4, 0x2, UPT ;  /* 0x000000020400788c */ /* 0x000fd2000bf05270 */
[----:B------:R-:W-:Y:S05]  /*8f80*/  BRA.U !UP0, `(.L_x_2461) ;  /* 0x0000000108287547 */ /* 0x000fea000b800000 */
[----:B------:R-:W-:-:S09]  /*8f90*/  UISETP.NE.AND UP0, UPT, UR4, 0x3, UPT ;  /* 0x000000030400788c */ /* 0x000fd2000bf05270 */
[----:B------:R-:W-:Y:S05]  /*8fa0*/  BRA.U !UP0, `(.L_x_2462) ;  /* 0x0000000108147547 */ /* 0x000fea000b800000 */
[----:B------:R-:W-:-:S09]  /*8fb0*/  UISETP.NE.AND UP0, UPT, UR4, 0x4, UPT ;  /* 0x000000040400788c */ /* 0x000fd2000bf05270 */
[----:B------:R-:W-:Y:S05]  /*8fc0*/  BRA.U UP0, `(.L_x_2459) ;  /* 0x0000000d002c7547 */ /* 0x000fea000b800000 */
[----:B---3-5:R-:W0:Y:S02]  /*8fd0*/  F2I.S64.F64.TRUNC R4, |R4| ;  /* 0x4000000400047311 */ /* 0x028e24000030d900 */
[----:B0-----:R0:W-:Y:S01]  /*8fe0*/  STG.E.64 desc[UR36][R2.64], R4 ;  /* 0x0000000402007986 */ /* 0x0011e2000c101b24 */
[----:B------:R-:W-:Y:S05]  /*8ff0*/  BRA `(.L_x_2460) ;  /* 0x0000001000647947 */ /* 0x000fea0003800000 */
.L_x_2462:
[----:B---3-5:R-:W0:Y:S02]  /*9000*/  F2I.F64.TRUNC R5, |R4| ;  /* 0x4000000400057311 */ /* 0x028e24000030d100 */
[----:B0-----:R0:W-:Y:S01]  /*9010*/  STG.E desc[UR36][R2.64], R5 ;  /* 0x0000000502007986 */ /* 0x0011e2000c101924 */
[----:B------:R-:W-:Y:S05]  /*9020*/  BRA `(.L_x_2460) ;  /* 0x0000001000587947 */ /* 0x000fea0003800000 */
.L_x_2461:
[----:B---3-5:R-:W0:Y:S02]  /*9030*/  F2I.F64.TRUNC R5, |R4| ;  /* 0x4000000400057311 */ /* 0x028e24000030d100 */
[----:B0-----:R0:W-:Y:S01]  /*9040*/  STG.E.U16 desc[UR36][R2.64], R5 ;  /* 0x0000000502007986 */ /* 0x0011e2000c101524 */
[----:B------:R-:W-:Y:S05]  /*9050*/  BRA `(.L_x_2460) ;  /* 0x00000010004c7947 */ /* 0x000fea0003800000 */
.L_x_2456:
        /* <DEDUP_REMOVED lines=8> */
[----:B---3-5:R-:W0:-:S15]  /*90e0*/  F2F.F32.F64 R7, |R4| ;  /* 0x4000000400077310 */ /* 0x028e1e0000301000 */
        /* <DEDUP_REMOVED lines=8> */
.L_x_2464:
        /* <DEDUP_REMOVED lines=12> */
.L_x_2463:
        /* <DEDUP_REMOVED lines=13> */
[----:B------:R-:W0:Y:S01]  /*9300*/  DSETP.GEU.AND P0, PT, |R4|, UR4, PT ;  /* 0x0000000404007e2a */ /* 0x000e22000bf0e200 */
[----:B------:R-:W-:Y:S01]  /*9310*/  MOV R7, RZ ;  /* 0x000000ff00077202 */ /* 0x000fe20000000f00 */
[----:B0-----:R-:W-:-:S05]  /*9320*/  @!P0 FMUL R6, R6, 1.175494350822287508e-38 ;  /* 0x0080000006068820 */ /* 0x001fca0000400000 */
[----:B------:R0:W-:Y:S01]  /*9330*/  STG.E.64 desc[UR36][R2.64], R6 ;  /* 0x0000000602007986 */ /* 0x0001e2000c101b24 */
[----:B------:R-:W-:Y:S05]  /*9340*/  BRA `(.L_x_2460) ;  /* 0x0000000c00907947 */ /* 0x000fea0003800000 */
.L_x_2466:
        /* <DEDUP_REMOVED lines=13> */
.L_x_2465:
[----:B---3-5:R-:W0:Y:S02]  /*9420*/  DADD R4, -RZ, |R4| ;  /* 0x00000000ff047229 */ /* 0x028e240000000504 */
[----:B0-----:R0:W-:Y:S01]  /*9430*/  STG.E.64 desc[UR36][R2.64], R4 ;  /* 0x0000000402007986 */ /* 0x0011e2000c101b24 */
[----:B------:R-:W-:Y:S05]  /*9440*/  BRA `(.L_x_2460) ;  /* 0x0000000c00507947 */ /* 0x000fea0003800000 */
.L_x_2455:
        /* <DEDUP_REMOVED lines=10> */
[----:B---3-5:R-:W0:Y:S02]  /*94f0*/  F2I.U32.F64.TRUNC R5, |R4| ;  /* 0x4000000400057311 */ /* 0x028e24000030d000 */
[----:B0-----:R4:W-:Y:S01]  /*9500*/  STG.E.U16 desc[UR36][R2.64], R5 ;  /* 0x0000000502007986 */ /* 0x0019e2000c101524 */
[----:B------:R-:W-:Y:S05]  /*9510*/  BRA `(.L_x_2460) ;  /* 0x0000000c001c7947 */ /* 0x000fea0003800000 */
.L_x_2470:
        /* <DEDUP_REMOVED lines=26> */
.L_x_2473:
[----:B------:R-:W-:-:S04]  /*96c0*/  SHF.R.U32.HI R5, RZ, 0x18, R7 ;  /* 0x00000018ff057819 */ /* 0x000fc80000011607 */
[----:B------:R-:W-:-:S07]  /*96d0*/  LOP3.LUT R0, R0, 0x80, R5, 0xf8, !PT ;  /* 0x0000008000007812 */ /* 0x000fce00078ef805 */
.L_x_2472:
[----:B------:R-:W-:Y:S05]  /*96e0*/  BSYNC.RECONVERGENT B0 ;  /* 0x0000000000007941 */ /* 0x000fea0003800200 */
.L_x_2471:
[----:B------:R3:W-:Y:S01]  /*96f0*/  STG.E.U8 desc[UR36][R2.64], R0 ;  /* 0x0000000002007986 */ /* 0x0007e2000c101124 */
[----:B------:R-:W-:Y:S05]  /*9700*/  BRA `(.L_x_2460) ;  /* 0x0000000800a07947 */ /* 0x000fea0003800000 */
.L_x_2469:
        /* <DEDUP_REMOVED lines=26> */
.L_x_2476:
[----:B------:R-:W-:-:S04]  /*98b0*/  SHF.R.U32.HI R5, RZ, 0x18, R7 ;  /* 0x00000018ff057819 */ /* 0x000fc80000011607 */
[----:B------:R-:W-:-:S07]  /*98c0*/  LOP3.LUT R0, R0, 0x80, R5, 0xf8, !PT ;  /* 0x0000008000007812 */ /* 0x000fce00078ef805 */
.L_x_2475:
[----:B------:R-:W-:Y:S05]  /*98d0*/  BSYNC.RECONVERGENT B0 ;  /* 0x0000000000007941 */ /* 0x000fea0003800200 */
.L_x_2474:
[----:B------:R0:W-:Y:S01]  /*98e0*/  STG.E.U8 desc[UR36][R2.64], R0 ;  /* 0x0000000002007986 */ /* 0x0001e2000c101124 */
[----:B------:R-:W-:Y:S05]  /*98f0*/  BRA `(.L_x_2460) ;  /* 0x0000000800247947 */ /* 0x000fea0003800000 */
.L_x_2468:
        /* <DEDUP_REMOVED lines=8> */
[----:B---3-5:R-:W0:-:S15]  /*9980*/  F2F.F32.F64 R0, R4 ;  /* 0x0000000400007310 */ /* 0x028e1e0000301000 */
[----:B------:R-:W-:-:S15]  /*9990*/  NOP ;  /* 0x0000000000007918 */ /* 0x000fde0000000000 */
[----:B------:R-:W-:-:S15]  /*99a0*/  NOP ;  /* 0x0000000000007918 */ /* 0x000fde0000000000 */
[----:B------:R-:W-:-:S15]  /*99b0*/  NOP ;  /* 0x0000000000007918 */ /* 0x000fde0000000000 */
[----:B------:R-:W-:-:S04]  /*99c0*/  NOP ;  /* 0x0000000000007918 */ /* 0x000fc80000000000 */
[----:B------:R-:W0:Y:S02]  /*99d0*/  DSETP.GEU.AND P0, PT, |R4|, UR4, PT ;  /* 0x0000000404007e2a */ /* 0x000e24000bf0e200 */
[----:B0-----:R-:W-:Y:S01]  /*99e0*/  @!P0 FMUL R0, R0, 1.175494350822287508e-38 ;  /* 0x0080000000008820 */ /* 0x001fe20000400000 */
[----:B------:R-:W-:-:S03]  /*99f0*/  IMAD.MOV.U32 R5, RZ, RZ, 0xff ;  /* 0x000000ffff057424 */ /* 0x000fc600078e00ff */
[----:B------:R-:W-:-:S05]  /*9a00*/  FADD.FTZ R6, |R0|, -RZ ;  /* 0x800000ff00067221 */ /* 0x000fca0000010200 */
[----:B------:R-:W-:-:S04]  /*9a10*/  SHF.R.U32.HI R7, RZ, 0x17, R6 ;  /* 0x00000017ff077819 */ /* 0x000fc80000011606 */
[----:B------:R-:W-:-:S13]  /*9a20*/  ISETP.NE.AND P1, PT, R7, 0xff, PT ;  /* 0x000000ff0700780c */ /* 0x000fda0003f25270 */
[--C-:B------:R-:W-:Y:S02]  /*9a30*/  @P1 SHF.R.U32.HI R0, RZ, 0x16, R6.reuse ;  /* 0x00000016ff001819 */ /* 0x100fe40000011606 */
[----:B------:R-:W-:Y:S02]  /*9a40*/  @P1 LOP3.LUT P0, RZ, R7, 0x3fffff, R6, 0xf8, !PT ;  /* 0x003fffff07ff1812 */ /* 0x000fe4000780f806 */
        /* <DEDUP_REMOVED lines=9> */
.L_x_2478:
[----:B---3-5:R-:W0:Y:S02]  /*9ae0*/  F2I.U64.F64.TRUNC R4, |R4| ;  /* 0x4000000400047311 */ /* 0x028e24000030d800 */
[----:B0-----:R1:W-:Y:S01]  /*9af0*/  STG.E.64 desc[UR36][R2.64], R4 ;  /* 0x0000000402007986 */ /* 0x0013e2000c101b24 */
[----:B------:R-:W-:Y:S05]  /*9b00*/  BRA `(.L_x_2460) ;  /* 0x0000000400a07947 */ /* 0x000fea0003800000 */
.L_x_2477:
[----:B---3-5:R-:W0:Y:S02]  /*9b10*/  F2I.U32.F64.TRUNC R5, |R4| ;  /* 0x4000000400057311 */ /* 0x028e24000030d000 */
[----:B0-----:R0:W-:Y:S01]  /*9b20*/  STG.E desc[UR36][R2.64], R5 ;  /* 0x0000000502007986 */ /* 0x0011e2000c101924 */
[----:B------:R-:W-:Y:S05]  /*9b30*/  BRA `(.L_x_2460) ;  /* 0x0000000400947947 */ /* 0x000fea0003800000 */
.L_x_2467:
[----:B------:R-:W-:-:S09]  /*9b40*/  UISETP.GT.AND UP0, UPT, UR4, 0xe, UPT ;  /* 0x0000000e0400788c */ /* 0x000fd2000bf04270 */
[----:B------:R-:W-:Y:S05]  /*9b50*/  BRA.U UP0, `(.L_x_2479) ;  /* 0x0000000100307547 */ /* 0x000fea000b800000 */
[----:B------:R-:W-:-:S09]  /*9b60*/  UISETP.NE.AND UP0, UPT, UR4, 0xa, UPT ;  /* 0x0000000a0400788c */ /* 0x000fd2000bf05270 */
[----:B------:R-:W-:Y:S05]  /*9b70*/  BRA.U !UP0, `(.L_x_2480) ;  /* 0x0000000108187547 */ /* 0x000fea000b800000 */
[----:B------:R-:W-:-:S09]  /*9b80*/  UISETP.NE.AND UP0, UPT, UR4, 0xb, UPT ;  /* 0x0000000b0400788c */ /* 0x000fd2000bf05270 */
[----:B------:R-:W-:Y:S05]  /*9b90*/  BRA.U UP0, `(.L_x_2459) ;  /* 0x0000000100387547 */ /* 0x000fea000b800000 */
[----:B---3-5:R-:W0:Y:S02]  /*9ba0*/  DSETP.NEU.AND P0, PT, R4, RZ, PT ;  /* 0x000000ff0400722a */ /* 0x028e240003f0d000 */
[----:B0-----:R-:W-:-:S05]  /*9bb0*/  SEL R5, RZ, 0x1, !P0 ;  /* 0x00000001ff057807 */ /* 0x001fca0004000000 */
[----:B------:R0:W-:Y:S01]  /*9bc0*/  STG.E.U8 desc[UR36][R2.64], R5 ;  /* 0x0000000502007986 */ /* 0x0001e2000c101124 */
[----:B------:R-:W-:Y:S05]  /*9bd0*/  BRA `(.L_x_2460) ;  /* 0x00000004006c7947 */ /* 0x000fea0003800000 */
.L_x_2480:
[----:B------:R-:W-:Y:S01]  /*9be0*/  CS2R R6, SRZ ;  /* 0x0000000000067805 */ /* 0x000fe2000001ff00 */
[----:B---3-5:R-:W0:Y:S04]  /*9bf0*/  DADD R4, -RZ, |R4| ;  /* 0x00000000ff047229 */ /* 0x028e280000000504 */
[----:B0-----:R0:W-:Y:S01]  /*9c00*/  STG.E.128 desc[UR36][R2.64], R4 ;  /* 0x0000000402007986 */ /* 0x0011e2000c101d24 */
[----:B------:R-:W-:Y:S05]  /*9c10*/  BRA `(.L_x_2460) ;  /* 0x00000004005c7947 */ /* 0x000fea0003800000 */
.L_x_2479:
[----:B------:R-:W-:-:S09]  /*9c20*/  UISETP.NE.AND UP0, UPT, UR4, 0xf, UPT ;  /* 0x0000000f0400788c */ /* 0x000fd2000bf05270 */
[----:B------:R-:W-:Y:S05]  /*9c30*/  BRA.U !UP0, `(.L_x_2481) ;  /* 0x0000000508287547 */ /* 0x000fea000b800000 */
[----:B------:R-:W-:-:S09]  /*9c40*/  UISETP.NE.AND UP0, UPT, UR4, 0x17, UPT ;  /* 0x000000170400788c */ /* 0x000fd2000bf05270 */
[----:B------:R-:W-:Y:S05]  /*9c50*/  BRA.U !UP0, `(.L_x_2482) ;  /* 0x0000000108b07547 */ /* 0x000fea000b800000 */
[----:B------:R-:W-:-:S09]  /*9c60*/  UISETP.NE.AND UP0, UPT, UR4, 0x18, UPT ;  /* 0x000000180400788c */ /* 0x000fd2000bf05270 */
[----:B------:R-:W-:Y:S05]  /*9c70*/  BRA.U !UP0, `(.L_x_2483) ;  /* 0x0000000108447547 */ /* 0x000fea000b800000 */
.L_x_2459:
[----:B------:R-:W-:Y:S01]  /*9c80*/  MOV R0, 0x0 ;  /* 0x0000000000007802 */ /* 0x000fe20000000f00 */
[----:B------:R-:W3:Y:S01]  /*9c90*/  LDCU.64 UR4, c[0x4][0x188] ;  /* 0x01003100ff0477ac */ /* 0x000ee20008000a00 */
[----:B------:R-:W-:Y:S02]  /*9ca0*/  HFMA2 R12, -RZ, RZ, 0, 5.9604644775390625e-08 ;  /* 0x00000001ff0c7431 */ /* 0x000fe400000001ff */
[----:B------:R-:W-:Y:S01]  /*9cb0*/  IMAD.MOV.U32 R8, RZ, RZ, 0x65 ;  /* 0x00000065ff087424 */ /* 0x000fe200078e00ff */
[----:B------:R0:W1:Y:S01]  /*9cc0*/  LDC.64 R2, c[0x4][R0] ;  /* 0x0100000000027b82 */ /* 0x0000620000000a00 */
[----:B------:R-:W2:Y:S01]  /*9cd0*/  LDCU.64 UR6, c[0x4][0x190] ;  /* 0x01003200ff0677ac */ /* 0x000ea20008000a00 */
[----:B------:R-:W-:Y:S01]  /*9ce0*/  IMAD.MOV.U32 R13, RZ, RZ, RZ ;  /* 0x000000ffff0d7224 */ /* 0x000fe200078e00ff */
[----:B------:R-:W4:Y:S01]  /*9cf0*/  LDCU.64 UR8, c[0x4][0x60] ;  /* 0x01000c00ff0877ac */ /* 0x000f220008000a00 */
[----:B---3-5:R-:W-:Y:S01]  /*9d00*/  IMAD.U32 R4, RZ, RZ, UR4 ;  /* 0x00000004ff047e24 */ /* 0x028fe2000f8e00ff */
[----:B------:R-:W-:Y:S01]  /*9d10*/  MOV R5, UR5 ;  /* 0x0000000500057c02 */ /* 0x000fe20008000f00 */
[----:B--2---:R-:W-:Y:S01]  /*9d20*/  IMAD.U32 R6, RZ, RZ, UR6 ;  /* 0x00000006ff067e24 */ /* 0x004fe2000f8e00ff */
[----:B------:R-:W-:Y:S01]  /*9d30*/  MOV R7, UR7 ;  /* 0x0000000700077c02 */ /* 0x000fe20008000f00 */
[----:B----4-:R-:W-:Y:S01]  /*9d40*/  IMAD.U32 R10, RZ, RZ, UR8 ;  /* 0x00000008ff0a7e24 */ /* 0x010fe2000f8e00ff */
[----:B0-----:R-:W-:-:S07]  /*9d50*/  MOV R11, UR9 ;  /* 0x00000009000b7c02 */ /* 0x001fce0008000f00 */
[----:B------:R-:W-:-:S07]  /*9d60*/  LEPC R20, `(.L_x_2484) ;  /* 0x000000001014794e */ /* 0x000fce0000000000 */
[----:B-1----:R-:W-:Y:S05]  /*9d70*/  CALL.ABS.NOINC R2 ;  /* 0x0000000002007343 */ /* 0x002fea0003c00000 */
.L_x_2484:
[----:B------:R-:W-:Y:S05]  /*9d80*/  BRA `(.L_x_2460) ;  /* 0x0000000400007947 */ /* 0x000fea0003800000 */
.L_x_2483:
        /* <DEDUP_REMOVED lines=21> */
.L_x_2486:
[----:B------:R-:W-:Y:S05]  /*9ee0*/  BSYNC.RECONVERGENT B0 ;  /* 0x0000000000007941 */ /* 0x000fea0003800200 */
.L_x_2485:
[----:B------:R-:W-:-:S05]  /*9ef0*/  LOP3.LUT R7, R0, 0x80, R7, 0xf8, !PT ;  /* 0x0000008000077812 */ /* 0x000fca00078ef807 */
[----:B------:R0:W-:Y:S01]  /*9f00*/  STG.E.U8 desc[UR36][R2.64], R7 ;  /* 0x0000000702007986 */ /* 0x0001e2000c101124 */
[----:B------:R-:W-:Y:S05]  /*9f10*/  BRA `(.L_x_2460) ;  /* 0x00000000009c7947 */ /* 0x000fea0003800000 */
.L_x_2482:
        /* <DEDUP_REMOVED lines=20> */
.L_x_2488:
[----:B------:R-:W-:Y:S01]  /*a060*/  IMAD.MOV.U32 R0, RZ, RZ, 0x7f ;  /* 0x0000007fff007424 */ /* 0x000fe200078e00ff */
[----:B------:R-:W-:-:S04]  /*a070*/  ISETP.GT.U32.AND P0, PT, R6, 0x7f800000, PT ;  /* 0x7f8000000600780c */ /* 0x000fc80003f04070 */
[----:B------:R-:W-:-:S09]  /*a080*/  SEL R0, R0, 0x7c, P0 ;  /* 0x0000007c00007807 */ /* 0x000fd20000000000 */
.L_x_2489:
[----:B------:R-:W-:Y:S05]  /*a090*/  BSYNC.RECONVERGENT B0 ;  /* 0x0000000000007941 */ /* 0x000fea0003800200 */
.L_x_2487:
[----:B------:R-:W-:-:S04]  /*a0a0*/  SHF.R.U32.HI R5, RZ, 0x18, R7 ;  /* 0x00000018ff057819 */ /* 0x000fc80000011607 */
[----:B------:R-:W-:-:S05]  /*a0b0*/  LOP3.LUT R5, R0, 0x80, R5, 0xf8, !PT ;  /* 0x0000008000057812 */ /* 0x000fca00078ef805 */
[----:B------:R0:W-:Y:S01]  /*a0c0*/  STG.E.U8 desc[UR36][R2.64], R5 ;  /* 0x0000000502007986 */ /* 0x0001e2000c101124 */
[----:B------:R-:W-:Y:S05]  /*a0d0*/  BRA `(.L_x_2460) ;  /* 0x00000000002c7947 */ /* 0x000fea0003800000 */
.L_x_2481:
        /* <DEDUP_REMOVED lines=11> */
.L_x_2460:
[----:B------:R-:W-:-:S07]  /*a190*/  IADD3 R17, PT, PT, R17, 0x80, RZ ;  /* 0x0000008011117810 */ /* 0x000fce0007ffe0ff */
.L_x_2425:
[----:B------:R-:W-:Y:S05]  /*a1a0*/  BSYNC.RECONVERGENT B7 ;  /* 0x0000000000077941 */ /* 0x000fea0003800200 */
.L_x_2424:
[----:B------:R-:W5:Y:S02]  /*a1b0*/  LDCU UR4, c[0x0][0x380] ;  /* 0x00007000ff0477ac */ /* 0x000f640008000800 */
[----:B-----5:R-:W-:-:S13]  /*a1c0*/  ISETP.GE.AND P0, PT, R17, UR4, PT ;  /* 0x0000000411007c0c */ /* 0x020fda000bf06270 */
[----:B------:R-:W-:Y:S05]  /*a1d0*/  @P0 EXIT ;  /* 0x000000000000094d */ /* 0x000fea0003800000 */
        /* <DEDUP_REMOVED lines=303> */
.L_x_2490:
[----:B------:R-:W0:Y:S01]  /*b4d0*/  LDCU.128 UR8, c[0x0][0x580] ;  /* 0x0000b000ff0877ac */ /* 0x000e220008000c00 */
[----:B------:R-:W-:Y:S01]  /*b4e0*/  BSSY.RECONVERGENT B6, `(.L_x_2491) ;  /* 0x00000ee000067945 */ /* 0x000fe20003800200 */
[----:B------:R-:W-:-:S04]  /*b4f0*/  UPRMT UR4, UR41, 0x9910, URZ ;  /* 0x0000991029047896 */ /* 0x000fc800080000ff */
[----:B------:R-:W-:Y:S01]  /*b500*/  UISETP.GT.AND UP0, UPT, UR4, 0x9, UPT ;  /* 0x000000090400788c */ /* 0x000fe2000bf04270 */
[----:B0-----:R-:W-:Y:S02]  /*b510*/  IADD3 R16, P0, PT, R16, UR8, RZ ;  /* 0x0000000810107c10 */ /* 0x001fe4000ff1e0ff */
[----:B-1----:R-:W-:-:S03]  /*b520*/  IADD3 R4, P1, PT, R0, UR10, RZ ;  /* 0x0000000a00047c10 */ /* 0x002fc6000ff3e0ff */
[----:B------:R-:W-:Y:S01]  /*b530*/  IMAD.X R17, RZ, RZ, UR9, P0 ;  /* 0x00000009ff117e24 */ /* 0x000fe200080e06ff */
[----:B--2---:R-:W-:Y:S02]  /*b540*/  IADD3.X R5, PT, PT, RZ, UR11, RZ, P1, !PT ;  /* 0x0000000bff057c10 */ /* 0x004fe40008ffe4ff */
        /* <DEDUP_REMOVED lines=10> */
[----:B--2---:R-:W0:Y:S02]  /*b5f0*/  I2F.F64.S16 R2, R2 ;  /* 0x0000000200027312 */ /* 0x004e240000101c00 */
[----:B0-----:R-:W-:Y:S05]  /*b600*/  BRA `(.L_x_2497) ;  /* 0x0000000c006c7947 */ /* 0x001fea0003800000 */
.L_x_2495:
[----:B------:R-:W2:Y:S02]  /*b610*/  LDG.E.U8 R2, desc[UR36][R4.64] ;  /* 0x0000002404027981 */ /* 0x000ea4000c1e1100 */
[----:B--2---:R-:W0:Y:S02]  /*b620*/  I2F.F64.U16 R2, R2 ;  /* 0x0000000200027312 */ /* 0x004e240000101800 */
[----:B0-----:R-:W-:Y:S05]  /*b630*/  BRA `(.L_x_2497) ;  /* 0x0000000c00607947 */ /* 0x001fea0003800000 */
.L_x_2494:
        /* <DEDUP_REMOVED lines=9> */
.L_x_2499:
[----:B------:R-:W2:Y:S02]  /*b6d0*/  LDG.E R2, desc[UR36][R4.64] ;  /* 0x0000002404027981 */ /* 0x000ea4000c1e1900 */
[----:B--2---:R-:W0:Y:S02]  /*b6e0*/  I2F.F64 R2, R2 ;  /* 0x0000000200027312 */ /* 0x004e240000201c00 */
[----:B0-----:R-:W-:Y:S05]  /*b6f0*/  BRA `(.L_x_2497) ;  /* 0x0000000c00307947 */ /* 0x001fea0003800000 */
.L_x_2498:
[----:B------:R-:W2:Y:S02]  /*b700*/  LDG.E.U16 R2, desc[UR36][R4.64] ;  /* 0x0000002404027981 */ /* 0x000ea4000c1e1500 */
[----:B--2---:R-:W0:Y:S02]  /*b710*/  I2F.F64.S16 R2, R2 ;  /* 0x0000000200027312 */ /* 0x004e240000101c00 */
[----:B0-----:R-:W-:Y:S05]  /*b720*/  BRA `(.L_x_2497) ;  /* 0x0000000c00247947 */ /* 0x001fea0003800000 */
.L_x_2493:
        /* <DEDUP_REMOVED lines=10> */
.L_x_2501:
[----:B------:R-:W2:Y:S02]  /*b7d0*/  LDG.E.U16 R0, desc[UR36][R4.64] ;  /* 0x0000002404007981 */ /* 0x000ea4000c1e1500 */
[----:B--2---:R-:W-:-:S05]  /*b7e0*/  HADD2.F32 R0, -RZ, R0.H0_H0 ;  /* 0x20000000ff007230 */ /* 0x004fca0000004100 */
[----:B------:R-:W-:-:S04]  /*b7f0*/  FMUL.FTZ R0, R0, 1 ;  /* 0x3f80000000007820 */ /* 0x000fc80000410000 */
[----:B------:R1:W2:Y:S02]  /*b800*/  F2F.F64.F32 R2, R0 ;  /* 0x0000000000027310 */ /* 0x0002a40000201800 */
[----:B-12---:R-:W-:Y:S05]  /*b810*/  BRA `(.L_x_2497) ;  /* 0x0000000800e87947 */ /* 0x006fea0003800000 */
.L_x_2500:
        /* <DEDUP_REMOVED lines=10> */
.L_x_2503:
[----:B------:R-:W2:Y:S02]  /*b8c0*/  LDG.E.U16 R4, desc[UR36][R4.64] ;  /* 0x0000002404047981 */ /* 0x000ea4000c1e1500 */
[----:B--2---:R-:W-:-:S05]  /*b8d0*/  HADD2.F32 R0, -RZ, R4.H0_H0 ;  /* 0x20000004ff007230 */ /* 0x004fca0000004100 */
[----:B------:R-:W-:-:S04]  /*b8e0*/  FMUL.FTZ R0, R0, 1 ;  /* 0x3f80000000007820 */ /* 0x000fc80000410000 */
[----:B------:R1:W2:Y:S02]  /*b8f0*/  F2F.F64.F32 R2, R0 ;  /* 0x0000000000027310 */ /* 0x0002a40000201800 */
[----:B-12---:R-:W-:Y:S05]  /*b900*/  BRA `(.L_x_2497) ;  /* 0x0000000800ac7947 */ /* 0x006fea0003800000 */
.L_x_2502:
[----:B------:R0:W5:Y:S01]  /*b910*/  LDG.E.64 R2, desc[UR36][R4.64] ;  /* 0x0000002404027981 */ /* 0x000162000c1e1b00 */
[----:B------:R-:W-:Y:S05]  /*b920*/  BRA `(.L_x_2497) ;  /* 0x0000000800a47947 */ /* 0x000fea0003800000 */
.L_x_2492:
        /* <DEDUP_REMOVED lines=13> */
.L_x_2506:
[----:B------:R2:W5:Y:S01]  /*ba00*/  LDG.E.64 R2, desc[UR36][R4.64] ;  /* 0x0000002404027981 */ /* 0x000562000c1e1b00 */
[----:B------:R-:W-:Y:S05]  /*ba10*/  BRA `(.L_x_2497) ;  /* 0x0000000800687947 */ /* 0x000fea0003800000 */
.L_x_2505:
        /* <DEDUP_REMOVED lines=25> */
[----:B------:R-:W3:Y:S02]  /*bbb0*/  F2F.F64.F32 R2, R3 ;  /* 0x0000000300027310 */ /* 0x000ee40000201800 */
[----:B---3--:R-:W-:Y:S05]  /*bbc0*/  BRA `(.L_x_2497) ;  /* 0x0000000400fc7947 */ /* 0x008fea0003800000 */
.L_x_2508:
        /* <DEDUP_REMOVED lines=12> */
[----:B------:R3:W4:Y:S02]  /*bc90*/  F2F.F64.F32 R2, R0 ;  /* 0x0000000000027310 */ /* 0x0007240000201800 */
[----:B---34-:R-:W-:Y:S05]  /*bca0*/  BRA `(.L_x_2497) ;  /* 0x0000000400c47947 */ /* 0x018fea0003800000 */
.L_x_2507:
[----:B------:R-:W2:Y:S02]  /*bcb0*/  LDG.E.U16 R0, desc[UR36][R4.64] ;  /* 0x0000002404007981 */ /* 0x000ea4000c1e1500 */
[----:B--2---:R-:W-:-:S04]  /*bcc0*/  IMAD.U32 R0, R0, 0x10000, RZ ;  /* 0x0001000000007824 */ /* 0x004fc800078e00ff */
[----:B------:R-:W-:-:S04]  /*bcd0*/  FMUL.FTZ R0, R0, 1 ;  /* 0x3f80000000007820 */ /* 0x000fc80000410000 */
[----:B------:R3:W4:Y:S02]  /*bce0*/  F2F.F64.F32 R2, R0 ;  /* 0x0000000000027310 */ /* 0x0007240000201800 */
[----:B---34-:R-:W-:Y:S05]  /*bcf0*/  BRA `(.L_x_2497) ;  /* 0x0000000400b07947 */ /* 0x018fea0003800000 */
.L_x_2504:
        /* <DEDUP_REMOVED lines=9> */
[----:B--2---:R-:W2:Y:S02]  /*bd90*/  I2F.F64.U16 R2, R2 ;  /* 0x0000000200027312 */ /* 0x004ea40000101800 */
[----:B--2---:R-:W-:Y:S05]  /*bda0*/  BRA `(.L_x_2497) ;  /* 0x0000000400847947 */ /* 0x004fea0003800000 */
.L_x_2511:
        /* <DEDUP_REMOVED lines=21> */
.L_x_2513:
[----:B------:R-:W-:Y:S05]  /*bf00*/  BSYNC.RECONVERGENT B0 ;  /* 0x0000000000007941 */ /* 0x000fea0003800200 */
.L_x_2512:
[----:B------:R-:W-:Y:S02]  /*bf10*/  SHF.L.U32 R0, R0, 0x14, RZ ;  /* 0x0000001400007819 */ /* 0x000fe400000006ff */
[----:B------:R-:W-:-:S04]  /*bf20*/  LEA R2, R2, 0x3b800000, 0x17 ;  /* 0x3b80000002027811 */ /* 0x000fc800078eb8ff */
[----:B------:R-:W-:-:S05]  /*bf30*/  LOP3.LUT R0, R2, R0, R7, 0xfe, !PT ;  /* 0x0000000002007212 */ /* 0x000fca00078efe07 */
[----:B------:R-:W-:-:S04]  /*bf40*/  FMUL.FTZ R0, R0, 1 ;  /* 0x3f80000000007820 */ /* 0x000fc80000410000 */
[----:B------:R2:W3:Y:S02]  /*bf50*/  F2F.F64.F32 R2, R0 ;  /* 0x0000000000027310 */ /* 0x0004e40000201800 */
[----:B--23--:R-:W-:Y:S05]  /*bf60*/  BRA `(.L_x_2497) ;  /* 0x0000000400147947 */ /* 0x00cfea0003800000 */
.L_x_2510:
        /* <DEDUP_REMOVED lines=21> */
.L_x_2515:
[----:B------:R-:W-:Y:S05]  /*c0c0*/  BSYNC.RECONVERGENT B0 ;  /* 0x0000000000007941 */ /* 0x000fea0003800200 */
.L_x_2514:
[----:B------:R-:W-:Y:S01]  /*c0d0*/  IMAD.SHL.U32 R0, R0, 0x200000, RZ ;  /* 0x0020000000007824 */ /* 0x000fe200078e00ff */
[----:B------:R-:W-:-:S04]  /*c0e0*/  LEA R2, R2, 0x37800000, 0x17 ;  /* 0x3780000002027811 */ /* 0x000fc800078eb8ff */
[----:B------:R-:W-:-:S05]  /*c0f0*/  LOP3.LUT R0, R2, R0, R7, 0xfe, !PT ;  /* 0x0000000002007212 */ /* 0x000fca00078efe07 */
[----:B------:R-:W-:-:S04]  /*c100*/  FMUL.FTZ R0, R0, 1 ;  /* 0x3f80000000007820 */ /* 0x000fc80000410000 */
[----:B------:R2:W3:Y:S02]  /*c110*/  F2F.F64.F32 R2, R0 ;  /* 0x0000000000027310 */ /* 0x0004e40000201800 */
[----:B--23--:R-:W-:Y:S05]  /*c120*/  BRA `(.L_x_2497) ;  /* 0x0000000000a47947 */ /* 0x00cfea0003800000 */
.L_x_2509:
        /* <DEDUP_REMOVED lines=16> */
[----:B------:R2:W3:Y:S02]  /*c230*/  @P0 F2F.F64.F32 R2, R0 ;  /* 0x0000000000020310 */ /* 0x0004e40000201800 */
[----:B--23--:R-:W-:Y:S05]  /*c240*/  BRA `(.L_x_2497) ;  /* 0x00000000005c7947 */ /* 0x00cfea0003800000 */
.L_x_2496:
        /* <DEDUP_REMOVED lines=16> */
.L_x_2518:
[----:B------:R-:W-:Y:S01]  /*c350*/  CS2R R2, SRZ ;  /* 0x0000000000027805 */ /* 0x000fe2000001ff00 */
[----:B------:R-:W-:Y:S06]  /*c360*/  BRA `(.L_x_2497) ;  /* 0x0000000000147947 */ /* 0x000fec0003800000 */
.L_x_2517:
[----:B------:R-:W2:Y:S02]  /*c370*/  LDG.E.64 R2, desc[UR36][R4.64] ;  /* 0x0000002404027981 */ /* 0x000ea4000c1e1b00 */
[----:B--2---:R-:W2:Y:S02]  /*c380*/  I2F.F64.U64 R2, R2 ;  /* 0x0000000200027312 */ /* 0x004ea40000301800 */
[----:B--2---:R-:W-:Y:S05]  /*c390*/  BRA `(.L_x_2497) ;  /* 0x0000000000087947 */ /* 0x004fea0003800000 */
.L_x_2516:
[----:B------:R-:W2:Y:S02]  /*c3a0*/  LDG.E R2, desc[UR36][R4.64] ;  /* 0x0000002404027981 */ /* 0x000ea4000c1e1900 */
[----:B--2---:R-:W1:Y:S02]  /*c3b0*/  I2F.F64.U32 R2, R2 ;  /* 0x0000000200027312 */ /* 0x004e640000201800 */
.L_x_2497:
[----:B------:R-:W-:Y:S05]  /*c3c0*/  BSYNC.RECONVERGENT B6 ;  /* 0x0000000000067941 */ /* 0x000fea0003800200 */
.L_x_2491:
[----:B------:R-:W-:-:S04]  /*c3d0*/  UPRMT UR4, UR42, 0x9910, URZ ;  /* 0x000099102a047896 */ /* 0x000fc800080000ff */
        /* <DEDUP_REMOVED lines=10> */
[----:B-1---5:R-:W1:Y:S02]  /*c480*/  F2I.F64.TRUNC R3, |R2| ;  /* 0x4000000200037311 */ /* 0x022e64000030d100 */
[----:B-1----:R-:W-:Y:S01]  /*c490*/  STG.E.U8 desc[UR36][R16.64], R3 ;  /* 0x0000000310007986 */ /* 0x002fe2000c101124 */
[----:B------:R-:W-:Y:S05]  /*c4a0*/  EXIT ;  /* 0x000000000000794d */ /* 0x000fea0003800000 */
.L_x_2522:
[----:B-1---5:R-:W0:Y:S02]  /*c4b0*/  F2I.S64.F64.TRUNC R2, |R2| ;  /* 0x4000000200027311 */ /* 0x022e24000030d900 */
[----:B0-2---:R-:W-:-:S05]  /*c4c0*/  MOV R5, R2 ;  /* 0x0000000200057202 */ /* 0x005fca0000000f00 */
[----:B------:R-:W-:Y:S01]  /*c4d0*/  STG.E.U8 desc[UR36][R16.64], R5 ;  /* 0x0000000510007986 */ /* 0x000fe2000c101124 */
[----:B------:R-:W-:Y:S05]  /*c4e0*/  EXIT ;  /* 0x000000000000794d */ /* 0x000fea0003800000 */
.L_x_2521:
[----:B------:R-:W-:-:S09]  /*c4f0*/  UISETP.NE.AND UP0, UPT, UR4, 0x2, UPT ;  /* 0x000000020400788c */ /* 0x000fd2000bf05270 */
[----:B------:R-:W-:Y:S05]  /*c500*/  BRA.U !UP0, `(.L_x_2524) ;  /* 0x0000000108287547 */ /* 0x000fea000b800000 */
[----:B------:R-:W-:-:S09]  /*c510*/  UISETP.NE.AND UP0, UPT, UR4, 0x3, UPT ;  /* 0x000000030400788c */ /* 0x000fd2000bf05270 */
[----:B------:R-:W-:Y:S05]  /*c520*/  BRA.U !UP0, `(.L_x_2525) ;  /* 0x0000000108147547 */ /* 0x000fea000b800000 */
[----:B------:R-:W-:-:S09]  /*c530*/  UISETP.NE.AND UP0, UPT, UR4, 0x4, UPT ;  /* 0x000000040400788c */ /* 0x000fd2000bf05270 */
[----:B------:R-:W-:Y:S05]  /*c540*/  BRA.U UP0, `(.L_x_2523) ;  /* 0x0000000d002c7547 */ /* 0x000fea000b800000 */
[----:B-1---5:R-:W1:Y:S02]  /*c550*/  F2I.S64.F64.TRUNC R2, |R2| ;  /* 0x4000000200027311 */ /* 0x022e64000030d900 */
[----:B-1----:R-:W-:Y:S01]  /*c560*/  STG.E.64 desc[UR36][R16.64], R2 ;  /* 0x0000000210007986 */ /* 0x002fe2000c101b24 */
[----:B------:R-:W-:Y:S05]  /*c570*/  EXIT ;  /* 0x000000000000794d */ /* 0x000fea0003800000 */
.L_x_2525:
[----:B-1---5:R-:W1:Y:S02]  /*c580*/  F2I.F64.TRUNC R3, |R2| ;  /* 0x4000000200037311 */ /* 0x022e64000030d100 */
[----:B-1----:R-:W-:Y:S01]  /*c590*/  STG.E desc[UR36][R16.64], R3 ;  /* 0x0000000310007986 */ /* 0x002fe2000c101924 */
[----:B------:R-:W-:Y:S05]  /*c5a0*/  EXIT ;  /* 0x000000000000794d */ /* 0x000fea0003800000 */
.L_x_2524:
[----:B-1---5:R-:W1:Y:S02]  /*c5b0*/  F2I.F64.TRUNC R3, |R2| ;  /* 0x4000000200037311 */ /* 0x022e64000030d100 */
[----:B-1----:R-:W-:Y:S01]  /*c5c0*/  STG.E.U16 desc[UR36][R16.64], R3 ;  /* 0x0000000310007986 */ /* 0x002fe2000c101524 */
[----:B------:R-:W-:Y:S05]  /*c5d0*/  EXIT ;  /* 0x000000000000794d */ /* 0x000fea0003800000 */
.L_x_2520:
        /* <DEDUP_REMOVED lines=8> */
[----:B012--5:R-:W0:-:S15]  /*c660*/  F2F.F32.F64 R5, |R2| ;  /* 0x4000000200057310 */ /* 0x027e1e0000301000 */
[----:B------:R-:W-:-:S15]  /*c670*/  NOP ;  /* 0x0000000000007918 */ /* 0x000fde0000000000 */
[----:B------:R-:W-:-:S15]  /*c680*/  NOP ;  /* 0x0000000000007918 */ /* 0x000fde0000000000 */
[----:B------:R-:W-:-:S15]  /*c690*/  NOP ;  /* 0x0000000000007918 */ /* 0x000fde0000000000 */
[----:B------:R-:W-:-:S04]  /*c6a0*/  NOP ;  /* 0x0000000000007918 */ /* 0x000fc80000000000 */
[----:B------:R-:W0:Y:S02]  /*c6b0*/  DSETP.GEU.AND P0, PT, |R2|, UR4, PT ;  /* 0x0000000402007e2a */ /* 0x000e24000bf0e200 */
[----:B0-----:R-:W-:-:S05]  /*c6c0*/  @!P0 FMUL R5, R5, 1.175494350822287508e-38 ;  /* 0x0080000005058820 */ /* 0x001fca0000400000 */
[----:B------:R-:W-:Y:S01]  /*c6d0*/  STG.E desc[UR36][R16.64], R5 ;  /* 0x0000000510007986 */ /* 0x000fe2000c101924 */
[----:B------:R-:W-:Y:S05]  /*c6e0*/  EXIT ;  /* 0x000000000000794d */ /* 0x000fea0003800000 */
.L_x_2527:
[----:B------:R-:W-:Y:S01]  /*c6f0*/  UMOV UR4, 0xf0000000 ;  /* 0xf000000000047882 */ /* 0x000fe20000000000 */
[----:B------:R-:W-:Y:S01]  /*c700*/  UMOV UR5, 0x380fffff ;  /* 0x380fffff00057882 */ /* 0x000fe20000000000 */
[----:B-1---5:R-:W1:-:S15]  /*c710*/  F2F.F32.F64 R0, |R2| ;  /* 0x4000000200007310 */ /* 0x022e5e0000301000 */
[----:B------:R-:W-:-:S15]  /*c720*/  NOP ;  /* 0x0000000000007918 */ /* 0x000fde0000000000 */
[----:B------:R-:W-:-:S15]  /*c730*/  NOP ;  /* 0x0000000000007918 */ /* 0x000fde0000000000 */
[----:B------:R-:W-:-:S15]  /*c740*/  NOP ;  /* 0x0000000000007918 */ /* 0x000fde0000000000 */
[----:B------:R-:W-:-:S04]  /*c750*/  NOP ;  /* 0x0000000000007918 */ /* 0x000fc80000000000 */
[----:B------:R-:W1:Y:S02]  /*c760*/  DSETP.GEU.AND P0, PT, |R2|, UR4, PT ;  /* 0x0000000402007e2a */ /* 0x000e64000bf0e200 */
[----:B-1----:R-:W-:-:S05]  /*c770*/  @!P0 FMUL R0, R0, 1.175494350822287508e-38 ;  /* 0x0080000000008820 */ /* 0x002fca0000400000 */
[----:B------:R-:W-:-:S05]  /*c780*/  F2FP.F16.F32.PACK_AB R0, RZ, R0 ;  /* 0x00000000ff00723e */ /* 0x000fca00000000ff */
[----:B------:R-:W-:Y:S01]  /*c790*/  STG.E.U16 desc[UR36][R16.64], R0 ;  /* 0x0000000010007986 */ /* 0x000fe2000c101524 */
[----:B------:R-:W-:Y:S05]  /*c7a0*/  EXIT ;  /* 0x000000000000794d */ /* 0x000fea0003800000 */
.L_x_2526:
        /* <DEDUP_REMOVED lines=13> */
[----:B------:R-:W0:Y:S01]  /*c880*/  DSETP.GEU.AND P0, PT, |R2|, UR4, PT ;  /* 0x0000000402007e2a */ /* 0x000e22000bf0e200 */
[----:B------:R-:W-:Y:S02]  /*c890*/  IMAD.MOV.U32 R5, RZ, RZ, RZ ;  /* 0x000000ffff057224 */ /* 0x000fe400078e00ff */
[----:B0-----:R-:W-:-:S05]  /*c8a0*/  @!P0 FMUL R4, R4, 1.175494350822287508e-38 ;  /* 0x0080000004048820 */ /* 0x001fca0000400000 */
[----:B------:R-:W-:Y:S01]  /*c8b0*/  STG.E.64 desc[UR36][R16.64], R4 ;  /* 0x0000000410007986 */ /* 0x000fe2000c101b24 */
[----:B------:R-:W-:Y:S05]  /*c8c0*/  EXIT ;  /* 0x000000000000794d */ /* 0x000fea0003800000 */
.L_x_2529:
        /* <DEDUP_REMOVED lines=9> */
[----:B------:R-:W-:-:S04]  /*c960*/  F2FP.F16.F32.PACK_AB R3, RZ, R0 ;  /* 0x00000000ff03723e */ /* 0x000fc800000000ff */
[----:B------:R-:W-:-:S05]  /*c970*/  PRMT R3, R3, 0x5410, RZ ;  /* 0x0000541003037816 */ /* 0x000fca00000000ff */
[----:B------:R-:W-:Y:S01]  /*c980*/  STG.E desc[UR36][R16.64], R3 ;  /* 0x0000000310007986 */ /* 0x000fe2000c101924 */
[----:B------:R-:W-:Y:S05]  /*c990*/  EXIT ;  /* 0x000000000000794d */ /* 0x000fea0003800000 */
.L_x_2528:
[----:B-1---5:R-:W1:Y:S02]  /*c9a0*/  DADD R2, -RZ, |R2| ;  /* 0x00000000ff027229 */ /* 0x022e640000000502 */
[----:B-1----:R-:W-:Y:S01]  /*c9b0*/  STG.E.64 desc[UR36][R16.64], R2 ;  /* 0x0000000210007986 */ /* 0x002fe2000c101b24 */
[----:B------:R-:W-:Y:S05]  /*c9c0*/  EXIT ;  /* 0x000000000000794d */ /* 0x000fea0003800000 */
.L_x_2519:
        /* <DEDUP_REMOVED lines=10> */
[----:B-1---5:R-:W1:Y:S02]  /*ca70*/  F2I.U32.F64.TRUNC R3, |R2| ;  /* 0x4000000200037311 */ /* 0x022e64000030d000 */
[----:B-1----:R-:W-:Y:S01]  /*ca80*/  STG.E.U16 desc[UR36][R16.64], R3 ;  /* 0x0000000310007986 */ /* 0x002fe2000c101524 */
[----:B------:R-:W-:Y:S05]  /*ca90*/  EXIT ;  /* 0x000000000000794d */ /* 0x000fea0003800000 */
.L_x_2533:
        /* <DEDUP_REMOVED lines=25> */
.L_x_2536:
[----:B------:R-:W-:-:S04]  /*cc30*/  SHF.R.U32.HI R3, RZ, 0x18, R5 ;  /* 0x00000018ff037819 */ /* 0x000fc80000011605 */
[----:B------:R-:W-:-:S04]  /*cc40*/  LOP3.LUT R0, R0, 0x80, R3, 0xf8, !PT ;  /* 0x0000008000007812 */ /* 0x000fc800078ef803 */
[----:B------:R-:W-:-:S07]  /*cc50*/  PRMT R8, R0, 0x7610, R8 ;  /* 0x0000761000087816 */ /* 0x000fce0000000008 */
.L_x_2535:
[----:B------:R-:W-:Y:S05]  /*cc60*/  BSYNC.RECONVERGENT B0 ;  /* 0x0000000000007941 */ /* 0x000fea0003800200 */
.L_x_2534:
[----:B------:R-:W-:Y:S01]  /*cc70*/  STG.E.U8 desc[UR36][R16.64], R8 ;  /* 0x0000000810007986 */ /* 0x000fe2000c101124 */
[----:B------:R-:W-:Y:S05]  /*cc80*/  EXIT ;  /* 0x000000000000794d */ /* 0x000fea0003800000 */
.L_x_2532:
        /* <DEDUP_REMOVED lines=25> */
.L_x_2539:
[----:B------:R-:W-:-:S04]  /*ce20*/  SHF.R.U32.HI R3, RZ, 0x18, R5 ;  /* 0x00000018ff037819 */ /* 0x000fc80000011605 */
[----:B------:R-:W-:-:S04]  /*ce30*/  LOP3.LUT R0, R0, 0x80, R3, 0xf8, !PT ;  /* 0x0000008000007812 */ /* 0x000fc800078ef803 */
[----:B------:R-:W-:-:S07]  /*ce40*/  PRMT R8, R0, 0x7610, R8 ;  /* 0x0000761000087816 */ /* 0x000fce0000000008 */
.L_x_2538:
[----:B------:R-:W-:Y:S05]  /*ce50*/  BSYNC.RECONVERGENT B0 ;  /* 0x0000000000007941 */ /* 0x000fea0003800200 */
.L_x_2537:
[----:B------:R-:W-:Y:S01]  /*ce60*/  STG.E.U8 desc[UR36][R16.64], R8 ;  /* 0x0000000810007986 */ /* 0x000fe2000c101124 */
[----:B------:R-:W-:Y:S05]  /*ce70*/  EXIT ;  /* 0x000000000000794d */ /* 0x000fea0003800000 */
.L_x_2531:
        /* <DEDUP_REMOVED lines=8> */
[----:B-1---5:R-:W1:-:S15]  /*cf00*/  F2F.F32.F64 R0, R2 ;  /* 0x0000000200007310 */ /* 0x022e5e0000301000 */
[----:B------:R-:W-:-:S15]  /*cf10*/  NOP ;  /* 0x0000000000007918 */ /* 0x000fde0000000000 */
[----:B------:R-:W-:-:S15]  /*cf20*/  NOP ;  /* 0x0000000000007918 */ /* 0x000fde0000000000 */
[----:B------:R-:W-:-:S15]  /*cf30*/  NOP ;  /* 0x0000000000007918 */ /* 0x000fde0000000000 */
[----:B------:R-:W-:-:S04]  /*cf40*/  NOP ;  /* 0x0000000000007918 */ /* 0x000fc80000000000 */
[----:B------:R-:W1:Y:S02]  /*cf50*/  DSETP.GEU.AND P0, PT, |R2|, UR4, PT ;  /* 0x0000000402007e2a */ /* 0x000e64000bf0e200 */
[----:B-1----:R-:W-:Y:S01]  /*cf60*/  @!P0 FMUL R0, R0, 1.175494350822287508e-38 ;  /* 0x0080000000008820 */ /* 0x002fe20000400000 */
[----:B------:R-:W-:-:S03]  /*cf70*/  HFMA2 R3, -RZ, RZ, 0, 1.5199184417724609375e-05 ;  /* 0x000000ffff037431 */ /* 0x000fc600000001ff */
[----:B0-2---:R-:W-:-:S05]  /*cf80*/  FADD.FTZ R4, |R0|, -RZ ;  /* 0x800000ff00047221 */ /* 0x005fca0000010200 */
        /* <DEDUP_REMOVED lines=13> */
.L_x_2541:
[----:B-1---5:R-:W1:Y:S02]  /*d060*/  F2I.U64.F64.TRUNC R2, |R2| ;  /* 0x4000000200027311 */ /* 0x022e64000030d800 */
[----:B-1----:R-:W-:Y:S01]  /*d070*/  STG.E.64 desc[UR36][R16.64], R2 ;  /* 0x0000000210007986 */ /* 0x002fe2000c101b24 */
[----:B------:R-:W-:Y:S05]  /*d080*/  EXIT ;  /* 0x000000000000794d */ /* 0x000fea0003800000 */
.L_x_2540:
[----:B-1---5:R-:W1:Y:S02]  /*d090*/  F2I.U32.F64.TRUNC R3, |R2| ;  /* 0x4000000200037311 */ /* 0x022e64000030d000 */
[----:B-1----:R-:W-:Y:S01]  /*d0a0*/  STG.E desc[UR36][R16.64], R3 ;  /* 0x0000000310007986 */ /* 0x002fe2000c101924 */
[----:B------:R-:W-:Y:S05]  /*d0b0*/  EXIT ;  /* 0x000000000000794d */ /* 0x000fea0003800000 */
.L_x_2530:
[----:B------:R-:W-:-:S09]  /*d0c0*/  UISETP.GT.AND UP0, UPT, UR4, 0xe, UPT ;  /* 0x0000000e0400788c */ /* 0x000fd2000bf04270 */
[----:B------:R-:W-:Y:S05]  /*d0d0*/  BRA.U UP0, `(.L_x_2542) ;  /* 0x0000000100307547 */ /* 0x000fea000b800000 */
[----:B------:R-:W-:-:S09]  /*d0e0*/  UISETP.NE.AND UP0, UPT, UR4, 0xa, UPT ;  /* 0x0000000a0400788c */ /* 0x000fd2000bf05270 */
[----:B------:R-:W-:Y:S05]  /*d0f0*/  BRA.U !UP0, `(.L_x_2543) ;  /* 0x0000000108187547 */ /* 0x000fea000b800000 */
[----:B------:R-:W-:-:S09]  /*d100*/  UISETP.NE.AND UP0, UPT, UR4, 0xb, UPT ;  /* 0x0000000b0400788c */ /* 0x000fd2000bf05270 */
[----:B------:R-:W-:Y:S05]  /*d110*/  BRA.U UP0, `(.L_x_2523) ;  /* 0x0000000100387547 */ /* 0x000fea000b800000 */
[----:B-1---5:R-:W1:Y:S02]  /*d120*/  DSETP.NEU.AND P0, PT, R2, RZ, PT ;  /* 0x000000ff0200722a */ /* 0x022e640003f0d000 */
[----:B-1----:R-:W-:-:S05]  /*d130*/  SEL R3, RZ, 0x1, !P0 ;  /* 0x00000001ff037807 */ /* 0x002fca0004000000 */
[----:B------:R-:W-:Y:S01]  /*d140*/  STG.E.U8 desc[UR36][R16.64], R3 ;  /* 0x0000000310007986 */ /* 0x000fe2000c101124 */
[----:B------:R-:W-:Y:S05]  /*d150*/  EXIT ;  /* 0x000000000000794d */ /* 0x000fea0003800000 */
.L_x_2543:
[----:B------:R-:W-:Y:S01]  /*d160*/  CS2R R6, SRZ ;  /* 0x0000000000067805 */ /* 0x000fe2000001ff00 */
[----:B012--5:R-:W0:Y:S04]  /*d170*/  DADD R4, -RZ, |R2| ;  /* 0x00000000ff047229 */ /* 0x027e280000000502 */
[----:B0-----:R-:W-:Y:S01]  /*d180*/  STG.E.128 desc[UR36][R16.64], R4 ;  /* 0x0000000410007986 */ /* 0x001fe2000c101d24 */
[----:B------:R-:W-:Y:S05]  /*d190*/  EXIT ;  /* 0x000000000000794d */ /* 0x000fea0003800000 */
.L_x_2542:
[----:B------:R-:W-:-:S09]  /*d1a0*/  UISETP.NE.AND UP0, UPT, UR4, 0xf, UPT ;  /* 0x0000000f0400788c */ /* 0x000fd2000bf05270 */
[----:B------:R-:W-:Y:S05]  /*d1b0*/  BRA.U !UP0, `(.L_x_2544) ;  /* 0x0000000508287547 */ /* 0x000fea000b800000 */
[----:B------:R-:W-:-:S09]  /*d1c0*/  UISETP.NE.AND UP0, UPT, UR4, 0x17, UPT ;  /* 0x000000170400788c */ /* 0x000fd2000bf05270 */
[----:B------:R-:W-:Y:S05]  /*d1d0*/  BRA.U !UP0, `(.L_x_2545) ;  /* 0x0000000108b07547 */ /* 0x000fea000b800000 */
[----:B------:R-:W-:-:S09]  /*d1e0*/  UISETP.NE.AND UP0, UPT, UR4, 0x18, UPT ;  /* 0x000000180400788c */ /* 0x000fd2000bf05270 */
[----:B------:R-:W-:Y:S05]  /*d1f0*/  BRA.U !UP0, `(.L_x_2546) ;  /* 0x0000000108447547 */ /* 0x000fea000b800000 */
.L_x_2523:
[----:B------:R-:W-:Y:S01]  /*d200*/  MOV R0, 0x0 ;  /* 0x0000000000007802 */ /* 0x000fe20000000f00 */
[----:B------:R-:W0:Y:S01]  /*d210*/  LDCU.64 UR4, c[0x4][0x188] ;  /* 0x01003100ff0477ac */ /* 0x000e220008000a00 */
[----:B------:R-:W-:Y:S02]  /*d220*/  HFMA2 R8, -RZ, RZ, 0, 6.020069122314453125e-06 ;  /* 0x00000065ff087431 */ /* 0x000fe400000001ff */
[----:B------:R-:W-:Y:S01]  /*d230*/  IMAD.MOV.U32 R12, RZ, RZ, 0x1 ;  /* 0x00000001ff0c7424 */ /* 0x000fe200078e00ff */
[----:B-1---5:R1:W3:Y:S01]  /*d240*/  LDC.64 R2, c[0x4][R0] ;  /* 0x0100000000027b82 */ /* 0x0222e20000000a00 */
[----:B------:R-:W4:Y:S01]  /*d250*/  LDCU.64 UR6, c[0x4][0x190] ;  /* 0x01003200ff0677ac */ /* 0x000f220008000a00 */
[----:B------:R-:W-:Y:S01]  /*d260*/  MOV R13, RZ ;  /* 0x000000ff000d7202 */ /* 0x000fe20000000f00 */
[----:B------:R-:W1:Y:S01]  /*d270*/  LDCU.64 UR8, c[0x4][0x60] ;  /* 0x01000c00ff0877ac */ /* 0x000e620008000a00 */
[----:B0-2---:R-:W-:Y:S01]  /*d280*/  MOV R4, UR4 ;  /* 0x0000000400047c02 */ /* 0x005fe20008000f00 */
[----:B------:R-:W-:Y:S01]  /*d290*/  IMAD.U32 R5, RZ, RZ, UR5 ;  /* 0x00000005ff057e24 */ /* 0x000fe2000f8e00ff */
[----:B----4-:R-:W-:Y:S01]  /*d2a0*/  MOV R6, UR6 ;  /* 0x0000000600067c02 */ /* 0x010fe20008000f00 */
[----:B------:R-:W-:Y:S01]  /*d2b0*/  IMAD.U32 R7, RZ, RZ, UR7 ;  /* 0x00000007ff077e24 */ /* 0x000fe2000f8e00ff */
[----:B-1----:R-:W-:Y:S01]  /*d2c0*/  MOV R10, UR8 ;  /* 0x00000008000a7c02 */ /* 0x002fe20008000f00 */
[----:B------:R-:W-:-:S07]  /*d2d0*/  IMAD.U32 R11, RZ, RZ, UR9 ;  /* 0x00000009ff0b7e24 */ /* 0x000fce000f8e00ff */
[----:B------:R-:W-:-:S07]  /*d2e0*/  LEPC R20, `(.L_x_2547) ;  /* 0x000000001014794e */ /* 0x000fce0000000000 */
[----:B---3--:R-:W-:Y:S05]  /*d2f0*/  CALL.ABS.NOINC R2 ;  /* 0x0000000002007343 */ /* 0x008fea0003c00000 */
.L_x_2547:
[----:B------:R-:W-:Y:S05]  /*d300*/  EXIT ;  /* 0x000000000000794d */ /* 0x000fea0003800000 */
.L_x_2546:
[----:B------:R-:W-:Y:S01]  /*d310*/  UMOV UR4, 0xf0000000 ;  /* 0xf000000000047882 */ /* 0x000fe20000000000 */
[----:B------:R-:W-:Y:S01]  /*d320*/  UMOV UR5, 0x380fffff ;  /* 0x380fffff00057882 */ /* 0x000fe20000000000 */
[----:B-1---5:R-:W1:-:S15]  /*d330*/  F2F.F32.F64 R7, |R2| ;  /* 0x4000000200077310 */ /* 0x022e5e0000301000 */
[----:B------:R-:W-:-:S15]  /*d340*/  NOP ;  /* 0x0000000000007918 */ /* 0x000fde0000000000 */
[----:B------:R-:W-:-:S15]  /*d350*/  NOP ;  /* 0x0000000000007918 */ /* 0x000fde0000000000 */
[----:B------:R-:W-:-:S15]  /*d360*/  NOP ;  /* 0x0000000000007918 */ /* 0x000fde0000000000 */
[----:B------:R-:W-:-:S04]  /*d370*/  NOP ;  /* 0x0000000000007918 */ /* 0x000fc80000000000 */
[----:B------:R-:W1:Y:S01]  /*d380*/  DSETP.GEU.AND P0, PT, |R2|, UR4, PT ;  /* 0x0000000402007e2a */ /* 0x000e62000bf0e200 */
[----:B------:R-:W-:Y:S01]  /*d390*/  BSSY.RECONVERGENT B0, `(.L_x_2548) ;  /* 0x000000d000007945 */ /* 0x000fe20003800200 */
[----:B-1----:R-:W-:Y:S01]  /*d3a0*/  @!P0 FMUL R7, R7, 1.175494350822287508e-38 ;  /* 0x0080000007078820 */ /* 0x002fe20000400000 */
[----:B------:R-:W-:-:S04]  /*d3b0*/  IMAD.MOV.U32 R0, RZ, RZ, 0x7f ;  /* 0x0000007fff007424 */ /* 0x000fc800078e00ff */
[----:B0-2---:R-:W-:Y:S02]  /*d3c0*/  LOP3.LUT R4, R7, 0x7fffffff, RZ, 0xc0, !PT ;  /* 0x7fffffff07047812 */ /* 0x005fe400078ec0ff */
        /* <DEDUP_REMOVED lines=9> */
.L_x_2549:
[----:B------:R-:W-:Y:S05]  /*d460*/  BSYNC.RECONVERGENT B0 ;  /* 0x0000000000007941 */ /* 0x000fea0003800200 */
.L_x_2548:
[----:B------:R-:W-:-:S05]  /*d470*/  LOP3.LUT R5, R0, 0x80, R5, 0xf8, !PT ;  /* 0x0000008000057812 */ /* 0x000fca00078ef805 */
[----:B------:R-:W-:Y:S01]  /*d480*/  STG.E.U8 desc[UR36][R16.64], R5 ;  /* 0x0000000510007986 */ /* 0x000fe2000c101124 */
[----:B------:R-:W-:Y:S05]  /*d490*/  EXIT ;  /* 0x000000000000794d */ /* 0x000fea0003800000 */
.L_x_2545:
        /* <DEDUP_REMOVED lines=20> */
.L_x_2551:
[----:B------:R-:W-:Y:S02]  /*d5e0*/  ISETP.GT.U32.AND P0, PT, R4, 0x7f800000, PT ;  /* 0x7f8000000400780c */ /* 0x000fe40003f04070 */
[----:B------:R-:W-:-:S04]  /*d5f0*/  MOV R0, 0x7f ;  /* 0x0000007f00007802 */ /* 0x000fc80000000f00 */
[----:B------:R-:W-:-:S07]  /*d600*/  SEL R0, R0, 0x7c, P0 ;  /* 0x0000007c00007807 */ /* 0x000fce0000000000 */
.L_x_2552:
[----:B------:R-:W-:Y:S05]  /*d610*/  BSYNC.RECONVERGENT B0 ;  /* 0x0000000000007941 */ /* 0x000fea0003800200 */
.L_x_2550:
[----:B------:R-:W-:-:S04]  /*d620*/  SHF.R.U32.HI R3, RZ, 0x18, R5 ;  /* 0x00000018ff037819 */ /* 0x000fc80000011605 */
[----:B------:R-:W-:-:S05]  /*d630*/  LOP3.LUT R3, R0, 0x80, R3, 0xf8, !PT ;  /* 0x0000008000037812 */ /* 0x000fca00078ef803 */
[----:B------:R-:W-:Y:S01]  /*d640*/  STG.E.U8 desc[UR36][R16.64], R3 ;  /* 0x0000000310007986 */ /* 0x000fe2000c101124 */
[----:B------:R-:W-:Y:S05]  /*d650*/  EXIT ;  /* 0x000000000000794d */ /* 0x000fea0003800000 */
.L_x_2544:
        /* <DEDUP_REMOVED lines=9> */
[----:B------:R-:W-:-:S05]  /*d6f0*/  F2FP.BF16.F32.PACK_AB R0, RZ, R0 ;  /* 0x00000000ff00723e */ /* 0x000fca00000010ff */
[----:B------:R-:W-:Y:S01]  /*d700*/  STG.E.U16 desc[UR36][R16.64], R0 ;  /* 0x0000000010007986 */ /* 0x000fe2000c101524 */
[----:B------:R-:W-:Y:S05]  /*d710*/  EXIT ;  /* 0x000000000000794d */ /* 0x000fea0003800000 */
.L_x_2553:
        /* <DEDUP_REMOVED lines=14> */
.L_x_5897:


//--------------------- .text._ZN2at6native27unrolled_elementwise_kernelINS0_10AbsFunctorIdEESt5arrayIPcLm2EELi4E23TrivialOffsetCalculatorILi1EjES8_NS0_6memory12LoadWithCastILi1EEENS9_13StoreWithCastILi1EEEEEviT_T0_T2_T3_T4_T5_ --------------------------
	.section	.text._ZN2at6native27unrolled_elementwise_kernelINS0_10AbsFunctorIdEESt5arrayIPcLm2EELi4E23TrivialOffsetCalculatorILi1EjES8_NS0_6memory12LoadWithCastILi1EEENS9_13StoreWithCastILi1EEEEEviT_T0_T2_T3_T4_T5_,"ax",@progbits
	.align	128
        .global         _ZN2at6native27unrolled_elementwise_kernelINS0_10AbsFunctorIdEESt5arrayIPcLm2EELi4E23TrivialOffsetCalculatorILi1EjES8_NS0_6memory12LoadWithCastILi1EEENS9_13StoreWithCastILi1EEEEEviT_T0_T2_T3_T4_T5_
        .type           _ZN2at6native27unrolled_elementwise_kernelINS0_10AbsFunctorIdEESt5arrayIPcLm2EELi4E23TrivialOffsetCalculatorILi1EjES8_NS0_6memory12LoadWithCastILi1EEENS9_13StoreWithCastILi1EEEEEviT_T0_T2_T3_T4_T5_,@function
        .size           _ZN2at6native27unrolled_elementwise_kernelINS0_10AbsFunctorIdEESt5arrayIPcLm2EELi4E23TrivialOffsetCalculatorILi1EjES8_NS0_6memory12LoadWithCastILi1EEENS9_13StoreWithCastILi1EEEEEviT_T0_T2_T3_T4_T5_,(.L_x_5898 - _ZN2at6native27unrolled_elementwise_kernelINS0_10AbsFunctorIdEESt5arrayIPcLm2EELi4E23TrivialOffsetCalculatorILi1EjES8_NS0_6memory12LoadWithCastILi1EEENS9_13StoreWithCastILi1EEEEEviT_T0_T2_T3_T4_T5_)
        .other          _ZN2at6native27unrolled_elementwise_kernelINS0_10AbsFunctorIdEESt5arrayIPcLm2EELi4E23TrivialOffsetCalculatorILi1EjES8_NS0_6memory12LoadWithCastILi1EEENS9_13StoreWithCastILi1EEEEEviT_T0_T2_T3_T4_T5_,@"STO_CUDA_ENTRY STV_DEFAULT"
_ZN2at6native27unrolled_elementwise_kernelINS0_10AbsFunctorIdEESt5arrayIPcLm2EELi4E23TrivialOffsetCalculatorILi1EjES8_NS0_6memory12LoadWithCastILi1EEENS9_13StoreWithCastILi1EEEEEviT_T0_T2_T3_T4_T5_:
.text._ZN2at6native27unrolled_elementwise_kernelINS0_10AbsFunctorIdEESt5arrayIPcLm2EELi4E23TrivialOffsetCalculatorILi1EjES8_NS0_6memory12LoadWithCastILi1EEENS9_13StoreWithCastILi1EEEEEviT_T0_T2_T3_T4_T5_:
[----:B------:R-:W0:Y:S01]  /*0000*/  LDC R1, c[0x0][0x37c] ;  /* 0x0000df00ff017b82 */ /* 0x000e220000000800 */
[----:B------:R-:W1:Y:S07]  /*0010*/  S2R R2, SR_CTAID.X ;  /* 0x0000000000027919 */ /* 0x000e6e0000002500 */
[----:B------:R-:W1:Y:S01]  /*0020*/  LDC R3, c[0x0][0x380] ;  /* 0x0000e000ff037b82 */ /* 0x000e620000000800 */
[----:B------:R-:W2:Y:S01]  /*0030*/  LDCU.64 UR36, c[0x0][0x358] ;  /* 0x00006b00ff2477ac */ /* 0x000ea20008000a00 */
[----:B------:R-:W-:Y:S01]  /*0040*/  BSSY.RECONVERGENT B7, `(.L_x_2554) ;  /* 0x00000fb000077945 */ /* 0x000fe20003800200 */
[----:B------:R-:W3:Y:S01]  /*0050*/  S2R R19, SR_TID.X ;  /* 0x0000000000137919 */ /* 0x000ee20000002100 */
[----:B------:R-:W-:Y:S01]  /*0060*/  CS2R R28, SRZ ;  /* 0x00000000001c7805 */ /* 0x000fe2000001ff00 */
        /* <DEDUP_REMOVED lines=26> */
.L_x_2560:
[----:B------:R-:W2:Y:S02]  /*0210*/  LDG.E.U8 R4, desc[UR36][R4.64] ;  /* 0x0000002404047981 */ /* 0x000ea4000c1e1100 */
[----:B--2---:R0:W1:Y:S02]  /*0220*/  I2F.F64.U16 R28, R4 ;  /* 0x00000004001c7312 */ /* 0x0040640000101800 */
[----:B01----:R-:W-:Y:S05]  /*0230*/  BRA `(.L_x_2562) ;  /* 0x0000000c00647947 */ /* 0x003fea0003800000 */
.L_x_2559:
        /* <DEDUP_REMOVED lines=9> */
.L_x_2564:
[----:B------:R-:W2:Y:S02]  /*02d0*/  LDG.E R4, desc[UR36][R4.64] ;  /* 0x0000002404047981 */ /* 0x000ea4000c1e1900 */
[----:B--2---:R0:W1:Y:S02]  /*02e0*/  I2F.F64 R28, R4 ;  /* 0x00000004001c7312 */ /* 0x0040640000201c00 */
[----:B01----:R-:W-:Y:S05]  /*02f0*/  BRA `(.L_x_2562) ;  /* 0x0000000c00347947 */ /* 0x003fea0003800000 */
.L_x_2563:
[----:B------:R-:W2:Y:S02]  /*0300*/  LDG.E.U16 R4, desc[UR36][R4.64] ;  /* 0x0000002404047981 */ /* 0x000ea4000c1e1500 */
[----:B--2---:R0:W1:Y:S02]  /*0310*/  I2F.F64.S16 R28, R4 ;  /* 0x00000004001c7312 */ /* 0x0040640000101c00 */
[----:B01----:R-:W-:Y:S05]  /*0320*/  BRA `(.L_x_2562) ;  /* 0x0000000c00287947 */ /* 0x003fea0003800000 */
.L_x_2558:
        /* <DEDUP_REMOVED lines=10> */
.L_x_2566:
[----:B------:R-:W2:Y:S02]  /*03d0*/  LDG.E.U16 R0, desc[UR36][R4.64] ;  /* 0x0000002404007981 */ /* 0x000ea4000c1e1500 */
[----:B--2---:R-:W-:-:S05]  /*03e0*/  HADD2.F32 R0, -RZ, R0.H0_H0 ;  /* 0x20000000ff007230 */ /* 0x004fca0000004100 */
[----:B------:R-:W-:-:S04]  /*03f0*/  FMUL.FTZ R0, R0, 1 ;  /* 0x3f80000000007820 */ /* 0x000fc80000410000 */
[----:B------:R1:W2:Y:S02]  /*0400*/  F2F.F64.F32 R28, R0 ;  /* 0x00000000001c7310 */ /* 0x0002a40000201800 */
[----:B-12---:R-:W-:Y:S05]  /*0410*/  BRA `(.L_x_2562) ;  /* 0x0000000800ec7947 */ /* 0x006fea0003800000 */
.L_x_2565:
        /* <DEDUP_REMOVED lines=10> */
.L_x_2568:
[----:B------:R-:W2:Y:S02]  /*04c0*/  LDG.E.U16 R4, desc[UR36][R4.64] ;  /* 0x0000002404047981 */ /* 0x000ea4000c1e1500 */
[----:B--2---:R-:W-:-:S05]  /*04d0*/  HADD2.F32 R0, -RZ, R4.H0_H0 ;  /* 0x20000004ff007230 */ /* 0x004fca0000004100 */
[----:B------:R-:W-:-:S04]  /*04e0*/  FMUL.FTZ R0, R0, 1 ;  /* 0x3f80000000007820 */ /* 0x000fc80000410000 */
[----:B------:R1:W2:Y:S02]  /*04f0*/  F2F.F64.F32 R28, R0 ;  /* 0x00000000001c7310 */ /* 0x0002a40000201800 */
[----:B-12---:R-:W-:Y:S05]  /*0500*/  BRA `(.L_x_2562) ;  /* 0x0000000800b07947 */ /* 0x006fea0003800000 */
.L_x_2567:
[----:B------:R0:W5:Y:S01]  /*0510*/  LDG.E.64 R28, desc[UR36][R4.64] ;  /* 0x00000024041c7981 */ /* 0x000162000c1e1b00 */
[----:B------:R-:W-:Y:S05]  /*0520*/  BRA `(.L_x_2562) ;  /* 0x0000000800a87947 */ /* 0x000fea0003800000 */
.L_x_2557:
        /* <DEDUP_REMOVED lines=13> */
.L_x_2571:
[----:B------:R1:W5:Y:S01]  /*0600*/  LDG.E.64 R28, desc[UR36][R4.64] ;  /* 0x00000024041c7981 */ /* 0x000362000c1e1b00 */
[----:B------:R-:W-:Y:S05]  /*0610*/  BRA `(.L_x_2562) ;  /* 0x00000008006c7947 */ /* 0x000fea0003800000 */
.L_x_2570:
        /* <DEDUP_REMOVED lines=23> */
[----:B------:R-:W-:-:S05]  /*0790*/  LOP3.LUT R3, R3, 0x80000000, R0, 0xf8, !PT ;  /* 0x8000000003037812 */ /* 0x000fca00078ef800 */
[----:B------:R-:W-:-:S04]  /*07a0*/  FMUL.FTZ R3, R3, 1 ;  /* 0x3f80000003037820 */ /* 0x000fc80000410000 */
[----:B------:R2:W3:Y:S02]  /*07b0*/  F2F.F64.F32 R28, R3 ;  /* 0x00000003001c7310 */ /* 0x0004e40000201800 */
[----:B--23--:R-:W-:Y:S05]  /*07c0*/  BRA `(.L_x_2562) ;  /* 0x0000000800007947 */ /* 0x00cfea0003800000 */
.L_x_2573:
        /* <DEDUP_REMOVED lines=11> */
[----:B------:R-:W-:-:S05]  /*0880*/  LOP3.LUT R0, R0, 0x80000000, R3, 0xf8, !PT ;  /* 0x8000000000007812 */ /* 0x000fca00078ef803 */
[----:B------:R-:W-:-:S04]  /*0890*/  FMUL.FTZ R0, R0, 1 ;  /* 0x3f80000000007820 */ /* 0x000fc80000410000 */
[----:B------:R2:W3:Y:S02]  /*08a0*/  F2F.F64.F32 R28, R0 ;  /* 0x00000000001c7310 */ /* 0x0004e40000201800 */
[----:B--23--:R-:W-:Y:S05]  /*08b0*/  BRA `(.L_x_2562) ;  /* 0x0000000400c47947 */ /* 0x00cfea0003800000 */
.L_x_2572:
[----:B------:R-:W2:Y:S02]  /*08c0*/  LDG.E.U16 R0, desc[UR36][R4.64] ;  /* 0x0000002404007981 */ /* 0x000ea4000c1e1500 */
[----:B--2---:R-:W-:-:S04]  /*08d0*/  IMAD.U32 R0, R0, 0x10000, RZ ;  /* 0x0001000000007824 */ /* 0x004fc800078e00ff */
[----:B------:R-:W-:-:S04]  /*08e0*/  FMUL.FTZ R0, R0, 1 ;  /* 0x3f80000000007820 */ /* 0x000fc80000410000 */
[----:B------:R2:W3:Y:S02]  /*08f0*/  F2F.F64.F32 R28, R0 ;  /* 0x00000000001c7310 */ /* 0x0004e40000201800 */
[----:B--23--:R-:W-:Y:S05]  /*0900*/  BRA `(.L_x_2562) ;  /* 0x0000000400b07947 */ /* 0x00cfea0003800000 */
.L_x_2569:
        /* <DEDUP_REMOVED lines=11> */
.L_x_2576:
        /* <DEDUP_REMOVED lines=21> */
.L_x_2578:
[----:B------:R-:W-:Y:S05]  /*0b10*/  BSYNC.RECONVERGENT B0 ;  /* 0x0000000000007941 */ /* 0x000fea0003800200 */
.L_x_2577:
[----:B------:R-:W-:Y:S01]  /*0b20*/  IMAD.SHL.U32 R0, R0, 0x100000, RZ ;  /* 0x0010000000007824 */ /* 0x000fe200078e00ff */
[----:B------:R-:W-:-:S04]  /*0b30*/  LEA R3, R3, 0x3b800000, 0x17 ;  /* 0x3b80000003037811 */ /* 0x000fc800078eb8ff */
[----:B------:R-:W-:-:S05]  /*0b40*/  LOP3.LUT R0, R3, R0, R7, 0xfe, !PT ;  /* 0x0000000003007212 */ /* 0x000fca00078efe07 */
[----:B------:R-:W-:-:S04]  /*0b50*/  FMUL.FTZ R0, R0, 1 ;  /* 0x3f80000000007820 */ /* 0x000fc80000410000 */
[----:B------:R4:W0:Y:S02]  /*0b60*/  F2F.F64.F32 R28, R0 ;  /* 0x00000000001c7310 */ /* 0x0008240000201800 */
[----:B0---4-:R-:W-:Y:S05]  /*0b70*/  BRA `(.L_x_2562) ;  /* 0x0000000400147947 */ /* 0x011fea0003800000 */
.L_x_2575:
        /* <DEDUP_REMOVED lines=21> */
.L_x_2580:
[----:B------:R-:W-:Y:S05]  /*0cd0*/  BSYNC.RECONVERGENT B0 ;  /* 0x0000000000007941 */ /* 0x000fea0003800200 */
.L_x_2579:
[----:B------:R-:W-:Y:S01]  /*0ce0*/  IMAD.SHL.U32 R0, R0, 0x200000, RZ ;  /* 0x0020000000007824 */ /* 0x000fe200078e00ff */
[----:B------:R-:W-:-:S04]  /*0cf0*/  LEA R3, R3, 0x37800000, 0x17 ;  /* 0x3780000003037811 */ /* 0x000fc800078eb8ff */
[----:B------:R-:W-:-:S05]  /*0d00*/  LOP3.LUT R0, R3, R0, R7, 0xfe, !PT ;  /* 0x0000000003007212 */ /* 0x000fca00078efe07 */
[----:B------:R-:W-:-:S04]  /*0d10*/  FMUL.FTZ R0, R0, 1 ;  /* 0x3f80000000007820 */ /* 0x000fc80000410000 */
[----:B------:R4:W0:Y:S02]  /*0d20*/  F2F.F64.F32 R28, R0 ;  /* 0x00000000001c7310 */ /* 0x0008240000201800 */
[----:B0---4-:R-:W-:Y:S05]  /*0d30*/  BRA `(.L_x_2562) ;  /* 0x0000000000a47947 */ /* 0x011fea0003800000 */
.L_x_2574:
[----:B------:R-:W-:-:S09]  /*0d40*/  UISETP.NE.AND UP0, UPT, UR4, 0x1c, UPT ;  /* 0x0000001c0400788c */ /* 0x000fd2000bf05270 */
[----:B------:R-:W-:Y:S05]  /*0d50*/  BRA.U !UP0, `(.L_x_2581) ;  /* 0x0000000108947547 */ /* 0x000fea000b800000 */
[----:B------:R-:W-:-:S09]  /*0d60*/  UISETP.NE.AND UP0, UPT, UR4, 0x1d, UPT ;  /* 0x0000001d0400788c */ /* 0x000fd2000bf05270 */
[----:B------:R-:W-:Y:S05]  /*0d70*/  BRA.U !UP0, `(.L_x_2582) ;  /* 0x0000000108807547 */ /* 0x000fea000b800000 */
[----:B------:R-:W-:-:S09]  /*0d80*/  UISETP.NE.AND UP0, UPT, UR4, 0x2c, UPT ;  /* 0x0000002c0400788c */ /* 0x000fd2000bf05270 */
[----:B------:R-:W-:Y:S05]  /*0d90*/  BRA.U !UP0, `(.L_x_2583) ;  /* 0x0000000108487547 */ /* 0x000fea000b800000 */
.L_x_2561:
        /* <DEDUP_REMOVED lines=16> */
.L_x_2584:
[----:B------:R-:W-:Y:S01]  /*0ea0*/  CS2R R28, SRZ ;  /* 0x00000000001c7805 */ /* 0x000fe2000001ff00 */
[----:B------:R-:W-:Y:S06]  /*0eb0*/  BRA `(.L_x_2562) ;  /* 0x0000000000447947 */ /* 0x000fec0003800000 */
.L_x_2583:
[----:B------:R-:W2:Y:S01]  /*0ec0*/  LDG.E.U8 R0, desc[UR36][R4.64] ;  /* 0x0000002404007981 */ /* 0x000ea2000c1e1100 */
[----:B------:R-:W-:Y:S02]  /*0ed0*/  IMAD.MOV.U32 R28, RZ, RZ, 0x0 ;  /* 0x00000000ff1c7424 */ /* 0x000fe400078e00ff */
[----:B------:R-:W-:Y:S01]  /*0ee0*/  IMAD.MOV.U32 R29, RZ, RZ, 0x38000000 ;  /* 0x38000000ff1d7424 */ /* 0x000fe200078e00ff */
[----:B--2---:R-:W-:-:S13]  /*0ef0*/  ISETP.NE.AND P0, PT, R0, RZ, PT ;  /* 0x000000ff0000720c */ /* 0x004fda0003f05270 */
[----:B------:R-:W-:Y:S05]  /*0f00*/  @!P0 BRA `(.L_x_2562) ;  /* 0x0000000000308947 */ /* 0x000fea0003800000 */
[----:B------:R-:W-:-:S13]  /*0f10*/  ISETP.NE.AND P0, PT, R0, 0xff, PT ;  /* 0x000000ff0000780c */ /* 0x000fda0003f05270 */
[----:B------:R-:W-:Y:S02]  /*0f20*/  @P0 IMAD.SHL.U32 R0, R0, 0x800000, RZ ;  /* 0x0080000000000824 */ /* 0x000fe400078e00ff */
[----:B------:R-:W-:Y:S02]  /*0f30*/  @!P0 IMAD.MOV.U32 R28, RZ, RZ, 0x20000000 ;  /* 0x20000000ff1c8424 */ /* 0x000fe400078e00ff */
[----:B------:R-:W-:Y:S02]  /*0f40*/  @!P0 IMAD.MOV.U32 R29, RZ, RZ, 0x7ff80000 ;  /* 0x7ff80000ff1d8424 */ /* 0x000fe400078e00ff */
[----:B------:R-:W-:-:S04]  /*0f50*/  @P0 FMUL.FTZ R0, R0, 1 ;  /* 0x3f80000000000820 */ /* 0x000fc80000410000 */
[----:B------:R4:W0:Y:S02]  /*0f60*/  @P0 F2F.F64.F32 R28, R0 ;  /* 0x00000000001c0310 */ /* 0x0008240000201800 */
[----:B0---4-:R-:W-:Y:S05]  /*0f70*/  BRA `(.L_x_2562) ;  /* 0x0000000000147947 */ /* 0x011fea0003800000 */
.L_x_2582:
[----:B------:R-:W2:Y:S02]  /*0f80*/  LDG.E.64 R28, desc[UR36][R4.64] ;  /* 0x00000024041c7981 */ /* 0x000ea4000c1e1b00 */
[----:B--2---:R-:W4:Y:S02]  /*0f90*/  I2F.F64.U64 R28, R28 ;  /* 0x0000001c001c7312 */ /* 0x004f240000301800 */
[----:B----4-:R-:W-:Y:S05]  /*0fa0*/  BRA `(.L_x_2562) ;  /* 0x0000000000087947 */ /* 0x010fea0003800000 */
.L_x_2581:
[----:B------:R-:W2:Y:S02]  /*0fb0*/  LDG.E R4, desc[UR36][R4.64] ;  /* 0x0000002404047981 */ /* 0x000ea4000c1e1900 */
[----:B--2---:R2:W3:Y:S02]  /*0fc0*/  I2F.F64.U32 R28, R4 ;  /* 0x00000004001c7312 */ /* 0x0044e40000201800 */
.L_x_2562:
[----:B------:R-:W-:Y:S05]  /*0fd0*/  BSYNC.RECONVERGENT B6 ;  /* 0x0000000000067941 */ /* 0x000fea0003800200 */
.L_x_2556:
[----:B------:R-:W-:-:S07]  /*0fe0*/  VIADD R19, R23, 0x80 ;  /* 0x0000008017137836 */ /* 0x000fce0000000000 */
.L_x_2555:
[----:B------:R-:W-:Y:S05]  /*0ff0*/  BSYNC.RECONVERGENT B7 ;  /* 0x0000000000077941 */ /* 0x000fea0003800200 */
.L_x_2554:
[----:B------:R-:W-:Y:S01]  /*1000*/  ISETP.GE.AND P0, PT, R19, R18, PT ;  /* 0x000000121300720c */ /* 0x000fe20003f06270 */
[----:B------:R-:W-:Y:S01]  /*1010*/  BSSY.RECONVERGENT B7, `(.L_x_2585) ;  /* 0x00000f6000077945 */ /* 0x000fe20003800200 */
[----:B------:R-:W-:-:S11]  /*1020*/  CS2R R26, SRZ ;  /* 0x00000000001a7805 */ /* 0x000fd6000001ff00 */
[----:B------:R-:W-:Y:S05]  /*1030*/  @P0 BRA `(.L_x_2586) ;  /* 0x0000000c00cc0947 */ /* 0x000fea0003800000 */
[----:B012---:R-:W0:Y:S01]  /*1040*/  LDC.64 R4, c[0x0][0x390] ;  /* 0x0000e400ff047b82 */ /* 0x007e220000000a00 */
        /* <DEDUP_REMOVED lines=18> */
[----:B--2---:R1:W2:Y:S02]  /*1170*/  I2F.F64.S16 R26, R4 ;  /* 0x00000004001a7312 */ /* 0x0042a40000101c00 */
[----:B-12---:R-:W-:Y:S05]  /*1180*/  BRA `(.L_x_2593) ;  /* 0x0000000c00707947 */ /* 0x006fea0003800000 */
.L_x_2591:
[----:B------:R-:W2:Y:S02]  /*1190*/  LDG.E.U8 R4, desc[UR36][R4.64] ;  /* 0x0000002404047981 */ /* 0x000ea4000c1e1100 */
[----:B--2---:R1:W2:Y:S02]  /*11a0*/  I2F.F64.U16 R26, R4 ;  /* 0x00000004001a7312 */ /* 0x0042a40000101800 */
[----:B-12---:R-:W-:Y:S05]  /*11b0*/  BRA `(.L_x_2593) ;  /* 0x0000000c00647947 */ /* 0x006fea0003800000 */
.L_x_2590:
[----:B------:R-:W-:-:S09]  /*11c0*/  UISETP.NE.AND UP0, UPT, UR4, 0x2, UPT ;  /* 0x000000020400788c */ /* 0x000fd2000bf05270 */
[----:B------:R-:W-:Y:S05]  /*11d0*/  BRA.U !UP0, `(.L_x_2594) ;  /* 0x0000000108287547 */ /* 0x000fea000b800000 */
[----:B------:R-:W-:-:S09]  /*11e0*/  UISETP.NE.AND UP0, UPT, UR4, 0x3, UPT ;  /* 0x000000030400788c */ /* 0x000fd2000bf05270 */
[----:B------:R-:W-:Y:S05]  /*11f0*/  BRA.U !UP0, `(.L_x_2595) ;  /* 0x0000000108147547 */ /* 0x000fea000b800000 */
[----:B------:R-:W-:-:S09]  /*1200*/  UISETP.NE.AND UP0, UPT, UR4, 0x4, UPT ;  /* 0x000000040400788c */ /* 0x000fd2000bf05270 */
[----:B------:R-:W-:Y:S05]  /*1210*/  BRA.U UP0, `(.L_x_2592) ;  /* 0x0000000900f07547 */ /* 0x000fea000b800000 */
[----:B------:R-:W2:Y:S02]  /*1220*/  LDG.E.64 R26, desc[UR36][R4.64] ;  /* 0x00000024041a7981 */ /* 0x000ea4000c1e1b00 */
[----:B--2---:R-:W1:Y:S02]  /*1230*/  I2F.F64.S64 R26, R26 ;  /* 0x0000001a001a7312 */ /* 0x004e640000301c00 */
[----:B-1----:R-:W-:Y:S05]  /*1240*/  BRA `(.L_x_2593) ;  /* 0x0000000c00407947 */ /* 0x002fea0003800000 */
.L_x_2595:
[----:B------:R-:W2:Y:S02]  /*1250*/  LDG.E R4, desc[UR36][R4.64] ;  /* 0x0000002404047981 */ /* 0x000ea4000c1e1900 */
[----:B--2---:R1:W2:Y:S02]  /*1260*/  I2F.F64 R26, R4 ;  /* 0x00000004001a7312 */ /* 0x0042a40000201c00 */
[----:B-12---:R-:W-:Y:S05]  /*1270*/  BRA `(.L_x_2593) ;  /* 0x0000000c00347947 */ /* 0x006fea0003800000 */
.L_x_2594:
[----:B------:R-:W2:Y:S02]  /*1280*/  LDG.E.U16 R4, desc[UR36][R4.64] ;  /* 0x0000002404047981 */ /* 0x000ea4000c1e1500 */
[----:B--2---:R1:W2:Y:S02]  /*1290*/  I2F.F64.S16 R26, R4 ;  /* 0x00000004001a7312 */ /* 0x0042a40000101c00 */
[----:B-12---:R-:W-:Y:S05]  /*12a0*/  BRA `(.L_x_2593) ;  /* 0x0000000c00287947 */ /* 0x006fea0003800000 */
.L_x_2589:
        /* <DEDUP_REMOVED lines=8> */
[----:B------:R-:W0:Y:S02]  /*1330*/  F2F.F64.F32 R26, R26 ;  /* 0x0000001a001a7310 */ /* 0x000e240000201800 */
[----:B0-----:R-:W-:Y:S05]  /*1340*/  BRA `(.L_x_2593) ;  /* 0x0000000c00007947 */ /* 0x001fea0003800000 */
.L_x_2597:
[----:B------:R-:W2:Y:S02]  /*1350*/  LDG.E.U16 R0, desc[UR36][R4.64] ;  /* 0x0000002404007981 */ /* 0x000ea4000c1e1500 */
[----:B--2---:R-:W-:-:S05]  /*1360*/  HADD2.F32 R0, -RZ, R0.H0_H0 ;  /* 0x20000000ff007230 */ /* 0x004fca0000004100 */
[----:B------:R-:W-:-:S04]  /*1370*/  FMUL.FTZ R0, R0, 1 ;  /* 0x3f80000000007820 */ /* 0x000fc80000410000 */
[----:B------:R0:W1:Y:S02]  /*1380*/  F2F.F64.F32 R26, R0 ;  /* 0x00000000001a7310 */ /* 0x0000640000201800 */
[----:B01----:R-:W-:Y:S05]  /*1390*/  BRA `(.L_x_2593) ;  /* 0x0000000800ec7947 */ /* 0x003fea0003800000 */
.L_x_2596:
        /* <DEDUP_REMOVED lines=10> */
.L_x_2599:
[----:B------:R-:W2:Y:S02]  /*1440*/  LDG.E.U16 R4, desc[UR36][R4.64] ;  /* 0x0000002404047981 */ /* 0x000ea4000c1e1500 */
[----:B--2---:R-:W-:-:S05]  /*1450*/  HADD2.F32 R0, -RZ, R4.H0_H0 ;  /* 0x20000004ff007230 */ /* 0x004fca0000004100 */
[----:B------:R-:W-:-:S04]  /*1460*/  FMUL.FTZ R0, R0, 1 ;  /* 0x3f80000000007820 */ /* 0x000fc80000410000 */
[----:B------:R0:W1:Y:S02]  /*1470*/  F2F.F64.F32 R26, R0 ;  /* 0x00000000001a7310 */ /* 0x0000640000201800 */
[----:B01----:R-:W-:Y:S05]  /*1480*/  BRA `(.L_x_2593) ;  /* 0x0000000800b07947 */ /* 0x003fea0003800000 */
.L_x_2598:
[----:B------:R0:W5:Y:S01]  /*1490*/  LDG.E.64 R26, desc[UR36][R4.64] ;  /* 0x00000024041a7981 */ /* 0x000162000c1e1b00 */
[----:B------:R-:W-:Y:S05]  /*14a0*/  BRA `(.L_x_2593) ;  /* 0x0000000800a87947 */ /* 0x000fea0003800000 */
.L_x_2588:
        /* <DEDUP_REMOVED lines=13> */
.L_x_2602:
[----:B------:R4:W5:Y:S01]  /*1580*/  LDG.E.64 R26, desc[UR36][R4.64] ;  /* 0x00000024041a7981 */ /* 0x000962000c1e1b00 */
[----:B------:R-:W-:Y:S05]  /*1590*/  BRA `(.L_x_2593) ;  /* 0x00000008006c7947 */ /* 0x000fea0003800000 */
.L_x_2601:
        /* <DEDUP_REMOVED lines=25> */
[----:B------:R4:W0:Y:S02]  /*1730*/  F2F.F64.F32 R26, R3 ;  /* 0x00000003001a7310 */ /* 0x0008240000201800 */
[----:B0---4-:R-:W-:Y:S05]  /*1740*/  BRA `(.L_x_2593) ;  /* 0x0000000800007947 */ /* 0x011fea0003800000 */
.L_x_2604:
        /* <DEDUP_REMOVED lines=11> */
[----:B------:R-:W-:-:S05]  /*1800*/  LOP3.LUT R0, R0, 0x80000000, R3, 0xf8, !PT ;  /* 0x8000000000007812 */ /* 0x000fca00078ef803 */
[----:B------:R-:W-:-:S04]  /*1810*/  FMUL.FTZ R0, R0, 1 ;  /* 0x3f80000000007820 */ /* 0x000fc80000410000 */
[----:B------:R4:W0:Y:S02]  /*1820*/  F2F.F64.F32 R26, R0 ;  /* 0x00000000001a7310 */ /* 0x0008240000201800 */
[----:B0---4-:R-:W-:Y:S05]  /*1830*/  BRA `(.L_x_2593) ;  /* 0x0000000400c47947 */ /* 0x011fea0003800000 */
.L_x_2603:
[----:B------:R-:W2:Y:S02]  /*1840*/  LDG.E.U16 R0, desc[UR36][R4.64] ;  /* 0x0000002404007981 */ /* 0x000ea4000c1e1500 */
[----:B--2---:R-:W-:-:S04]  /*1850*/  IMAD.U32 R0, R0, 0x10000, RZ ;  /* 0x0001000000007824 */ /* 0x004fc800078e00ff */
[----:B------:R-:W-:-:S04]  /*1860*/  FMUL.FTZ R0, R0, 1 ;  /* 0x3f80000000007820 */ /* 0x000fc80000410000 */
[----:B------:R4:W0:Y:S02]  /*1870*/  F2F.F64.F32 R26, R0 ;  /* 0x00000000001a7310 */ /* 0x0008240000201800 */
[----:B0---4-:R-:W-:Y:S05]  /*1880*/  BRA `(.L_x_2593) ;  /* 0x0000000400b07947 */ /* 0x011fea0003800000 */
.L_x_2600:
        /* <DEDUP_REMOVED lines=11> */
.L_x_2607:
        /* <DEDUP_REMOVED lines=21> */
.L_x_2609:
[----:B------:R-:W-:Y:S05]  /*1a90*/  BSYNC.RECONVERGENT B0 ;  /* 0x0000000000007941 */ /* 0x000fea0003800200 */
.L_x_2608:
[----:B------:R-:W-:Y:S01]  /*1aa0*/  IMAD.SHL.U32 R0, R0, 0x100000, RZ ;  /* 0x0010000000007824 */ /* 0x000fe200078e00ff */
[----:B------:R-:W-:-:S04]  /*1ab0*/  LEA R3, R3, 0x3b800000, 0x17 ;  /* 0x3b80000003037811 */ /* 0x000fc800078eb8ff */
[----:B------:R-:W-:-:S05]  /*1ac0*/  LOP3.LUT R0, R3, R0, R7, 0xfe, !PT ;  /* 0x0000000003007212 */ /* 0x000fca00078efe07 */
[----:B------:R-:W-:-:S04]  /*1ad0*/  FMUL.FTZ R0, R0, 1 ;  /* 0x3f80000000007820 */ /* 0x000fc80000410000 */
[----:B------:R4:W0:Y:S02]  /*1ae0*/  F2F.F64.F32 R26, R0 ;  /* 0x00000000001a7310 */ /* 0x0008240000201800 */
[----:B0---4-:R-:W-:Y:S05]  /*1af0*/  BRA `(.L_x_2593) ;  /* 0x0000000400147947 */ /* 0x011fea0003800000 */
.L_x_2606:
        /* <DEDUP_REMOVED lines=21> */
.L_x_2611:
[----:B------:R-:W-:Y:S05]  /*1c50*/  BSYNC.RECONVERGENT B0 ;  /* 0x0000000000007941 */ /* 0x000fea0003800200 */
.L_x_2610:
[----:B------:R-:W-:Y:S01]  /*1c60*/  IMAD.SHL.U32 R0, R0, 0x200000, RZ ;  /* 0x0020000000007824 */ /* 0x000fe200078e00ff */
[----:B------:R-:W-:-:S04]  /*1c70*/  LEA R3, R3, 0x37800000, 0x17 ;  /* 0x3780000003037811 */ /* 0x000fc800078eb8ff */
[----:B------:R-:W-:-:S05]  /*1c80*/  LOP3.LUT R0, R3, R0, R7, 0xfe, !PT ;  /* 0x0000000003007212 */ /* 0x000fca00078efe07 */
[----:B------:R-:W-:-:S04]  /*1c90*/  FMUL.FTZ R0, R0, 1 ;  /* 0x3f80000000007820 */ /* 0x000fc80000410000 */
[----:B------:R4:W0:Y:S02]  /*1ca0*/  F2F.F64.F32 R26, R0 ;  /* 0x00000000001a7310 */ /* 0x0008240000201800 */
[----:B0---4-:R-:W-:Y:S05]  /*1cb0*/  BRA `(.L_x_2593) ;  /* 0x0000000000a47947 */ /* 0x011fea0003800000 */
.L_x_2605:
        /* <DEDUP_REMOVED lines=16> */
[----:B------:R1:W2:Y:S02]  /*1dc0*/  @P0 F2F.F64.F32 R26, R0 ;  /* 0x00000000001a0310 */ /* 0x0002a40000201800 */
[----:B-12---:R-:W-:Y:S05]  /*1dd0*/  BRA `(.L_x_2593) ;  /* 0x00000000005c7947 */ /* 0x006fea0003800000 */
.L_x_2592:
[----:B------:R-:W-:Y:S01]  /*1de0*/  MOV R14, 0x0 ;  /* 0x00000000000e7802 */ /* 0x000fe20000000f00 */
[----:B------:R-:W0:Y:S01]  /*1df0*/  LDCU.64 UR4, c[0x4][0x188] ;  /* 0x01003100ff0477ac */ /* 0x000e220008000a00 */
[----:B------:R-:W-:Y:S02]  /*1e00*/  IMAD.MOV.U32 R8, RZ, RZ, 0x4e ;  /* 0x0000004eff087424 */ /* 0x000fe400078e00ff */
[----:B------:R-:W-:Y:S01]  /*1e10*/  IMAD.MOV.U32 R12, RZ, RZ, 0x1 ;  /* 0x00000001ff0c7424 */ /* 0x000fe200078e00ff */
[----:B------:R-:W1:Y:S01]  /*1e20*/  LDCU.64 UR6, c[0x4][0x190] ;  /* 0x01003200ff0677ac */ /* 0x000e620008000a00 */
[----:B------:R-:W2:Y:S01]  /*1e30*/  LDC.64 R14, c[0x4][R14] ;  /* 0x010000000e0e7b82 */ /* 0x000ea20000000a00 */
[----:B------:R-:W-:Y:S01]  /*1e40*/  IMAD.MOV.U32 R13, RZ, RZ, RZ ;  /* 0x000000ffff0d7224 */ /* 0x000fe200078e00ff */
[----:B------:R-:W4:Y:S01]  /*1e50*/  LDCU.64 UR8, c[0x4][0x58] ;  /* 0x01000b00ff0877ac */ /* 0x000f220008000a00 */
[----:B0-----:R-:W-:Y:S02]  /*1e60*/  IMAD.U32 R4, RZ, RZ, UR4 ;  /* 0x00000004ff047e24 */ /* 0x001fe4000f8e00ff */
[----:B------:R-:W-:-:S02]  /*1e70*/  IMAD.U32 R5, RZ, RZ, UR5 ;  /* 0x00000005ff057e24 */ /* 0x000fc4000f8e00ff */
[----:B-1----:R-:W-:Y:S02]  /*1e80*/  IMAD.U32 R6, RZ, RZ, UR6 ;  /* 0x00000006ff067e24 */ /* 0x002fe4000f8e00ff */
[----:B------:R-:W-:Y:S02]  /*1e90*/  IMAD.U32 R7, RZ, RZ, UR7 ;  /* 0x00000007ff077e24 */ /* 0x000fe4000f8e00ff */
[----:B----4-:R-:W-:Y:S02]  /*1ea0*/  IMAD.U32 R10, RZ, RZ, UR8 ;  /* 0x00000008ff0a7e24 */ /* 0x010fe4000f8e00ff */
[----:B------:R-:W-:-:S07]  /*1eb0*/  IMAD.U32 R11, RZ, RZ, UR9 ;  /* 0x00000009ff0b7e24 */ /* 0x000fce000f8e00ff */
[----:B------:R-:W-:-:S07]  /*1ec0*/  LEPC R20, `(.L_x_2614) ;  /* 0x000000001014794e */ /* 0x000fce0000000000 */
[----:B--23-5:R-:W-:Y:S05]  /*1ed0*/  CALL.ABS.NOINC R14 ;  /* 0x000000000e007343 */ /* 0x02cfea0003c00000 */
.L_x_2614:
[----:B------:R-:W-:Y:S01]  /*1ee0*/  CS2R R26, SRZ ;  /* 0x00000000001a7805 */ /* 0x000fe2000001ff00 */
[----:B------:R-:W-:Y:S06]  /*1ef0*/  BRA `(.L_x_2593) ;  /* 0x0000000000147947 */ /* 0x000fec0003800000 */
.L_x_2613:
[----:B------:R-:W2:Y:S02]  /*1f00*/  LDG.E.64 R26, desc[UR36][R4.64] ;  /* 0x00000024041a7981 */ /* 0x000ea4000c1e1b00 */
[----:B--2---:R-:W1:Y:S02]  /*1f10*/  I2F.F64.U64 R26, R26 ;  /* 0x0000001a001a7312 */ /* 0x004e640000301800 */
[----:B-1----:R-:W-:Y:S05]  /*1f20*/  BRA `(.L_x_2593) ;  /* 0x0000000000087947 */ /* 0x002fea0003800000 */
.L_x_2612:
[----:B------:R-:W2:Y:S02]  /*1f30*/  LDG.E R4, desc[UR36][R4.64] ;  /* 0x0000002404047981 */ /* 0x000ea4000c1e1900 */
[----:B--2---:R1:W2:Y:S02]  /*1f40*/  I2F.F64.U32 R26, R4 ;  /* 0x00000004001a7312 */ /* 0x0042a40000201800 */
.L_x_2593:
[----:B------:R-:W-:Y:S05]  /*1f50*/  BSYNC.RECONVERGENT B6 ;  /* 0x0000000000067941 */ /* 0x000fea0003800200 */
.L_x_2587:
[----:B------:R-:W-:-:S07]  /*1f60*/  VIADD R19, R19, 0x80 ;  /* 0x0000008013137836 */ /* 0x000fce0000000000 */
.L_x_2586:
[----:B------:R-:W-:Y:S05]  /*1f70*/  BSYNC.RECONVERGENT B7 ;  /* 0x0000000000077941 */ /* 0x000fea0003800200 */
.L_x_2585:
[----:B------:R-:W-:Y:S01]  /*1f80*/  ISETP.GE.AND P0, PT, R19, R18, PT ;  /* 0x000000121300720c */ /* 0x000fe20003f06270 */
[----:B------:R-:W-:Y:S01]  /*1f90*/  BSSY.RECONVERGENT B7, `(.L_x_2615) ;  /* 0x00000f6000077945 */ /* 0x000fe20003800200 */
[----:B------:R-:W-:-:S11]  /*1fa0*/  CS2R R24, SRZ ;  /* 0x0000000000187805 */ /* 0x000fd6000001ff00 */
[----:B------:R-:W-:Y:S05]  /*1fb0*/  @P0 BRA `(.L_x_2616) ;  /* 0x0000000c00cc0947 */ /* 0x000fea0003800000 */
[----:B012-4-:R-:W0:Y:S01]  /*1fc0*/  LDC.64 R4, c[0x0][0x390] ;  /* 0x0000e400ff047b82 */ /* 0x017e220000000a00 */
        /* <DEDUP_REMOVED lines=20> */
.L_x_2621:
[----:B------:R-:W2:Y:S02]  /*2110*/  LDG.E.U8 R4, desc[UR36][R4.64] ;  /* 0x0000002404047981 */ /* 0x000ea4000c1e1100 */
[----:B--2---:R0:W1:Y:S02]  /*2120*/  I2F.F64.U16 R24, R4 ;  /* 0x0000000400187312 */ /* 0x0040640000101800 */
[----:B01----:R-:W-:Y:S05]  /*2130*/  BRA `(.L_x_2623) ;  /* 0x0000000c00647947 */ /* 0x003fea0003800000 */
.L_x_2620:
        /* <DEDUP_REMOVED lines=9> */
.L_x_2625:
[----:B------:R-:W2:Y:S02]  /*21d0*/  LDG.E R4, desc[UR36][R4.64] ;  /* 0x0000002404047981 */ /* 0x000ea4000c1e1900 */
[----:B--2---:R0:W1:Y:S02]  /*21e0*/  I2F.F64 R24, R4 ;  /* 0x0000000400187312 */ /* 0x0040640000201c00 */
[----:B01----:R-:W-:Y:S05]  /*21f0*/  BRA `(.L_x_2623) ;  /* 0x0000000c00347947 */ /* 0x003fea0003800000 */
.L_x_2624:
[----:B------:R-:W2:Y:S02]  /*2200*/  LDG.E.U16 R4, desc[UR36][R4.64] ;  /* 0x0000002404047981 */ /* 0x000ea4000c1e1500 */
[----:B--2---:R0:W1:Y:S02]  /*2210*/  I2F.F64.S16 R24, R4 ;  /* 0x0000000400187312 */ /* 0x0040640000101c00 */
[----:B01----:R-:W-:Y:S05]  /*2220*/  BRA `(.L_x_2623) ;  /* 0x0000000c00287947 */ /* 0x003fea0003800000 */
.L_x_2619:
        /* <DEDUP_REMOVED lines=10> */
.L_x_2627:
[----:B------:R-:W2:Y:S02]  /*22d0*/  LDG.E.U16 R0, desc[UR36][R4.64] ;  /* 0x0000002404007981 */ /* 0x000ea4000c1e1500 */
[----:B--2---:R-:W-:-:S05]  /*22e0*/  HADD2.F32 R0, -RZ, R0.H0_H0 ;  /* 0x20000000ff007230 */ /* 0x004fca0000004100 */
[----:B------:R-:W-:-:S04]  /*22f0*/  FMUL.FTZ R0, R0, 1 ;  /* 0x3f80000000007820 */ /* 0x000fc80000410000 */
[----:B------:R1:W2:Y:S02]  /*2300*/  F2F.F64.F32 R24, R0 ;  /* 0x0000000000187310 */ /* 0x0002a40000201800 */
[----:B-12---:R-:W-:Y:S05]  /*2310*/  BRA `(.L_x_2623) ;  /* 0x0000000800ec7947 */ /* 0x006fea0003800000 */
.L_x_2626:
        /* <DEDUP_REMOVED lines=10> */
.L_x_2629:
[----:B------:R-:W2:Y:S02]  /*23c0*/  LDG.E.U16 R4, desc[UR36][R4.64] ;  /* 0x0000002404047981 */ /* 0x000ea4000c1e1500 */
[----:B--2---:R-:W-:-:S05]  /*23d0*/  HADD2.F32 R0, -RZ, R4.H0_H0 ;  /* 0x20000004ff007230 */ /* 0x004fca0000004100 */
[----:B------:R-:W-:-:S04]  /*23e0*/  FMUL.FTZ R0, R0, 1 ;  /* 0x3f80000000007820 */ /* 0x000fc80000410000 */
[----:B------:R1:W2:Y:S02]  /*23f0*/  F2F.F64.F32 R24, R0 ;  /* 0x0000000000187310 */ /* 0x0002a40000201800 */
[----:B-12---:R-:W-:Y:S05]  /*2400*/  BRA `(.L_x_2623) ;  /* 0x0000000800b07947 */ /* 0x006fea0003800000 */
.L_x_2628:
[----:B------:R0:W5:Y:S01]  /*2410*/  LDG.E.64 R24, desc[UR36][R4.64] ;  /* 0x0000002404187981 */ /* 0x000162000c1e1b00 */
[----:B------:R-:W-:Y:S05]  /*2420*/  BRA `(.L_x_2623) ;  /* 0x0000000800a87947 */ /* 0x000fea0003800000 */
.L_x_2618:
        /* <DEDUP_REMOVED lines=13> */
.L_x_2632:
[----:B------:R1:W5:Y:S01]  /*2500*/  LDG.E.64 R24, desc[UR36][R4.64] ;  /* 0x0000002404187981 */ /* 0x000362000c1e1b00 */
[----:B------:R-:W-:Y:S05]  /*2510*/  BRA `(.L_x_2623) ;  /* 0x00000008006c7947 */ /* 0x000fea0003800000 */
.L_x_2631:
        /* <DEDUP_REMOVED lines=25> */
[----:B------:R2:W4:Y:S02]  /*26b0*/  F2F.F64.F32 R24, R3 ;  /* 0x0000000300187310 */ /* 0x0005240000201800 */
[----:B--2-4-:R-:W-:Y:S05]  /*26c0*/  BRA `(.L_x_2623) ;  /* 0x0000000800007947 */ /* 0x014fea0003800000 */
.L_x_2634:
        /* <DEDUP_REMOVED lines=13> */
[----:B------:R2:W4:Y:S02]  /*27a0*/  F2F.F64.F32 R24, R0 ;  /* 0x0000000000187310 */ /* 0x0005240000201800 */
[----:B--2-4-:R-:W-:Y:S05]  /*27b0*/  BRA `(.L_x_2623) ;  /* 0x0000000400c47947 */ /* 0x014fea0003800000 */
.L_x_2633:
[----:B------:R-:W2:Y:S02]  /*27c0*/  LDG.E.U16 R0, desc[UR36][R4.64] ;  /* 0x0000002404007981 */ /* 0x000ea4000c1e1500 */
[----:B--2---:R-:W-:-:S04]  /*27d0*/  IMAD.U32 R0, R0, 0x10000, RZ ;  /* 0x0001000000007824 */ /* 0x004fc800078e00ff */
[----:B------:R-:W-:-:S04]  /*27e0*/  FMUL.FTZ R0, R0, 1 ;  /* 0x3f80000000007820 */ /* 0x000fc80000410000 */
[----:B------:R2:W4:Y:S02]  /*27f0*/  F2F.F64.F32 R24, R0 ;  /* 0x0000000000187310 */ /* 0x0005240000201800 */
[----:B--2-4-:R-:W-:Y:S05]  /*2800*/  BRA `(.L_x_2623) ;  /* 0x0000000400b07947 */ /* 0x014fea0003800000 */
.L_x_2630:
        /* <DEDUP_REMOVED lines=9> */
[----:B--2---:R0:W1:Y:S02]  /*28a0*/  I2F.F64.U16 R24, R4 ;  /* 0x0000000400187312 */ /* 0x0040640000101800 */
[----:B01----:R-:W-:Y:S05]  /*28b0*/  BRA `(.L_x_2623) ;  /* 0x0000000400847947 */ /* 0x003fea0003800000 */
.L_x_2637:
        /* <DEDUP_REMOVED lines=21> */
.L_x_2639:
[----:B------:R-:W-:Y:S05]  /*2a10*/  BSYNC.RECONVERGENT B0 ;  /* 0x0000000000007941 */ /* 0x000fea0003800200 */
.L_x_2638:
[----:B------:R-:W-:Y:S01]  /*2a20*/  IMAD.SHL.U32 R0, R0, 0x100000, RZ ;  /* 0x0010000000007824 */ /* 0x000fe200078e00ff */
[----:B------:R-:W-:-:S04]  /*2a30*/  LEA R3, R3, 0x3b800000, 0x17 ;  /* 0x3b80000003037811 */ /* 0x000fc800078eb8ff */
[----:B------:R-:W-:-:S05]  /*2a40*/  LOP3.LUT R0, R3, R0, R7, 0xfe, !PT ;  /* 0x0000000003007212 */ /* 0x000fca00078efe07 */
[----:B------:R-:W-:-:S04]  /*2a50*/  FMUL.FTZ R0, R0, 1 ;  /* 0x3f80000000007820 */ /* 0x000fc80000410000 */
[----:B------:R0:W1:Y:S02]  /*2a60*/  F2F.F64.F32 R24, R0 ;  /* 0x0000000000187310 */ /* 0x0000640000201800 */
[----:B01----:R-:W-:Y:S05]  /*2a70*/  BRA `(.L_x_2623) ;  /* 0x0000000400147947 */ /* 0x003fea0003800000 */
.L_x_2636:
        /* <DEDUP_REMOVED lines=21> */
.L_x_2641:
[----:B------:R-:W-:Y:S05]  /*2bd0*/  BSYNC.RECONVERGENT B0 ;  /* 0x0000000000007941 */ /* 0x000fea0003800200 */
.L_x_2640:
[----:B------:R-:W-:Y:S01]  /*2be0*/  IMAD.SHL.U32 R0, R0, 0x200000, RZ ;  /* 0x0020000000007824 */ /* 0x000fe200078e00ff */
[----:B------:R-:W-:-:S04]  /*2bf0*/  LEA R3, R3, 0x37800000, 0x17 ;  /* 0x3780000003037811 */ /* 0x000fc800078eb8ff */
[----:B------:R-:W-:-:S05]  /*2c00*/  LOP3.LUT R0, R3, R0, R7, 0xfe, !PT ;  /* 0x0000000003007212 */ /* 0x000fca00078efe07 */
[----:B------:R-:W-:-:S04]  /*2c10*/  FMUL.FTZ R0, R0, 1 ;  /* 0x3f80000000007820 */ /* 0x000fc80000410000 */
[----:B------:R0:W1:Y:S02]  /*2c20*/  F2F.F64.F32 R24, R0 ;  /* 0x0000000000187310 */ /* 0x0000640000201800 */
[----:B01----:R-:W-:Y:S05]  /*2c30*/  BRA `(.L_x_2623) ;  /* 0x0000000000a47947 */ /* 0x003fea0003800000 */
.L_x_2635:
        /* <DEDUP_REMOVED lines=16> */
[----:B------:R0:W1:Y:S02]  /*2d40*/  @P0 F2F.F64.F32 R24, R0 ;  /* 0x0000000000180310 */ /* 0x0000640000201800 */
[----:B01----:R-:W-:Y:S05]  /*2d50*/  BRA `(.L_x_2623) ;  /* 0x00000000005c7947 */ /* 0x003fea0003800000 */
.L_x_2622:
        /* <DEDUP_REMOVED lines=16> */
.L_x_2644:
[----:B------:R-:W-:Y:S01]  /*2e60*/  CS2R R24, SRZ ;  /* 0x0000000000187805 */ /* 0x000fe2000001ff00 */
[----:B------:R-:W-:Y:S06]  /*2e70*/  BRA `(.L_x_2623) ;  /* 0x0000000000147947 */ /* 0x000fec0003800000 */
.L_x_2643:
[----:B------:R-:W2:Y:S02]  /*2e80*/  LDG.E.64 R24, desc[UR36][R4.64] ;  /* 0x0000002404187981 */ /* 0x000ea4000c1e1b00 */
[----:B--2---:R-:W0:Y:S02]  /*2e90*/  I2F.F64.U64 R24, R24 ;  /* 0x0000001800187312 */ /* 0x004e240000301800 */
[----:B0-----:R-:W-:Y:S05]  /*2ea0*/  BRA `(.L_x_2623) ;  /* 0x0000000000087947 */ /* 0x001fea0003800000 */
.L_x_2642:
[----:B------:R-:W2:Y:S02]  /*2eb0*/  LDG.E R4, desc[UR36][R4.64] ;  /* 0x0000002404047981 */ /* 0x000ea4000c1e1900 */
[----:B--2---:R2:W4:Y:S02]  /*2ec0*/  I2F.F64.U32 R24, R4 ;  /* 0x0000000400187312 */ /* 0x0045240000201800 */
.L_x_2623:
[----:B------:R-:W-:Y:S05]  /*2ed0*/  BSYNC.RECONVERGENT B6 ;  /* 0x0000000000067941 */ /* 0x000fea0003800200 */
.L_x_2617:
[----:B------:R-:W-:-:S07]  /*2ee0*/  VIADD R19, R19, 0x80 ;  /* 0x0000008013137836 */ /* 0x000fce0000000000 */
.L_x_2616:
[----:B------:R-:W-:Y:S05]  /*2ef0*/  BSYNC.RECONVERGENT B7 ;  /* 0x0000000000077941 */ /* 0x000fea0003800200 */
.L_x_2615:
[----:B------:R-:W-:Y:S01]  /*2f00*/  ISETP.GE.AND P0, PT, R19, R18, PT ;  /* 0x000000121300720c */ /* 0x000fe20003f06270 */
[----:B------:R-:W-:Y:S01]  /*2f10*/  BSSY.RECONVERGENT B6, `(.L_x_2645) ;  /* 0x00000f0000067945 */ /* 0x000fe20003800200 */
[----:B------:R-:W-:-:S11]  /*2f20*/  CS2R R16, SRZ ;  /* 0x0000000000107805 */ /* 0x000fd6000001ff00 */
[----:B------:R-:W-:Y:S05]  /*2f30*/  @P0 BRA `(.L_x_2646) ;  /* 0x0000000c00b40947 */ /* 0x000fea0003800000 */
[----:B012-4-:R-:W0:Y:S01]  /*2f40*/  LDC.64 R4, c[0x0][0x390] ;  /* 0x0000e400ff047b82 */ /* 0x017e220000000a00 */
        /* <DEDUP_REMOVED lines=19> */
.L_x_2650:
[----:B------:R-:W2:Y:S02]  /*3080*/  LDG.E.U8 R4, desc[UR36][R4.64] ;  /* 0x0000002404047981 */ /* 0x000ea4000c1e1100 */
[----:B--2---:R0:W1:Y:S02]  /*3090*/  I2F.F64.U16 R16, R4 ;  /* 0x0000000400107312 */ /* 0x0040640000101800 */
[----:B01----:R-:W-:Y:S05]  /*30a0*/  BRA `(.L_x_2646) ;  /* 0x0000000c00587947 */ /* 0x003fea0003800000 */
.L_x_2649:
        /* <DEDUP_REMOVED lines=9> */
.L_x_2653:
[----:B------:R-:W2:Y:S02]  /*3140*/  LDG.E R4, desc[UR36][R4.64] ;  /* 0x0000002404047981 */ /* 0x000ea4000c1e1900 */
[----:B--2---:R0:W1:Y:S02]  /*3150*/  I2F.F64 R16, R4 ;  /* 0x0000000400107312 */ /* 0x0040640000201c00 */
[----:B01----:R-:W-:Y:S05]  /*3160*/  BRA `(.L_x_2646) ;  /* 0x0000000c00287947 */ /* 0x003fea0003800000 */
.L_x_2652:
[----:B------:R-:W2:Y:S02]  /*3170*/  LDG.E.U16 R4, desc[UR36][R4.64] ;  /* 0x0000002404047981 */ /* 0x000ea4000c1e1500 */
[----:B--2---:R0:W1:Y:S02]  /*3180*/  I2F.F64.S16 R16, R4 ;  /* 0x0000000400107312 */ /* 0x0040640000101c00 */
[----:B01----:R-:W-:Y:S05]  /*3190*/  BRA `(.L_x_2646) ;  /* 0x0000000c001c7947 */ /* 0x003fea0003800000 */
.L_x_2648:
        /* <DEDUP_REMOVED lines=10> */
.L_x_2655:
[----:B------:R-:W2:Y:S02]  /*3240*/  LDG.E.U16 R0, desc[UR36][R4.64] ;  /* 0x0000002404007981 */ /* 0x000ea4000c1e1500 */
[----:B--2---:R-:W-:-:S05]  /*3250*/  HADD2.F32 R0, -RZ, R0.H0_H0 ;  /* 0x20000000ff007230 */ /* 0x004fca0000004100 */
[----:B------:R-:W-:-:S04]  /*3260*/  FMUL.FTZ R0, R0, 1 ;  /* 0x3f80000000007820 */ /* 0x000fc80000410000 */
[----:B------:R0:W1:Y:S02]  /*3270*/  F2F.F64.F32 R16, R0 ;  /* 0x0000000000107310 */ /* 0x0000640000201800 */
[----:B01----:R-:W-:Y:S05]  /*3280*/  BRA `(.L_x_2646) ;  /* 0x0000000800e07947 */ /* 0x003fea0003800000 */
.L_x_2654:
        /* <DEDUP_REMOVED lines=10> */
.L_x_2657:
[----:B------:R-:W2:Y:S02]  /*3330*/  LDG.E.U16 R4, desc[UR36][R4.64] ;  /* 0x0000002404047981 */ /* 0x000ea4000c1e1500 */
[----:B--2---:R-:W-:-:S05]  /*3340*/  HADD2.F32 R0, -RZ, R4.H0_H0 ;  /* 0x20000004ff007230 */ /* 0x004fca0000004100 */
[----:B------:R-:W-:-:S04]  /*3350*/  FMUL.FTZ R0, R0, 1 ;  /* 0x3f80000000007820 */ /* 0x000fc80000410000 */
[----:B------:R0:W1:Y:S02]  /*3360*/  F2F.F64.F32 R16, R0 ;  /* 0x0000000000107310 */ /* 0x0000640000201800 */
[----:B01----:R-:W-:Y:S05]  /*3370*/  BRA `(.L_x_2646) ;  /* 0x0000000800a47947 */ /* 0x003fea0003800000 */
.L_x_2656:
[----:B------:R0:W5:Y:S01]  /*3380*/  LDG.E.64 R16, desc[UR36][R4.64] ;  /* 0x0000002404107981 */ /* 0x000162000c1e1b00 */
[----:B------:R-:W-:Y:S05]  /*3390*/  BRA `(.L_x_2646) ;  /* 0x00000008009c7947 */ /* 0x000fea0003800000 */
.L_x_2647:
        /* <DEDUP_REMOVED lines=13> */
.L_x_2660:
[----:B------:R0:W5:Y:S01]  /*3470*/  LDG.E.64 R16, desc[UR36][R4.64] ;  /* 0x0000002404107981 */ /* 0x000162000c1e1b00 */
[----:B------:R-:W-:Y:S05]  /*3480*/  BRA `(.L_x_2646) ;  /* 0x0000000800607947 */ /* 0x000fea0003800000 */
.L_x_2659:
        /* <DEDUP_REMOVED lines=25> */
[----:B------:R0:W1:Y:S02]  /*3620*/  F2F.F64.F32 R16, R3 ;  /* 0x0000000300107310 */ /* 0x0000640000201800 */
[----:B01----:R-:W-:Y:S05]  /*3630*/  BRA `(.L_x_2646) ;  /* 0x0000000400f47947 */ /* 0x003fea0003800000 */
.L_x_2662:
        /* <DEDUP_REMOVED lines=13> */
[----:B------:R0:W1:Y:S02]  /*3710*/  F2F.F64.F32 R16, R0 ;  /* 0x0000000000107310 */ /* 0x0000640000201800 */
[----:B01----:R-:W-:Y:S05]  /*3720*/  BRA `(.L_x_2646) ;  /* 0x0000000400b87947 */ /* 0x003fea0003800000 */
.L_x_2661:
[----:B------:R-:W2:Y:S02]  /*3730*/  LDG.E.U16 R0, desc[UR36][R4.64] ;  /* 0x0000002404007981 */ /* 0x000ea4000c1e1500 */
[----:B--2---:R-:W-:-:S04]  /*3740*/  IMAD.U32 R0, R0, 0x10000, RZ ;  /* 0x0001000000007824 */ /* 0x004fc800078e00ff */
[----:B------:R-:W-:-:S04]  /*3750*/  FMUL.FTZ R0, R0, 1 ;  /* 0x3f80000000007820 */ /* 0x000fc80000410000 */
[----:B------:R0:W1:Y:S02]  /*3760*/  F2F.F64.F32 R16, R0 ;  /* 0x0000000000107310 */ /* 0x0000640000201800 */
[----:B01----:R-:W-:Y:S05]  /*3770*/  BRA `(.L_x_2646) ;  /* 0x0000000400a47947 */ /* 0x003fea0003800000 */
.L_x_2658:
        /* <DEDUP_REMOVED lines=11> */
.L_x_2665:
[----:B------:R-:W2:Y:S02]  /*3830*/  LDG.E.U8 R4, desc[UR36][R4.64] ;  /* 0x0000002404047981 */ /* 0x000ea4000c1e1100 */
        /* <DEDUP_REMOVED lines=19> */
.L_x_2667:
[----:B------:R-:W-:Y:S05]  /*3970*/  BSYNC.RECONVERGENT B0 ;  /* 0x0000000000007941 */ /* 0x000fea0003800200 */
.L_x_2666:
[----:B------:R-:W-:Y:S01]  /*3980*/  IMAD.SHL.U32 R0, R0, 0x100000, RZ ;  /* 0x0010000000007824 */ /* 0x000fe200078e00ff */
[----:B------:R-:W-:-:S04]  /*3990*/  LEA R3, R3, 0x3b800000, 0x17 ;  /* 0x3b80000003037811 */ /* 0x000fc800078eb8ff */
[----:B------:R-:W-:-:S05]  /*39a0*/  LOP3.LUT R0, R3, R0, R7, 0xfe, !PT ;  /* 0x0000000003007212 */ /* 0x000fca00078efe07 */
[----:B------:R-:W-:-:S04]  /*39b0*/  FMUL.FTZ R0, R0, 1 ;  /* 0x3f80000000007820 */ /* 0x000fc80000410000 */
[----:B------:R0:W1:Y:S02]  /*39c0*/  F2F.F64.F32 R16, R0 ;  /* 0x0000000000107310 */ /* 0x0000640000201800 */
[----:B01----:R-:W-:Y:S05]  /*39d0*/  BRA `(.L_x_2646) ;  /* 0x00000004000c7947 */ /* 0x003fea0003800000 */
.L_x_2664:
        /* <DEDUP_REMOVED lines=20> */
.L_x_2669:
[----:B------:R-:W-:Y:S05]  /*3b20*/  BSYNC.RECONVERGENT B0 ;  /* 0x0000000000007941 */ /* 0x000fea0003800200 */
.L_x_2668:
[----:B------:R-:W-:Y:S01]  /*3b30*/  IMAD.SHL.U32 R0, R0, 0x200000, RZ ;  /* 0x0020000000007824 */ /* 0x000fe200078e00ff */
[----:B------:R-:W-:-:S04]  /*3b40*/  LEA R3, R3, 0x37800000, 0x17 ;  /* 0x3780000003037811 */ /* 0x000fc800078eb8ff */
[----:B------:R-:W-:-:S05]  /*3b50*/  LOP3.LUT R0, R3, R0, R7, 0xfe, !PT ;  /* 0x0000000003007212 */ /* 0x000fca00078efe07 */
[----:B------:R-:W-:-:S04]  /*3b60*/  FMUL.FTZ R0, R0, 1 ;  /* 0x3f80000000007820 */ /* 0x000fc80000410000 */
[----:B------:R0:W1:Y:S02]  /*3b70*/  F2F.F64.F32 R16, R0 ;  /* 0x0000000000107310 */ /* 0x0000640000201800 */
[----:B01----:R-:W-:Y:S05]  /*3b80*/  BRA `(.L_x_2646) ;  /* 0x0000000000a07947 */ /* 0x003fea0003800000 */
.L_x_2663:
        /* <DEDUP_REMOVED lines=18> */
.L_x_2651:
        /* <DEDUP_REMOVED lines=16> */
.L_x_2672:
[----:B------:R-:W-:Y:S05]  /*3db0*/  BRA `(.L_x_2646) ;  /* 0x0000000000147947 */ /* 0x000fea0003800000 */
.L_x_2671:
[----:B------:R-:W2:Y:S02]  /*3dc0*/  LDG.E.64 R16, desc[UR36][R4.64] ;  /* 0x0000002404107981 */ /* 0x000ea4000c1e1b00 */
[----:B--2---:R-:W0:Y:S02]  /*3dd0*/  I2F.F64.U64 R16, R16 ;  /* 0x0000001000107312 */ /* 0x004e240000301800 */
[----:B0-----:R-:W-:Y:S05]  /*3de0*/  BRA `(.L_x_2646) ;  /* 0x0000000000087947 */ /* 0x001fea0003800000 */
.L_x_2670:
[----:B------:R-:W2:Y:S02]  /*3df0*/  LDG.E R4, desc[UR36][R4.64] ;  /* 0x0000002404047981 */ /* 0x000ea4000c1e1900 */
[----:B--2---:R0:W1:Y:S02]  /*3e00*/  I2F.F64.U32 R16, R4 ;  /* 0x0000000400107312 */ /* 0x0040640000201800 */
.L_x_2646:
[----:B------:R-:W-:Y:S05]  /*3e10*/  BSYNC.RECONVERGENT B6 ;  /* 0x0000000000067941 */ /* 0x000fea0003800200 */
.L_x_2645:
[----:B------:R-:W0:Y:S01]  /*3e20*/  LDC.U8 R19, c[0x0][0x3a4] ;  /* 0x0000e900ff137b82 */ /* 0x000e220000000000 */
[----:B------:R-:W-:Y:S01]  /*3e30*/  ISETP.GE.AND P0, PT, R23, R18, PT ;  /* 0x000000121700720c */ /* 0x000fe20003f06270 */
[----:B------:R-:W-:Y:S04]  /*3e40*/  BSSY.RECONVERGENT B7, `(.L_x_2673) ;  /* 0x00003bf000077945 */ /* 0x000fe80003800200 */
[----:B------:R-:W-:Y:S08]  /*3e50*/  BSSY.RELIABLE B6, `(.L_x_2674) ;  /* 0x0000281000067945 */ /* 0x000ff00003800100 */
[----:B------:R-:W-:Y:S05]  /*3e60*/  @P0 BRA `(.L_x_2675) ;  /* 0x0000002400f00947 */ /* 0x000fea0003800000 */
[----:B------:R-:W3:Y:S01]  /*3e70*/  LDCU UR4, c[0x0][0x3a8] ;  /* 0x00007500ff0477ac */ /* 0x000ee20008000800 */
[----:B------:R-:W3:Y:S01]  /*3e80*/  LDC.64 R8, c[0x0][0x388] ;  /* 0x0000e200ff087b82 */ /* 0x000ee20000000a00 */
[----:B------:R-:W-:Y:S01]  /*3e90*/  IMAD R0, R2, 0x200, R23 ;  /* 0x0000020002007824 */ /* 0x000fe200078e0217 */
[----:B012-4-:R-:W-:Y:S01]  /*3ea0*/  PRMT R4, R19, 0x9910, RZ ;  /* 0x0000991013047816 */ /* 0x017fe200000000ff */
[----:B------:R-:W-:Y:S02]  /*3eb0*/  VIADD R23, R23, 0x80 ;  /* 0x0000008017177836 */ /* 0x000fe40000000000 */
[----:B---3--:R-:W-:Y:S02]  /*3ec0*/  IMAD R3, R0, UR4, RZ ;  /* 0x0000000400037c24 */ /* 0x008fe4000f8e02ff */
[----:B------:R-:W-:-:S05]  /*3ed0*/  IMAD.MOV.U32 R0, RZ, RZ, R4 ;  /* 0x000000ffff007224 */ /* 0x000fca00078e0004 */
[----:B------:R-:W-:Y:S02]  /*3ee0*/  ISETP.GT.AND P0, PT, R0, 0x9, PT ;  /* 0x000000090000780c */ /* 0x000fe40003f04270 */
[----:B------:R-:W-:-:S05]  /*3ef0*/  IADD3 R8, P1, PT, R3, R8, RZ ;  /* 0x0000000803087210 */ /* 0x000fca0007f3e0ff */
        /* <DEDUP_REMOVED lines=10> */
[----:B-----5:R-:W0:Y:S02]  /*3fa0*/  F2I.F64.TRUNC R29, |R28| ;  /* 0x4000001c001d7311 */ /* 0x020e24000030d100 */
[----:B0-----:R0:W-:Y:S01]  /*3fb0*/  STG.E.U8 desc[UR36][R8.64], R29 ;  /* 0x0000001d08007986 */ /* 0x0011e2000c101124 */
[----:B------:R-:W-:Y:S05]  /*3fc0*/  BRA `(.L_x_2681) ;  /* 0x00000010009c7947 */ /* 0x000fea0003800000 */
.L_x_2679:
[----:B-----5:R-:W0:Y:S02]  /*3fd0*/  F2I.S64.F64.TRUNC R28, |R28| ;  /* 0x4000001c001c7311 */ /* 0x020e24000030d900 */
[----:B0-----:R-:W-:-:S05]  /*3fe0*/  IMAD.MOV.U32 R3, RZ, RZ, R28 ;  /* 0x000000ffff037224 */ /* 0x001fca00078e001c */
[----:B------:R0:W-:Y:S01]  /*3ff0*/  STG.E.U8 desc[UR36][R8.64], R3 ;  /* 0x0000000308007986 */ /* 0x0001e2000c101124 */
[----:B------:R-:W-:Y:S05]  /*4000*/  BRA `(.L_x_2681) ;  /* 0x00000010008c7947 */ /* 0x000fea0003800000 */
.L_x_2678:
[----:B------:R-:W-:-:S13]  /*4010*/  ISETP.NE.AND P0, PT, R0, 0x2, PT ;  /* 0x000000020000780c */ /* 0x000fda0003f05270 */
[----:B------:R-:W-:Y:S05]  /*4020*/  @!P0 BRA `(.L_x_2682) ;  /* 0x0000000000288947 */ /* 0x000fea0003800000 */
[----:B------:R-:W-:-:S13]  /*4030*/  ISETP.NE.AND P0, PT, R0, 0x3, PT ;  /* 0x000000030000780c */ /* 0x000fda0003f05270 */
[----:B------:R-:W-:Y:S05]  /*4040*/  @!P0 BRA `(.L_x_2683) ;  /* 0x0000000000148947 */ /* 0x000fea0003800000 */
[----:B------:R-:W-:-:S13]  /*4050*/  ISETP.NE.AND P0, PT, R0, 0x4, PT ;  /* 0x000000040000780c */ /* 0x000fda0003f05270 */
[----:B------:R-:W-:Y:S05]  /*4060*/  @P0 BRA `(.L_x_2680) ;  /* 0x0000000c00bc0947 */ /* 0x000fea0003800000 */
[----:B-----5:R-:W0:Y:S02]  /*4070*/  F2I.S64.F64.TRUNC R28, |R28| ;  /* 0x4000001c001c7311 */ /* 0x020e24000030d900 */
[----:B0-----:R0:W-:Y:S01]  /*4080*/  STG.E.64 desc[UR36][R8.64], R28 ;  /* 0x0000001c08007986 */ /* 0x0011e2000c101b24 */
[----:B------:R-:W-:Y:S05]  /*4090*/  BRA `(.L_x_2681) ;  /* 0x0000001000687947 */ /* 0x000fea0003800000 */
.L_x_2683:
[----:B-----5:R-:W0:Y:S02]  /*40a0*/  F2I.F64.TRUNC R29, |R28| ;  /* 0x4000001c001d7311 */ /* 0x020e24000030d100 */
[----:B0-----:R0:W-:Y:S01]  /*40b0*/  STG.E desc[UR36][R8.64], R29 ;  /* 0x0000001d08007986 */ /* 0x0011e2000c101924 */
[----:B------:R-:W-:Y:S05]  /*40c0*/  BRA `(.L_x_2681) ;  /* 0x00000010005c7947 */ /* 0x000fea0003800000 */
.L_x_2682:
[----:B-----5:R-:W0:Y:S02]  /*40d0*/  F2I.F64.TRUNC R29, |R28| ;  /* 0x4000001c001d7311 */ /* 0x020e24000030d100 */
[----:B0-----:R0:W-:Y:S01]  /*40e0*/  STG.E.U16 desc[UR36][R8.64], R29 ;  /* 0x0000001d08007986 */ /* 0x0011e2000c101524 */
[----:B------:R-:W-:Y:S05]  /*40f0*/  BRA `(.L_x_2681) ;  /* 0x0000001000507947 */ /* 0x000fea0003800000 */
.L_x_2677:
[----:B------:R-:W-:-:S13]  /*4100*/  ISETP.GT.AND P0, PT, R0, 0x6, PT ;  /* 0x000000060000780c */ /* 0x000fda0003f04270 */
[----:B------:R-:W-:Y:S05]  /*4110*/  @P0 BRA `(.L_x_2684) ;  /* 0x00000000006c0947 */ /* 0x000fea0003800000 */
[----:B------:R-:W-:-:S13]  /*4120*/  ISETP.NE.AND P0, PT, R0, 0x5, PT ;  /* 0x000000050000780c */ /* 0x000fda0003f05270 */
[----:B------:R-:W-:Y:S05]  /*4130*/  @!P0 BRA `(.L_x_2685) ;  /* 0x0000000000348947 */ /* 0x000fea0003800000 */
[----:B------:R-:W-:-:S13]  /*4140*/  ISETP.NE.AND P0, PT, R0, 0x6, PT ;  /* 0x000000060000780c */ /* 0x000fda0003f05270 */
[----:B------:R-:W-:Y:S05]  /*4150*/  @P0 BRA `(.L_x_2680) ;  /* 0x0000000c00800947 */ /* 0x000fea0003800000 */
[----:B------:R-:W-:Y:S01]  /*4160*/  UMOV UR4, 0xf0000000 ;  /* 0xf000000000047882 */ /* 0x000fe20000000000 */
[----:B------:R-:W-:Y:S01]  /*4170*/  UMOV UR5, 0x380fffff ;  /* 0x380fffff00057882 */ /* 0x000fe20000000000 */
[----:B-----5:R-:W0:-:S15]  /*4180*/  F2F.F32.F64 R3, |R28| ;  /* 0x4000001c00037310 */ /* 0x020e1e0000301000 */
        /* <DEDUP_REMOVED lines=8> */
.L_x_2685:
        /* <DEDUP_REMOVED lines=12> */
.L_x_2684:
[----:B------:R-:W-:-:S13]  /*42d0*/  ISETP.NE.AND P0, PT, R0, 0x7, PT ;  /* 0x000000070000780c */ /* 0x000fda0003f05270 */
[----:B------:R-:W-:Y:S05]  /*42e0*/  @!P0 BRA `(.L_x_2686) ;  /* 0x0000000000748947 */ /* 0x000fea0003800000 */
        /* <DEDUP_REMOVED lines=16> */
.L_x_2687:
        /* <DEDUP_REMOVED lines=13> */
.L_x_2686:
[----:B-----5:R-:W0:Y:S02]  /*44c0*/  DADD R28, -RZ, |R28| ;  /* 0x00000000ff1c7229 */ /* 0x020e24000000051c */
[----:B0-----:R0:W-:Y:S01]  /*44d0*/  STG.E.64 desc[UR36][R8.64], R28 ;  /* 0x0000001c08007986 */ /* 0x0011e2000c101b24 */
[----:B------:R-:W-:Y:S05]  /*44e0*/  BRA `(.L_x_2681) ;  /* 0x0000000c00547947 */ /* 0x000fea0003800000 */
.L_x_2676:
        /* <DEDUP_REMOVED lines=8> */
[----:B-----5:R-:W0:Y:S02]  /*4570*/  DSETP.NEU.AND P0, PT, |R28|, RZ, PT ;  /* 0x000000ff1c00722a */ /* 0x020e240003f0d200 */
[----:B0-----:R-:W-:-:S05]  /*4580*/  SEL R3, RZ, 0x1, !P0 ;  /* 0x00000001ff037807 */ /* 0x001fca0004000000 */
[----:B------:R0:W-:Y:S01]  /*4590*/  STG.E.U8 desc[UR36][R8.64], R3 ;  /* 0x0000000308007986 */ /* 0x0001e2000c101124 */
[----:B------:R-:W-:Y:S05]  /*45a0*/  BRA `(.L_x_2681) ;  /* 0x0000000c00247947 */ /* 0x000fea0003800000 */
.L_x_2690:
[----:B------:R-:W-:Y:S01]  /*45b0*/  CS2R R6, SRZ ;  /* 0x0000000000067805 */ /* 0x000fe2000001ff00 */
[----:B-----5:R-:W0:Y:S04]  /*45c0*/  DADD R4, -RZ, |R28| ;  /* 0x00000000ff047229 */ /* 0x020e28000000051c */
[----:B0-----:R0:W-:Y:S01]  /*45d0*/  STG.E.128 desc[UR36][R8.64], R4 ;  /* 0x0000000408007986 */ /* 0x0011e2000c101d24 */
[----:B------:R-:W-:Y:S05]  /*45e0*/  BRA `(.L_x_2681) ;  /* 0x0000000c00147947 */ /* 0x000fea0003800000 */
.L_x_2689:
        /* <DEDUP_REMOVED lines=27> */
.L_x_2694:
[----:B------:R-:W-:Y:S05]  /*47a0*/  BSYNC.RECONVERGENT B0 ;  /* 0x0000000000007941 */ /* 0x000fea0003800200 */
.L_x_2693:
[----:B------:R-:W-:-:S05]  /*47b0*/  LOP3.LUT R5, R0, 0x80, R5, 0xf8, !PT ;  /* 0x0000008000057812 */ /* 0x000fca00078ef805 */
[----:B------:R0:W-:Y:S01]  /*47c0*/  STG.E.U8 desc[UR36][R8.64], R5 ;  /* 0x0000000508007986 */ /* 0x0001e2000c101124 */
[----:B------:R-:W-:Y:S05]  /*47d0*/  BRA `(.L_x_2681) ;  /* 0x0000000800987947 */ /* 0x000fea0003800000 */
.L_x_2692:
        /* <DEDUP_REMOVED lines=23> */
.L_x_2696:
[----:B------:R-:W-:Y:S05]  /*4950*/  BSYNC.RECONVERGENT B0 ;  /* 0x0000000000007941 */ /* 0x000fea0003800200 */
.L_x_2695:
[----:B------:R-:W-:-:S05]  /*4960*/  LOP3.LUT R5, R0, 0x80, R5, 0xf8, !PT ;  /* 0x0000008000057812 */ /* 0x000fca00078ef805 */
[----:B------:R0:W-:Y:S01]  /*4970*/  STG.E.U8 desc[UR36][R8.64], R5 ;  /* 0x0000000508007986 */ /* 0x0001e2000c101124 */
[----:B------:R-:W-:Y:S05]  /*4980*/  BRA `(.L_x_2681) ;  /* 0x00000008002c7947 */ /* 0x000fea0003800000 */
.L_x_2691:
        /* <DEDUP_REMOVED lines=12> */
.L_x_2688:
        /* <DEDUP_REMOVED lines=8> */
[----:B-----5:R-:W0:Y:S02]  /*4ad0*/  F2I.U32.F64.TRUNC R29, |R28| ;  /* 0x4000001c001d7311 */ /* 0x020e24000030d000 */
[----:B0-----:R0:W-:Y:S01]  /*4ae0*/  STG.E.U16 desc[UR36][R8.64], R29 ;  /* 0x0000001d08007986 */ /* 0x0011e2000c101524 */
[----:B------:R-:W-:Y:S05]  /*4af0*/  BRA `(.L_x_2681) ;  /* 0x0000000400d07947 */ /* 0x000fea0003800000 */
.L_x_2699:
        /* <DEDUP_REMOVED lines=21> */
.L_x_2702:
[----:B------:R-:W-:-:S04]  /*4c50*/  SHF.R.U32.HI R0, RZ, 0x14, R3 ;  /* 0x00000014ff007819 */ /* 0x000fc80000011603 */
[----:B------:R-:W-:-:S04]  /*4c60*/  LOP3.LUT R0, R0, 0x1, RZ, 0xc0, !PT ;  /* 0x0000000100007812 */ /* 0x000fc800078ec0ff */
[----:B------:R-:W-:-:S04]  /*4c70*/  IADD3 R0, PT, PT, R3, 0x487ffff, R0 ;  /* 0x0487ffff03007810 */ /* 0x000fc80007ffe000 */
[----:B------:R-:W-:-:S04]  /*4c80*/  SHF.R.U32.HI R0, RZ, 0x14, R0 ;  /* 0x00000014ff007819 */ /* 0x000fc80000011600 */
[----:B------:R-:W-:-:S07]  /*4c90*/  LOP3.LUT R0, R0, 0xff, RZ, 0xc0, !PT ;  /* 0x000000ff00007812 */ /* 0x000fce00078ec0ff */
.L_x_2703:
[----:B------:R-:W-:-:S04]  /*4ca0*/  SHF.R.U32.HI R3, RZ, 0x18, R3 ;  /* 0x00000018ff037819 */ /* 0x000fc80000011603 */
[----:B------:R-:W-:-:S04]  /*4cb0*/  LOP3.LUT R0, R0, 0x80, R3, 0xf8, !PT ;  /* 0x0000008000007812 */ /* 0x000fc800078ef803 */
[----:B------:R-:W-:-:S07]  /*4cc0*/  PRMT R4, R0, 0x7610, R4 ;  /* 0x0000761000047816 */ /* 0x000fce0000000004 */
.L_x_2701:
[----:B------:R-:W-:Y:S05]  /*4cd0*/  BSYNC.RECONVERGENT B0 ;  /* 0x0000000000007941 */ /* 0x000fea0003800200 */
.L_x_2700:
[----:B------:R1:W-:Y:S01]  /*4ce0*/  STG.E.U8 desc[UR36][R8.64], R4 ;  /* 0x0000000408007986 */ /* 0x0003e2000c101124 */
[----:B------:R-:W-:Y:S05]  /*4cf0*/  BRA `(.L_x_2681) ;  /* 0x0000000400507947 */ /* 0x000fea0003800000 */
.L_x_2698:
        /* <DEDUP_REMOVED lines=21> */
.L_x_2706:
[----:B------:R-:W-:-:S04]  /*4e50*/  SHF.R.U32.HI R0, RZ, 0x15, R3 ;  /* 0x00000015ff007819 */ /* 0x000fc80000011603 */
[----:B------:R-:W-:-:S04]  /*4e60*/  LOP3.LUT R0, R0, 0x1, RZ, 0xc0, !PT ;  /* 0x0000000100007812 */ /* 0x000fc800078ec0ff */
[----:B------:R-:W-:-:S04]  /*4e70*/  IADD3 R0, PT, PT, R3, 0x88fffff, R0 ;  /* 0x088fffff03007810 */ /* 0x000fc80007ffe000 */
[----:B------:R-:W-:-:S04]  /*4e80*/  SHF.R.U32.HI R0, RZ, 0x15, R0 ;  /* 0x00000015ff007819 */ /* 0x000fc80000011600 */
[----:B------:R-:W-:-:S07]  /*4e90*/  LOP3.LUT R0, R0, 0xff, RZ, 0xc0, !PT ;  /* 0x000000ff00007812 */ /* 0x000fce00078ec0ff */
.L_x_2707:
[----:B------:R-:W-:-:S04]  /*4ea0*/  SHF.R.U32.HI R3, RZ, 0x18, R3 ;  /* 0x00000018ff037819 */ /* 0x000fc80000011603 */
[----:B------:R-:W-:-:S04]  /*4eb0*/  LOP3.LUT R0, R0, 0x80, R3, 0xf8, !PT ;  /* 0x0000008000007812 */ /* 0x000fc800078ef803 */
[----:B------:R-:W-:-:S07]  /*4ec0*/  PRMT R4, R0, 0x7610, R4 ;  /* 0x0000761000047816 */ /* 0x000fce0000000004 */
.L_x_2705:
[----:B------:R-:W-:Y:S05]  /*4ed0*/  BSYNC.RECONVERGENT B0 ;  /* 0x0000000000007941 */ /* 0x000fea0003800200 */
.L_x_2704:
[----:B------:R2:W-:Y:S01]  /*4ee0*/  STG.E.U8 desc[UR36][R8.64], R4 ;  /* 0x0000000408007986 */ /* 0x0005e2000c101124 */
[----:B------:R-:W-:Y:S05]  /*4ef0*/  BRA `(.L_x_2681) ;  /* 0x0000000000d07947 */ /* 0x000fea0003800000 */
.L_x_2697:
[----:B------:R-:W-:-:S13]  /*4f00*/  ISETP.NE.AND P0, PT, R0, 0x1c, PT ;  /* 0x0000001c0000780c */ /* 0x000fda0003f05270 */
[----:B------:R-:W-:Y:S05]  /*4f10*/  @!P0 BRA `(.L_x_2708) ;  /* 0x0000000000c08947 */ /* 0x000fea0003800000 */
[----:B------:R-:W-:-:S13]  /*4f20*/  ISETP.NE.AND P0, PT, R0, 0x1d, PT ;  /* 0x0000001d0000780c */ /* 0x000fda0003f05270 */
[----:B------:R-:W-:Y:S05]  /*4f30*/  @!P0 BRA `(.L_x_2709) ;  /* 0x0000000000ac8947 */ /* 0x000fea0003800000 */
[----:B------:R-:W-:-:S13]  /*4f40*/  ISETP.NE.AND P0, PT, R0, 0x2c, PT ;  /* 0x0000002c0000780c */ /* 0x000fda0003f05270 */
[----:B------:R-:W-:Y:S05]  /*4f50*/  @!P0 BRA `(.L_x_2710) ;  /* 0x0000000000448947 */ /* 0x000fea0003800000 */
.L_x_2680:
        /* <DEDUP_REMOVED lines=16> */
.L_x_2711:
[----:B------:R-:W-:Y:S05]  /*5060*/  BRA `(.L_x_2681) ;  /* 0x0000000000747947 */ /* 0x000fea0003800000 */
.L_x_2710:
        /* <DEDUP_REMOVED lines=24> */
.L_x_2709:
[----:B-----5:R-:W0:Y:S02]  /*51f0*/  F2I.U64.F64.TRUNC R28, |R28| ;  /* 0x4000001c001c7311 */ /* 0x020e24000030d800 */
[----:B0-----:R0:W-:Y:S01]  /*5200*/  STG.E.64 desc[UR36][R8.64], R28 ;  /* 0x0000001c08007986 */ /* 0x0011e2000c101b24 */
[----:B------:R-:W-:Y:S05]  /*5210*/  BRA `(.L_x_2681) ;  /* 0x0000000000087947 */ /* 0x000fea0003800000 */
.L_x_2708:
[----:B-----5:R-:W0:Y:S02]  /*5220*/  F2I.U32.F64.TRUNC R29, |R28| ;  /* 0x4000001c001d7311 */ /* 0x020e24000030d000 */
[----:B0-----:R3:W-:Y:S02]  /*5230*/  STG.E desc[UR36][R8.64], R29 ;  /* 0x0000001d08007986 */ /* 0x0017e4000c101924 */
.L_x_2681:
        /* <DEDUP_REMOVED lines=21> */
[----:B------:R-:W0:Y:S02]  /*5390*/  F2I.F64.TRUNC R27, |R26| ;  /* 0x4000001a001b7311 */ /* 0x000e24000030d100 */
[----:B0-----:R0:W-:Y:S01]  /*53a0*/  STG.E.U8 desc[UR36][R8.64], R27 ;  /* 0x0000001b08007986 */ /* 0x0011e2000c101124 */
[----:B------:R-:W-:Y:S05]  /*53b0*/  BRA `(.L_x_2718) ;  /* 0x0000001000987947 */ /* 0x000fea0003800000 */
.L_x_2716:
[----:B------:R-:W0:Y:S02]  /*53c0*/  F2I.S64.F64.TRUNC R26, |R26| ;  /* 0x4000001a001a7311 */ /* 0x000e24000030d900 */
[----:B0-----:R-:W-:-:S05]  /*53d0*/  IMAD.MOV.U32 R3, RZ, RZ, R26 ;  /* 0x000000ffff037224 */ /* 0x001fca00078e001a */
[----:B------:R0:W-:Y:S01]  /*53e0*/  STG.E.U8 desc[UR36][R8.64], R3 ;  /* 0x0000000308007986 */ /* 0x0001e2000c101124 */
[----:B------:R-:W-:Y:S05]  /*53f0*/  BRA `(.L_x_2718) ;  /* 0x0000001000887947 */ /* 0x000fea0003800000 */
.L_x_2715:
[----:B------:R-:W-:-:S13]  /*5400*/  ISETP.NE.AND P0, PT, R0, 0x2, PT ;  /* 0x000000020000780c */ /* 0x000fda0003f05270 */
[----:B------:R-:W-:Y:S05]  /*5410*/  @!P0 BRA `(.L_x_2719) ;  /* 0x0000000000288947 */ /* 0x000fea0003800000 */
[----:B------:R-:W-:-:S13]  /*5420*/  ISETP.NE.AND P0, PT, R0, 0x3, PT ;  /* 0x000000030000780c */ /* 0x000fda0003f05270 */
[----:B------:R-:W-:Y:S05]  /*5430*/  @!P0 BRA `(.L_x_2720) ;  /* 0x0000000000148947 */ /* 0x000fea0003800000 */
[----:B------:R-:W-:-:S13]  /*5440*/  ISETP.NE.AND P0, PT, R0, 0x4, PT ;  /* 0x000000040000780c */ /* 0x000fda0003f05270 */
[----:B------:R-:W-:Y:S05]  /*5450*/  @P0 BRA `(.L_x_2717) ;  /* 0x0000000c002c0947 */ /* 0x000fea0003800000 */
[----:B------:R-:W0:Y:S02]  /*5460*/  F2I.S64.F64.TRUNC R26, |R26| ;  /* 0x4000001a001a7311 */ /* 0x000e24000030d900 */
[----:B0-----:R0:W-:Y:S01]  /*5470*/  STG.E.64 desc[UR36][R8.64], R26 ;  /* 0x0000001a08007986 */ /* 0x0011e2000c101b24 */
[----:B------:R-:W-:Y:S05]  /*5480*/  BRA `(.L_x_2718) ;  /* 0x0000001000647947 */ /* 0x000fea0003800000 */
.L_x_2720:
[----:B------:R-:W0:Y:S02]  /*5490*/  F2I.F64.TRUNC R27, |R26| ;  /* 0x4000001a001b7311 */ /* 0x000e24000030d100 */
[----:B0-----:R0:W-:Y:S01]  /*54a0*/  STG.E desc[UR36][R8.64], R27 ;  /* 0x0000001b08007986 */ /* 0x0011e2000c101924 */
[----:B------:R-:W-:Y:S05]  /*54b0*/  BRA `(.L_x_2718) ;  /* 0x0000001000587947 */ /* 0x000fea0003800000 */
.L_x_2719:
[----:B------:R-:W0:Y:S02]  /*54c0*/  F2I.F64.TRUNC R27, |R26| ;  /* 0x4000001a001b7311 */ /* 0x000e24000030d100 */
[----:B0-----:R0:W-:Y:S01]  /*54d0*/  STG.E.U16 desc[UR36][R8.64], R27 ;  /* 0x0000001b08007986 */ /* 0x0011e2000c101524 */
[----:B------:R-:W-:Y:S05]  /*54e0*/  BRA `(.L_x_2718) ;  /* 0x00000010004c7947 */ /* 0x000fea0003800000 */
.L_x_2714:
        /* <DEDUP_REMOVED lines=8> */
[----:B------:R-:W0:-:S15]  /*5570*/  F2F.F32.F64 R3, |R26| ;  /* 0x4000001a00037310 */ /* 0x000e1e0000301000 */
        /* <DEDUP_REMOVED lines=8> */
.L_x_2722:
        /* <DEDUP_REMOVED lines=12> */
.L_x_2721:
        /* <DEDUP_REMOVED lines=18> */
.L_x_2724:
        /* <DEDUP_REMOVED lines=13> */
.L_x_2723:
[----:B------:R-:W0:Y:S02]  /*58b0*/  DADD R26, -RZ, |R26| ;  /* 0x00000000ff1a7229 */ /* 0x000e24000000051a */
[----:B0-----:R0:W-:Y:S01]  /*58c0*/  STG.E.64 desc[UR36][R8.64], R26 ;  /* 0x0000001a08007986 */ /* 0x0011e2000c101b24 */
[----:B------:R-:W-:Y:S05]  /*58d0*/  BRA `(.L_x_2718) ;  /* 0x0000000c00507947 */ /* 0x000fea0003800000 */
.L_x_2713:
        /* <DEDUP_REMOVED lines=10> */
[----:B------:R-:W0:Y:S02]  /*5980*/  F2I.U32.F64.TRUNC R27, |R26| ;  /* 0x4000001a001b7311 */ /* 0x000e24000030d000 */
[----:B0-----:R0:W-:Y:S01]  /*5990*/  STG.E.U16 desc[UR36][R8.64], R27 ;  /* 0x0000001b08007986 */ /* 0x0011e2000c101524 */
[----:B------:R-:W-:Y:S05]  /*59a0*/  BRA `(.L_x_2718) ;  /* 0x0000000c001c7947 */ /* 0x000fea0003800000 */
.L_x_2728:
        /* <DEDUP_REMOVED lines=25> */
.L_x_2731:
[----:B------:R-:W-:-:S04]  /*5b40*/  SHF.R.U32.HI R3, RZ, 0x18, R5 ;  /* 0x00000018ff037819 */ /* 0x000fc80000011605 */
[----:B------:R-:W-:-:S04]  /*5b50*/  LOP3.LUT R0, R0, 0x80, R3, 0xf8, !PT ;  /* 0x0000008000007812 */ /* 0x000fc800078ef803 */
[----:B------:R-:W-:-:S07]  /*5b60*/  PRMT R4, R0, 0x7610, R4 ;  /* 0x0000761000047816 */ /* 0x000fce0000000004 */
.L_x_2730:
[----:B------:R-:W-:Y:S05]  /*5b70*/  BSYNC.RECONVERGENT B0 ;  /* 0x0000000000007941 */ /* 0x000fea0003800200 */
.L_x_2729:
[----:B------:R0:W-:Y:S01]  /*5b80*/  STG.E.U8 desc[UR36][R8.64], R4 ;  /* 0x0000000408007986 */ /* 0x0001e2000c101124 */
[----:B------:R-:W-:Y:S05]  /*5b90*/  BRA `(.L_x_2718) ;  /* 0x0000000800a07947 */ /* 0x000fea0003800000 */
.L_x_2727:
        /* <DEDUP_REMOVED lines=25> */
.L_x_2734:
[----:B------:R-:W-:-:S04]  /*5d30*/  SHF.R.U32.HI R3, RZ, 0x18, R5 ;  /* 0x00000018ff037819 */ /* 0x000fc80000011605 */
[----:B------:R-:W-:-:S04]  /*5d40*/  LOP3.LUT R0, R0, 0x80, R3, 0xf8, !PT ;  /* 0x0000008000007812 */ /* 0x000fc800078ef803 */
[----:B------:R-:W-:-:S07]  /*5d50*/  PRMT R4, R0, 0x7610, R4 ;  /* 0x0000761000047816 */ /* 0x000fce0000000004 */
.L_x_2733:
[----:B------:R-:W-:Y:S05]  /*5d60*/  BSYNC.RECONVERGENT B0 ;  /* 0x0000000000007941 */ /* 0x000fea0003800200 */
.L_x_2732:
[----:B------:R0:W-:Y:S01]  /*5d70*/  STG.E.U8 desc[UR36][R8.64], R4 ;  /* 0x0000000408007986 */ /* 0x0001e2000c101124 */
[----:B------:R-:W-:Y:S05]  /*5d80*/  BRA `(.L_x_2718) ;  /* 0x0000000800247947 */ /* 0x000fea0003800000 */
.L_x_2726:
        /* <DEDUP_REMOVED lines=30> */
.L_x_2736:
[----:B------:R-:W0:Y:S02]  /*5f70*/  F2I.U64.F64.TRUNC R26, |R26| ;  /* 0x4000001a001a7311 */ /* 0x000e24000030d800 */
[----:B0-----:R0:W-:Y:S01]  /*5f80*/  STG.E.64 desc[UR36][R8.64], R26 ;  /* 0x0000001a08007986 */ /* 0x0011e2000c101b24 */
[----:B------:R-:W-:Y:S05]  /*5f90*/  BRA `(.L_x_2718) ;  /* 0x0000000400a07947 */ /* 0x000fea0003800000 */
.L_x_2735:
[----:B------:R-:W0:Y:S02]  /*5fa0*/  F2I.U32.F64.TRUNC R27, |R26| ;  /* 0x4000001a001b7311 */ /* 0x000e24000030d000 */
[----:B0-----:R0:W-:Y:S01]  /*5fb0*/  STG.E desc[UR36][R8.64], R27 ;  /* 0x0000001b08007986 */ /* 0x0011e2000c101924 */
[----:B------:R-:W-:Y:S05]  /*5fc0*/  BRA `(.L_x_2718) ;  /* 0x0000000400947947 */ /* 0x000fea0003800000 */
.L_x_2725:
[----:B------:R-:W-:-:S13]  /*5fd0*/  ISETP.GT.AND P0, PT, R0, 0xe, PT ;  /* 0x0000000e0000780c */ /* 0x000fda0003f04270 */
[----:B------:R-:W-:Y:S05]  /*5fe0*/  @P0 BRA `(.L_x_2737) ;  /* 0x0000000000300947 */ /* 0x000fea0003800000 */
[----:B------:R-:W-:-:S13]  /*5ff0*/  ISETP.NE.AND P0, PT, R0, 0xa, PT ;  /* 0x0000000a0000780c */ /* 0x000fda0003f05270 */
[----:B------:R-:W-:Y:S05]  /*6000*/  @!P0 BRA `(.L_x_2738) ;  /* 0x0000000000188947 */ /* 0x000fea0003800000 */
[----:B------:R-:W-:-:S13]  /*6010*/  ISETP.NE.AND P0, PT, R0, 0xb, PT ;  /* 0x0000000b0000780c */ /* 0x000fda0003f05270 */
[----:B------:R-:W-:Y:S05]  /*6020*/  @P0 BRA `(.L_x_2717) ;  /* 0x0000000000380947 */ /* 0x000fea0003800000 */
[----:B------:R-:W0:Y:S02]  /*6030*/  DSETP.NEU.AND P0, PT, |R26|, RZ, PT ;  /* 0x000000ff1a00722a */ /* 0x000e240003f0d200 */
[----:B0-----:R-:W-:-:S05]  /*6040*/  SEL R3, RZ, 0x1, !P0 ;  /* 0x00000001ff037807 */ /* 0x001fca0004000000 */
[----:B------:R1:W-:Y:S01]  /*6050*/  STG.E.U8 desc[UR36][R8.64], R3 ;  /* 0x0000000308007986 */ /* 0x0003e2000c101124 */
[----:B------:R-:W-:Y:S05]  /*6060*/  BRA `(.L_x_2718) ;  /* 0x00000004006c7947 */ /* 0x000fea0003800000 */
.L_x_2738:
[----:B------:R-:W-:Y:S01]  /*6070*/  CS2R R6, SRZ ;  /* 0x0000000000067805 */ /* 0x000fe2000001ff00 */
[----:B------:R-:W0:Y:S04]  /*6080*/  DADD R4, -RZ, |R26| ;  /* 0x00000000ff047229 */ /* 0x000e28000000051a */
[----:B0-----:R0:W-:Y:S01]  /*6090*/  STG.E.128 desc[UR36][R8.64], R4 ;  /* 0x0000000408007986 */ /* 0x0011e2000c101d24 */
[----:B------:R-:W-:Y:S05]  /*60a0*/  BRA `(.L_x_2718) ;  /* 0x00000004005c7947 */ /* 0x000fea0003800000 */
.L_x_2737:
[----:B------:R-:W-:-:S13]  /*60b0*/  ISETP.NE.AND P0, PT, R0, 0xf, PT ;  /* 0x0000000f0000780c */ /* 0x000fda0003f05270 */
[----:B------:R-:W-:Y:S05]  /*60c0*/  @!P0 BRA `(.L_x_2739) ;  /* 0x0000000400288947 */ /* 0x000fea0003800000 */
[----:B------:R-:W-:-:S13]  /*60d0*/  ISETP.NE.AND P0, PT, R0, 0x17, PT ;  /* 0x000000170000780c */ /* 0x000fda0003f05270 */
[----:B------:R-:W-:Y:S05]  /*60e0*/  @!P0 BRA `(.L_x_2740) ;  /* 0x0000000000b08947 */ /* 0x000fea0003800000 */
[----:B------:R-:W-:-:S13]  /*60f0*/  ISETP.NE.AND P0, PT, R0, 0x18, PT ;  /* 0x000000180000780c */ /* 0x000fda0003f05270 */
[----:B------:R-:W-:Y:S05]  /*6100*/  @!P0 BRA `(.L_x_2741) ;  /* 0x0000000000448947 */ /* 0x000fea0003800000 */
.L_x_2717:
        /* <DEDUP_REMOVED lines=16> */
.L_x_2742:
[----:B------:R-:W-:Y:S05]  /*6210*/  BRA `(.L_x_2718) ;  /* 0x0000000400007947 */ /* 0x000fea0003800000 */
.L_x_2741:
        /* <DEDUP_REMOVED lines=21> */
.L_x_2744:
[----:B------:R-:W-:Y:S05]  /*6370*/  BSYNC.RECONVERGENT B0 ;  /* 0x0000000000007941 */ /* 0x000fea0003800200 */
.L_x_2743:
[----:B------:R-:W-:-:S05]  /*6380*/  LOP3.LUT R3, R0, 0x80, R3, 0xf8, !PT ;  /* 0x0000008000037812 */ /* 0x000fca00078ef803 */
[----:B------:R3:W-:Y:S01]  /*6390*/  STG.E.U8 desc[UR36][R8.64], R3 ;  /* 0x0000000308007986 */ /* 0x0007e2000c101124 */
[----:B------:R-:W-:Y:S05]  /*63a0*/  BRA `(.L_x_2718) ;  /* 0x00000000009c7947 */ /* 0x000fea0003800000 */
.L_x_2740:
        /* <DEDUP_REMOVED lines=20> */
.L_x_2746:
[----:B------:R-:W-:Y:S01]  /*64f0*/  IMAD.MOV.U32 R0, RZ, RZ, 0x7f ;  /* 0x0000007fff007424 */ /* 0x000fe200078e00ff */
[----:B------:R-:W-:-:S04]  /*6500*/  ISETP.GT.U32.AND P0, PT, R3, 0x7f800000, PT ;  /* 0x7f8000000300780c */ /* 0x000fc80003f04070 */
[----:B------:R-:W-:-:S09]  /*6510*/  SEL R0, R0, 0x7c, P0 ;  /* 0x0000007c00007807 */ /* 0x000fd20000000000 */
.L_x_2747:
[----:B------:R-:W-:Y:S05]  /*6520*/  BSYNC.RECONVERGENT B0 ;  /* 0x0000000000007941 */ /* 0x000fea0003800200 */
.L_x_2745:
[----:B------:R-:W-:-:S04]  /*6530*/  SHF.R.U32.HI R3, RZ, 0x18, R5 ;  /* 0x00000018ff037819 */ /* 0x000fc80000011605 */
[----:B------:R-:W-:-:S05]  /*6540*/  LOP3.LUT R3, R0, 0x80, R3, 0xf8, !PT ;  /* 0x0000008000037812 */ /* 0x000fca00078ef803 */
[----:B------:R2:W-:Y:S01]  /*6550*/  STG.E.U8 desc[UR36][R8.64], R3 ;  /* 0x0000000308007986 */ /* 0x0005e2000c101124 */
[----:B------:R-:W-:Y:S05]  /*6560*/  BRA `(.L_x_2718) ;  /* 0x00000000002c7947 */ /* 0x000fea0003800000 */
.L_x_2739:
        /* <DEDUP_REMOVED lines=11> */
.L_x_2718:
[----:B------:R-:W-:-:S07]  /*6620*/  VIADD R23, R23, 0x80 ;  /* 0x0000008017177836 */ /* 0x000fce0000000000 */
.L_x_2675:
[----:B------:R-:W-:-:S13]  /*6630*/  ISETP.GE.AND P0, PT, R23, R18, PT ;  /* 0x000000121700720c */ /* 0x000fda0003f06270 */
[----:B------:R-:W-:Y:S05]  /*6640*/  @P0 BREAK.RELIABLE B6 ;  /* 0x0000000000060942 */ /* 0x000fea0003800100 */
[----:B------:R-:W-:Y:S05]  /*6650*/  @P0 BRA `(.L_x_2712) ;  /* 0x0000001000f40947 */ /* 0x000fea0003800000 */
[----:B------:R-:W-:Y:S05]  /*6660*/  BSYNC.RELIABLE B6 ;  /* 0x0000000000067941 */ /* 0x000fea0003800100 */
.L_x_2674:
[----:B------:R-:W0:Y:S02]  /*6670*/  LDCU UR4, c[0x0][0x3a8] ;  /* 0x00007500ff0477ac */ /* 0x000e240008000800 */
[----:B01234-:R-:W0:Y:S01]  /*6680*/  LDC.64 R8, c[0x0][0x388] ;  /* 0x0000e200ff087b82 */ /* 0x01fe220000000a00 */
[----:B------:R-:W-:Y:S01]  /*6690*/  IMAD R0, R2, 0x200, R23 ;  /* 0x0000020002007824 */ /* 0x000fe200078e0217 */
[----:B------:R-:W-:-:S03]  /*66a0*/  PRMT R4, R19, 0x9910, RZ ;  /* 0x0000991013047816 */ /* 0x000fc600000000ff */
[----:B------:R-:W-:Y:S02]  /*66b0*/  IMAD R3, R0, UR4, RZ ;  /* 0x0000000400037c24 */ /* 0x000fe4000f8e02ff */
        /* <DEDUP_REMOVED lines=16> */
.L_x_2751:
[----:B-----5:R-:W0:Y:S02]  /*67c0*/  F2I.S64.F64.TRUNC R24, |R24| ;  /* 0x4000001800187311 */ /* 0x020e24000030d900 */
[----:B0-----:R-:W-:-:S05]  /*67d0*/  IMAD.MOV.U32 R3, RZ, RZ, R24 ;  /* 0x000000ffff037224 */ /* 0x001fca00078e0018 */
[----:B------:R0:W-:Y:S01]  /*67e0*/  STG.E.U8 desc[UR36][R8.64], R3 ;  /* 0x0000000308007986 */ /* 0x0001e2000c101124 */
[----:B------:R-:W-:Y:S05]  /*67f0*/  BRA `(.L_x_2753) ;  /* 0x0000001000887947 */ /* 0x000fea0003800000 */
.L_x_2750:
        /* <DEDUP_REMOVED lines=9> */
.L_x_2755:
[----:B-----5:R-:W0:Y:S02]  /*6890*/  F2I.F64.TRUNC R25, |R24| ;  /* 0x4000001800197311 */ /* 0x020e24000030d100 */
[----:B0-----:R0:W-:Y:S01]  /*68a0*/  STG.E desc[UR36][R8.64], R25 ;  /* 0x0000001908007986 */ /* 0x0011e2000c101924 */
[----:B------:R-:W-:Y:S05]  /*68b0*/  BRA `(.L_x_2753) ;  /* 0x0000001000587947 */ /* 0x000fea0003800000 */
.L_x_2754:
[----:B-----5:R-:W0:Y:S02]  /*68c0*/  F2I.F64.TRUNC R25, |R24| ;  /* 0x4000001800197311 */ /* 0x020e24000030d100 */
[----:B0-----:R0:W-:Y:S01]  /*68d0*/  STG.E.U16 desc[UR36][R8.64], R25 ;  /* 0x0000001908007986 */ /* 0x0011e2000c101524 */
[----:B------:R-:W-:Y:S05]  /*68e0*/  BRA `(.L_x_2753) ;  /* 0x00000010004c7947 */ /* 0x000fea0003800000 */
.L_x_2749:
        /* <DEDUP_REMOVED lines=17> */
.L_x_2757:
        /* <DEDUP_REMOVED lines=12> */
.L_x_2756:
        /* <DEDUP_REMOVED lines=18> */
.L_x_2759:
        /* <DEDUP_REMOVED lines=13> */
.L_x_2758:
[----:B-----5:R-:W0:Y:S02]  /*6cb0*/  DADD R24, -RZ, |R24| ;  /* 0x00000000ff187229 */ /* 0x020e240000000518 */
[----:B0-----:R0:W-:Y:S01]  /*6cc0*/  STG.E.64 desc[UR36][R8.64], R24 ;  /* 0x0000001808007986 */ /* 0x0011e2000c101b24 */
[----:B------:R-:W-:Y:S05]  /*6cd0*/  BRA `(.L_x_2753) ;  /* 0x0000000c00507947 */ /* 0x000fea0003800000 */
.L_x_2748:
        /* <DEDUP_REMOVED lines=13> */
.L_x_2763:
        /* <DEDUP_REMOVED lines=25> */
.L_x_2766:
[----:B------:R-:W-:-:S04]  /*6f40*/  SHF.R.U32.HI R3, RZ, 0x18, R5 ;  /* 0x00000018ff037819 */ /* 0x000fc80000011605 */
[----:B------:R-:W-:-:S04]  /*6f50*/  LOP3.LUT R0, R0, 0x80, R3, 0xf8, !PT ;  /* 0x0000008000007812 */ /* 0x000fc800078ef803 */
[----:B------:R-:W-:-:S07]  /*6f60*/  PRMT R4, R0, 0x7610, R4 ;  /* 0x0000761000047816 */ /* 0x000fce0000000004 */
.L_x_2765:
[----:B------:R-:W-:Y:S05]  /*6f70*/  BSYNC.RECONVERGENT B0 ;  /* 0x0000000000007941 */ /* 0x000fea0003800200 */
.L_x_2764:
[----:B------:R0:W-:Y:S01]  /*6f80*/  STG.E.U8 desc[UR36][R8.64], R4 ;  /* 0x0000000408007986 */ /* 0x0001e2000c101124 */
[----:B------:R-:W-:Y:S05]  /*6f90*/  BRA `(.L_x_2753) ;  /* 0x0000000800a07947 */ /* 0x000fea0003800000 */
.L_x_2762:
        /* <DEDUP_REMOVED lines=25> */
.L_x_2769:
[----:B------:R-:W-:-:S04]  /*7130*/  SHF.R.U32.HI R3, RZ, 0x18, R5 ;  /* 0x00000018ff037819 */ /* 0x000fc80000011605 */
[----:B------:R-:W-:-:S04]  /*7140*/  LOP3.LUT R0, R0, 0x80, R3, 0xf8, !PT ;  /* 0x0000008000007812 */ /* 0x000fc800078ef803 */
[----:B------:R-:W-:-:S07]  /*7150*/  PRMT R4, R0, 0x7610, R4 ;  /* 0x0000761000047816 */ /* 0x000fce0000000004 */
.L_x_2768:
[----:B------:R-:W-:Y:S05]  /*7160*/  BSYNC.RECONVERGENT B0 ;  /* 0x0000000000007941 */ /* 0x000fea0003800200 */
.L_x_2767:
[----:B------:R0:W-:Y:S01]  /*7170*/  STG.E.U8 desc[UR36][R8.64], R4 ;  /* 0x0000000408007986 */ /* 0x0001e2000c101124 */
[----:B------:R-:W-:Y:S05]  /*7180*/  BRA `(.L_x_2753) ;  /* 0x0000000800247947 */ /* 0x000fea0003800000 */
.L_x_2761:
        /* <DEDUP_REMOVED lines=30> */
.L_x_2771:
[----:B-----5:R-:W0:Y:S02]  /*7370*/  F2I.U64.F64.TRUNC R24, |R24| ;  /* 0x4000001800187311 */ /* 0x020e24000030d800 */
[----:B0-----:R0:W-:Y:S01]  /*7380*/  STG.E.64 desc[UR36][R8.64], R24 ;  /* 0x0000001808007986 */ /* 0x0011e2000c101b24 */
[----:B------:R-:W-:Y:S05]  /*7390*/  BRA `(.L_x_2753) ;  /* 0x0000000400a07947 */ /* 0x000fea0003800000 */
.L_x_2770:
[----:B-----5:R-:W0:Y:S02]  /*73a0*/  F2I.U32.F64.TRUNC R25, |R24| ;  /* 0x4000001800197311 */ /* 0x020e24000030d000 */
[----:B0-----:R0:W-:Y:S01]  /*73b0*/  STG.E desc[UR36][R8.64], R25 ;  /* 0x0000001908007986 */ /* 0x0011e2000c101924 */
[----:B------:R-:W-:Y:S05]  /*73c0*/  BRA `(.L_x_2753) ;  /* 0x0000000400947947 */ /* 0x000fea0003800000 */
.L_x_2760:
        /* <DEDUP_REMOVED lines=10> */
.L_x_2773:
[----:B------:R-:W-:Y:S01]  /*7470*/  CS2R R6, SRZ ;  /* 0x0000000000067805 */ /* 0x000fe2000001ff00 */
[----:B-----5:R-:W0:Y:S04]  /*7480*/  DADD R4, -RZ, |R24| ;  /* 0x00000000ff047229 */ /* 0x020e280000000518 */
[----:B0-----:R4:W-:Y:S01]  /*7490*/  STG.E.128 desc[UR36][R8.64], R4 ;  /* 0x0000000408007986 */ /* 0x0019e2000c101d24 */
[----:B------:R-:W-:Y:S05]  /*74a0*/  BRA `(.L_x_2753) ;  /* 0x00000004005c7947 */ /* 0x000fea0003800000 */
.L_x_2772:
[----:B------:R-:W-:-:S13]  /*74b0*/  ISETP.NE.AND P0, PT, R0, 0xf, PT ;  /* 0x0000000f0000780c */ /* 0x000fda0003f05270 */
[----:B------:R-:W-:Y:S05]  /*74c0*/  @!P0 BRA `(.L_x_2774) ;  /* 0x0000000400288947 */ /* 0x000fea0003800000 */
[----:B------:R-:W-:-:S13]  /*74d0*/  ISETP.NE.AND P0, PT, R0, 0x17, PT ;  /* 0x000000170000780c */ /* 0x000fda0003f05270 */
[----:B------:R-:W-:Y:S05]  /*74e0*/  @!P0 BRA `(.L_x_2775) ;  /* 0x0000000000b08947 */ /* 0x000fea0003800000 */
[----:B------:R-:W-:-:S13]  /*74f0*/  ISETP.NE.AND P0, PT, R0, 0x18, PT ;  /* 0x000000180000780c */ /* 0x000fda0003f05270 */
[----:B------:R-:W-:Y:S05]  /*7500*/  @!P0 BRA `(.L_x_2776) ;  /* 0x0000000000448947 */ /* 0x000fea0003800000 */
.L_x_2752:
        /* <DEDUP_REMOVED lines=16> */
.L_x_2777:
[----:B------:R-:W-:Y:S05]  /*7610*/  BRA `(.L_x_2753) ;  /* 0x0000000400007947 */ /* 0x000fea0003800000 */
.L_x_2776:
        /* <DEDUP_REMOVED lines=21> */
.L_x_2779:
[----:B------:R-:W-:Y:S05]  /*7770*/  BSYNC.RECONVERGENT B0 ;  /* 0x0000000000007941 */ /* 0x000fea0003800200 */
.L_x_2778:
[----:B------:R-:W-:-:S05]  /*7780*/  LOP3.LUT R3, R0, 0x80, R3, 0xf8, !PT ;  /* 0x0000008000037812 */ /* 0x000fca00078ef803 */
[----:B------:R1:W-:Y:S01]  /*7790*/  STG.E.U8 desc[UR36][R8.64], R3 ;  /* 0x0000000308007986 */ /* 0x0003e2000c101124 */
[----:B------:R-:W-:Y:S05]  /*77a0*/  BRA `(.L_x_2753) ;  /* 0x00000000009c7947 */ /* 0x000fea0003800000 */
.L_x_2775:
        /* <DEDUP_REMOVED lines=20> */
.L_x_2781:
[----:B------:R-:W-:Y:S01]  /*78f0*/  IMAD.MOV.U32 R0, RZ, RZ, 0x7f ;  /* 0x0000007fff007424 */ /* 0x000fe200078e00ff */
[----:B------:R-:W-:-:S04]  /*7900*/  ISETP.GT.U32.AND P0, PT, R3, 0x7f800000, PT ;  /* 0x7f8000000300780c */ /* 0x000fc80003f04070 */
[----:B------:R-:W-:-:S09]  /*7910*/  SEL R0, R0, 0x7c, P0 ;  /* 0x0000007c00007807 */ /* 0x000fd20000000000 */
.L_x_2782:
[----:B------:R-:W-:Y:S05]  /*7920*/  BSYNC.RECONVERGENT B0 ;  /* 0x0000000000007941 */ /* 0x000fea0003800200 */
.L_x_2780:
[----:B------:R-:W-:-:S04]  /*7930*/  SHF.R.U32.HI R3, RZ, 0x18, R5 ;  /* 0x00000018ff037819 */ /* 0x000fc80000011605 */
[----:B------:R-:W-:-:S05]  /*7940*/  LOP3.LUT R3, R0, 0x80, R3, 0xf8, !PT ;  /* 0x0000008000037812 */ /* 0x000fca00078ef803 */
[----:B------:R2:W-:Y:S01]  /*7950*/  STG.E.U8 desc[UR36][R8.64], R3 ;  /* 0x0000000308007986 */ /* 0x0005e2000c101124 */
[----:B------:R-:W-:Y:S05]  /*7960*/  BRA `(.L_x_2753) ;  /* 0x00000000002c7947 */ /* 0x000fea0003800000 */
.L_x_2774:
        /* <DEDUP_REMOVED lines=11> */
.L_x_2753:
[----:B------:R-:W-:-:S07]  /*7a20*/  VIADD R23, R23, 0x80 ;  /* 0x0000008017177836 */ /* 0x000fce0000000000 */
.L_x_2712:
[----:B------:R-:W-:Y:S05]  /*7a30*/  BSYNC.RECONVERGENT B7 ;  /* 0x0000000000077941 */ /* 0x000fea0003800200 */
.L_x_2673:
[----:B------:R-:W-:-:S13]  /*7a40*/  ISETP.GE.AND P0, PT, R23, R18, PT ;  /* 0x000000121700720c */ /* 0x000fda0003f06270 */
[----:B------:R-:W-:Y:S05]  /*7a50*/  @P0 EXIT ;  /* 0x000000000000094d */ /* 0x000fea0003800000 */
[----:B012-4-:R-:W0:Y:S01]  /*7a60*/  LDC.64 R4, c[0x0][0x388] ;  /* 0x0000e200ff047b82 */ /* 0x017e220000000a00 */
[----:B------:R-:W3:Y:S01]  /*7a70*/  LDCU UR4, c[0x0][0x3a8] ;  /* 0x00007500ff0477ac */ /* 0x000ee20008000800 */
[----:B------:R-:W-:Y:S01]  /*7a80*/  PRMT R0, R19, 0x9910, RZ ;  /* 0x0000991013007816 */ /* 0x000fe200000000ff */
[----:B------:R-:W-:-:S03]  /*7a90*/  IMAD R2, R2, 0x200, R23 ;  /* 0x0000020002027824 */ /* 0x000fc600078e0217 */
[----:B------:R-:W-:Y:S01]  /*7aa0*/  ISETP.GT.AND P1, PT, R0, 0x9, PT ;  /* 0x000000090000780c */ /* 0x000fe20003f24270 */
[----:B---3--:R-:W-:-:S05]  /*7ab0*/  IMAD R3, R2, UR4, RZ ;  /* 0x0000000402037c24 */ /* 0x008fca000f8e02ff */
        /* <DEDUP_REMOVED lines=12> */
[----:B0-----:R-:W-:Y:S01]  /*7b80*/  STG.E.U8 desc[UR36][R2.64], R17 ;  /* 0x0000001102007986 */ /* 0x001fe2000c101124 */
[----:B------:R-:W-:Y:S05]  /*7b90*/  EXIT ;  /* 0x000000000000794d */ /* 0x000fea0003800000 */
.L_x_2786:
[----:B-----5:R-:W0:Y:S02]  /*7ba0*/  F2I.S64.F64.TRUNC R16, |R16| ;  /* 0x4000001000107311 */ /* 0x020e24000030d900 */
[----:B0-----:R-:W-:-:S05]  /*7bb0*/  IMAD.MOV.U32 R5, RZ, RZ, R16 ;  /* 0x000000ffff057224 */ /* 0x001fca00078e0010 */
[----:B------:R-:W-:Y:S01]  /*7bc0*/  STG.E.U8 desc[UR36][R2.64], R5 ;  /* 0x0000000502007986 */ /* 0x000fe2000c101124 */
[----:B------:R-:W-:Y:S05]  /*7bd0*/  EXIT ;  /* 0x000000000000794d */ /* 0x000fea0003800000 */
.L_x_2785:
[----:B------:R-:W-:-:S13]  /*7be0*/  ISETP.NE.AND P0, PT, R0, 0x2, PT ;  /* 0x000000020000780c */ /* 0x000fda0003f05270 */
[----:B------:R-:W-:Y:S05]  /*7bf0*/  @!P0 BRA `(.L_x_2788) ;  /* 0x0000000000288947 */ /* 0x000fea0003800000 */
[----:B------:R-:W-:-:S13]  /*7c00*/  ISETP.NE.AND P0, PT, R0, 0x3, PT ;  /* 0x000000030000780c */ /* 0x000fda0003f05270 */
[----:B------:R-:W-:Y:S05]  /*7c10*/  @!P0 BRA `(.L_x_2789) ;  /* 0x0000000000148947 */ /* 0x000fea0003800000 */
[----:B------:R-:W-:-:S13]  /*7c20*/  ISETP.NE.AND P0, PT, R0, 0x4, PT ;  /* 0x000000040000780c */ /* 0x000fda0003f05270 */
[----:B------:R-:W-:Y:S05]  /*7c30*/  @P0 BRA `(.L_x_2787) ;  /* 0x0000000c002c0947 */ /* 0x000fea0003800000 */
[----:B-----5:R-:W0:Y:S02]  /*7c40*/  F2I.S64.F64.TRUNC R16, |R16| ;  /* 0x4000001000107311 */ /* 0x020e24000030d900 */
[----:B0-----:R-:W-:Y:S01]  /*7c50*/  STG.E.64 desc[UR36][R2.64], R16 ;  /* 0x0000001002007986 */ /* 0x001fe2000c101b24 */
[----:B------:R-:W-:Y:S05]  /*7c60*/  EXIT ;  /* 0x000000000000794d */ /* 0x000fea0003800000 */
.L_x_2789:
[----:B-----5:R-:W0:Y:S02]  /*7c70*/  F2I.F64.TRUNC R17, |R16| ;  /* 0x4000001000117311 */ /* 0x020e24000030d100 */
[----:B0-----:R-:W-:Y:S01]  /*7c80*/  STG.E desc[UR36][R2.64], R17 ;  /* 0x0000001102007986 */ /* 0x001fe2000c101924 */
[----:B------:R-:W-:Y:S05]  /*7c90*/  EXIT ;  /* 0x000000000000794d */ /* 0x000fea0003800000 */
.L_x_2788:
[----:B-----5:R-:W0:Y:S02]  /*7ca0*/  F2I.F64.TRUNC R17, |R16| ;  /* 0x4000001000117311 */ /* 0x020e24000030d100 */
[----:B0-----:R-:W-:Y:S01]  /*7cb0*/  STG.E.U16 desc[UR36][R2.64], R17 ;  /* 0x0000001102007986 */ /* 0x001fe2000c101524 */
[----:B------:R-:W-:Y:S05]  /*7cc0*/  EXIT ;  /* 0x000000000000794d */ /* 0x000fea0003800000 */
.L_x_2784:
        /* <DEDUP_REMOVED lines=17> */
.L_x_2791:
        /* <DEDUP_REMOVED lines=10> */
[----:B------:R-:W-:Y:S01]  /*7e80*/  STG.E.U16 desc[UR36][R2.64], R0 ;  /* 0x0000000002007986 */ /* 0x000fe2000c101524 */
[----:B------:R-:W-:Y:S05]  /*7e90*/  EXIT ;  /* 0x000000000000794d */ /* 0x000fea0003800000 */
.L_x_2790:
        /* <DEDUP_REMOVED lines=18> */
.L_x_2793:
        /* <DEDUP_REMOVED lines=11> */
[----:B------:R-:W-:Y:S01]  /*8070*/  STG.E desc[UR36][R2.64], R5 ;  /* 0x0000000502007986 */ /* 0x000fe2000c101924 */
[----:B------:R-:W-:Y:S05]  /*8080*/  EXIT ;  /* 0x000000000000794d */ /* 0x000fea0003800000 */
.L_x_2792:
[----:B-----5:R-:W0:Y:S02]  /*8090*/  DADD R16, -RZ, |R16| ;  /* 0x00000000ff107229 */ /* 0x020e240000000510 */
[----:B0-----:R-:W-:Y:S01]  /*80a0*/  STG.E.64 desc[UR36][R2.64], R16 ;  /* 0x0000001002007986 */ /* 0x001fe2000c101b24 */
[----:B------:R-:W-:Y:S05]  /*80b0*/  EXIT ;  /* 0x000000000000794d */ /* 0x000fea0003800000 */
.L_x_2783:
        /* <DEDUP_REMOVED lines=11> */
[----:B0-----:R-:W-:Y:S01]  /*8170*/  STG.E.U16 desc[UR36][R2.64], R17 ;  /* 0x0000001102007986 */ /* 0x001fe2000c101524 */
[----:B------:R-:W-:Y:S05]  /*8180*/  EXIT ;  /* 0x000000000000794d */ /* 0x000fea0003800000 */
.L_x_2797:
        /* <DEDUP_REMOVED lines=26> */
.L_x_2800:
[----:B------:R-:W-:-:S04]  /*8330*/  SHF.R.U32.HI R5, RZ, 0x18, R5 ;  /* 0x00000018ff057819 */ /* 0x000fc80000011605 */
[----:B------:R-:W-:-:S07]  /*8340*/  LOP3.LUT R0, R0, 0x80, R5, 0xf8, !PT ;  /* 0x0000008000007812 */ /* 0x000fce00078ef805 */
.L_x_2799:
[----:B------:R-:W-:Y:S05]  /*8350*/  BSYNC.RECONVERGENT B0 ;  /* 0x0000000000007941 */ /* 0x000fea0003800200 */
.L_x_2798:
[----:B------:R-:W-:Y:S01]  /*8360*/  STG.E.U8 desc[UR36][R2.64], R0 ;  /* 0x0000000002007986 */ /* 0x000fe2000c101124 */
[----:B------:R-:W-:Y:S05]  /*8370*/  EXIT ;  /* 0x000000000000794d */ /* 0x000fea0003800000 */
.L_x_2796:
        /* <DEDUP_REMOVED lines=26> */
.L_x_2803:
[----:B------:R-:W-:-:S04]  /*8520*/  SHF.R.U32.HI R5, RZ, 0x18, R5 ;  /* 0x00000018ff057819 */ /* 0x000fc80000011605 */
[----:B------:R-:W-:-:S07]  /*8530*/  LOP3.LUT R0, R0, 0x80, R5, 0xf8, !PT ;  /* 0x0000008000007812 */ /* 0x000fce00078ef805 */
.L_x_2802:
[----:B------:R-:W-:Y:S05]  /*8540*/  BSYNC.RECONVERGENT B0 ;  /* 0x0000000000007941 */ /* 0x000fea0003800200 */
.L_x_2801:
[----:B------:R-:W-:Y:S01]  /*8550*/  STG.E.U8 desc[UR36][R2.64], R0 ;  /* 0x0000000002007986 */ /* 0x000fe2000c101124 */
[----:B------:R-:W-:Y:S05]  /*8560*/  EXIT ;  /* 0x000000000000794d */ /* 0x000fea0003800000 */
.L_x_2795:
        /* <DEDUP_REMOVED lines=30> */
.L_x_2805:
[----:B-----5:R-:W0:Y:S02]  /*8750*/  F2I.U64.F64.TRUNC R16, |R16| ;  /* 0x4000001000107311 */ /* 0x020e24000030d800 */
[----:B0-----:R-:W-:Y:S01]  /*8760*/  STG.E.64 desc[UR36][R2.64], R16 ;  /* 0x0000001002007986 */ /* 0x001fe2000c101b24 */
[----:B------:R-:W-:Y:S05]  /*8770*/  EXIT ;  /* 0x000000000000794d */ /* 0x000fea0003800000 */
.L_x_2804:
[----:B-----5:R-:W0:Y:S02]  /*8780*/  F2I.U32.F64.TRUNC R17, |R16| ;  /* 0x4000001000117311 */ /* 0x020e24000030d000 */
[----:B0-----:R-:W-:Y:S01]  /*8790*/  STG.E desc[UR36][R2.64], R17 ;  /* 0x0000001102007986 */ /* 0x001fe2000c101924 */
[----:B------:R-:W-:Y:S05]  /*87a0*/  EXIT ;  /* 0x000000000000794d */ /* 0x000fea0003800000 */
.L_x_2794:
        /* <DEDUP_REMOVED lines=8> */
[----:B------:R-:W-:Y:S01]  /*8830*/  STG.E.U8 desc[UR36][R2.64], R5 ;  /* 0x0000000502007986 */ /* 0x000fe2000c101124 */
[----:B------:R-:W-:Y:S05]  /*8840*/  EXIT ;  /* 0x000000000000794d */ /* 0x000fea0003800000 */
.L_x_2807:
[----:B------:R-:W-:Y:S01]  /*8850*/  CS2R R18, SRZ ;  /* 0x0000000000127805 */ /* 0x000fe2000001ff00 */
[----:B-----5:R-:W0:Y:S04]  /*8860*/  DADD R16, -RZ, |R16| ;  /* 0x00000000ff107229 */ /* 0x020e280000000510 */
[----:B0-----:R-:W-:Y:S01]  /*8870*/  STG.E.128 desc[UR36][R2.64], R16 ;  /* 0x0000001002007986 */ /* 0x001fe2000c101d24 */
[----:B------:R-:W-:Y:S05]  /*8880*/  EXIT ;  /* 0x000000000000794d */ /* 0x000fea0003800000 */
.L_x_2806:
[----:B------:R-:W-:-:S13]  /*8890*/  ISETP.NE.AND P0, PT, R0, 0xf, PT ;  /* 0x0000000f0000780c */ /* 0x000fda0003f05270 */
[----:B------:R-:W-:Y:S05]  /*88a0*/  @!P0 BRA `(.L_x_2808) ;  /* 0x0000000400288947 */ /* 0x000fea0003800000 */
[----:B------:R-:W-:-:S13]  /*88b0*/  ISETP.NE.AND P0, PT, R0, 0x17, PT ;  /* 0x000000170000780c */ /* 0x000fda0003f05270 */
[----:B------:R-:W-:Y:S05]  /*88c0*/  @!P0 BRA `(.L_x_2809) ;  /* 0x0000000000b08947 */ /* 0x000fea0003800000 */
[----:B------:R-:W-:-:S13]  /*88d0*/  ISETP.NE.AND P0, PT, R0, 0x18, PT ;  /* 0x000000180000780c */ /* 0x000fda0003f05270 */
[----:B------:R-:W-:Y:S05]  /*88e0*/  @!P0 BRA `(.L_x_2810) ;  /* 0x0000000000448947 */ /* 0x000fea0003800000 */
.L_x_2787:
        /* <DEDUP_REMOVED lines=15> */
[----:B--2--5:R-:W-:Y:S05]  /*89e0*/  CALL.ABS.NOINC R2 ;  /* 0x0000000002007343 */ /* 0x024fea0003c00000 */
.L_x_2811:
[----:B------:R-:W-:Y:S05]  /*89f0*/  EXIT ;  /* 0x000000000000794d */ /* 0x000fea0003800000 */
.L_x_2810:
        /* <DEDUP_REMOVED lines=21> */
.L_x_2813:
[----:B------:R-:W-:Y:S05]  /*8b50*/  BSYNC.RECONVERGENT B0 ;  /* 0x0000000000007941 */ /* 0x000fea0003800200 */
.L_x_2812:
[----:B------:R-:W-:-:S05]  /*8b60*/  LOP3.LUT R5, R0, 0x80, R5, 0xf8, !PT ;  /* 0x0000008000057812 */ /* 0x000fca00078ef805 */
[----:B------:R-:W-:Y:S01]  /*8b70*/  STG.E.U8 desc[UR36][R2.64], R5 ;  /* 0x0000000502007986 */ /* 0x000fe2000c101124 */
[----:B------:R-:W-:Y:S05]  /*8b80*/  EXIT ;  /* 0x000000000000794d */ /* 0x000fea0003800000 */
.L_x_2809:
        /* <DEDUP_REMOVED lines=20> */
.L_x_2815:
[----:B------:R-:W-:Y:S01]  /*8cd0*/  IMAD.MOV.U32 R0, RZ, RZ, 0x7f ;  /* 0x0000007fff007424 */ /* 0x000fe200078e00ff */
[----:B------:R-:W-:-:S04]  /*8ce0*/  ISETP.GT.U32.AND P0, PT, R4, 0x7f800000, PT ;  /* 0x7f8000000400780c */ /* 0x000fc80003f04070 */
[----:B------:R-:W-:-:S09]  /*8cf0*/  SEL R0, R0, 0x7c, P0 ;  /* 0x0000007c00007807 */ /* 0x000fd20000000000 */
.L_x_2816:
[----:B------:R-:W-:Y:S05]  /*8d00*/  BSYNC.RECONVERGENT B0 ;  /* 0x0000000000007941 */ /* 0x000fea0003800200 */
.L_x_2814:
[----:B------:R-:W-:-:S04]  /*8d10*/  SHF.R.U32.HI R5, RZ, 0x18, R5 ;  /* 0x00000018ff057819 */ /* 0x000fc80000011605 */
[----:B------:R-:W-:-:S05]  /*8d20*/  LOP3.LUT R5, R0, 0x80, R5, 0xf8, !PT ;  /* 0x0000008000057812 */ /* 0x000fca00078ef805 */
[----:B------:R-:W-:Y:S01]  /*8d30*/  STG.E.U8 desc[UR36][R2.64], R5 ;  /* 0x0000000502007986 */ /* 0x000fe2000c101124 */
[----:B------:R-:W-:Y:S05]  /*8d40*/  EXIT ;  /* 0x000000000000794d */ /* 0x000fea0003800000 */
.L_x_2808:
        /* <DEDUP_REMOVED lines=10> */
[----:B------:R-:W-:Y:S01]  /*8df0*/  STG.E.U16 desc[UR36][R2.64], R0 ;  /* 0x0000000002007986 */ /* 0x000fe2000c101524 */
[----:B------:R-:W-:Y:S05]  /*8e00*/  EXIT ;  /* 0x000000000000794d */ /* 0x000fea0003800000 */
.L_x_2817:
        /* <DEDUP_REMOVED lines=15> */
.L_x_5898:


//--------------------- .text._ZN2at6native18elementwise_kernelILi128ELi2EZNS0_22gpu_kernel_impl_nocastINS0_10AbsFunctorIdEEEEvRNS_18TensorIteratorBaseERKT_EUliE_EEviT1_ --------------------------
	.section	.text._ZN2at6native18elementwise_kernelILi128ELi2EZNS0_22gpu_kernel_impl_nocastINS0_10AbsFunctorIdEEEEvRNS_18TensorIteratorBaseERKT_EUliE_EEviT1_,"ax",@progbits
	.align	128
        .global         _ZN2at6native18elementwise_kernelILi128ELi2EZNS0_22gpu_kernel_impl_nocastINS0_10AbsFunctorIdEEEEvRNS_18TensorIteratorBaseERKT_EUliE_EEviT1_
        .type           _ZN2at6native18elementwise_kernelILi128ELi2EZNS0_22gpu_kernel_impl_nocastINS0_10AbsFunctorIdEEEEvRNS_18TensorIteratorBaseERKT_EUliE_EEviT1_,@function
        .size           _ZN2at6native18elementwise_kernelILi128ELi2EZNS0_22gpu_kernel_impl_nocastINS0_10AbsFunctorIdEEEEvRNS_18TensorIteratorBaseERKT_EUliE_EEviT1_,(.L_x_5899 - _ZN2at6native18elementwise_kernelILi128ELi2EZNS0_22gpu_kernel_impl_nocastINS0_10AbsFunctorIdEEEEvRNS_18TensorIteratorBaseERKT_EUliE_EEviT1_)
        .other          _ZN2at6native18elementwise_kernelILi128ELi2EZNS0_22gpu_kernel_impl_nocastINS0_10AbsFunctorIdEEEEvRNS_18TensorIteratorBaseERKT_EUliE_EEviT1_,@"STO_CUDA_ENTRY STV_DEFAULT"
_ZN2at6native18elementwise_kernelILi128ELi2EZNS0_22gpu_kernel_impl_nocastINS0_10AbsFunctorIdEEEEvRNS_18TensorIteratorBaseERKT_EUliE_EEviT1_:
.text._ZN2at6native18elementwise_kernelILi128ELi2EZNS0_22gpu_kernel_impl_nocastINS0_10AbsFunctorIdEEEEvRNS_18TensorIteratorBaseERKT_EUliE_EEviT1_:
        /* <DEDUP_REMOVED lines=14> */
[----:B0-----:R-:W2:Y:S06]  /*00e0*/  LDG.E.64 R4, desc[UR6][R4.64] ;  /* 0x0000000604047981 */ /* 0x001eac000c1e1b00 */
[----:B------:R-:W0:Y:S01]  /*00f0*/  LDC.64 R6, c[0x0][0x580] ;  /* 0x00016000ff067b82 */ /* 0x000e220000000a00 */
[----:B------:R-:W-:Y:S01]  /*0100*/  IADD3 R3, PT, PT, R3, 0x80, RZ ;  /* 0x0000008003037810 */ /* 0x000fe20007ffe0ff */
[----:B--2---:R-:W0:Y:S02]  /*0110*/  DADD R8, -RZ, |R4| ;  /* 0x00000000ff087229 */ /* 0x004e240000000504 */
[----:B0-----:R0:W-:Y:S04]  /*0120*/  STG.E.64 desc[UR6][R6.64], R8 ;  /* 0x0000000806007986 */ /* 0x0011e8000c101b06 */
.L_x_2820:
[----:B------:R-:W-:Y:S05]  /*0130*/  BSYNC.RECONVERGENT B0 ;  /* 0x0000000000007941 */ /* 0x000fea0003800200 */
.L_x_2819:
[----:B------:R-:W-:-:S13]  /*0140*/  ISETP.GE.AND P0, PT, R3, UR4, PT ;  /* 0x0000000403007c0c */ /* 0x000fda000bf06270 */
[----:B------:R-:W-:Y:S05]  /*0150*/  @P0 EXIT ;  /* 0x000000000000094d */ /* 0x000fea0003800000 */
[----:B------:R-:W1:Y:S02]  /*0160*/  LDC.64 R4, c[0x0][0x588] ;  /* 0x00016200ff047b82 */ /* 0x000e640000000a00 */
[----:B-1----:R-:W2:Y:S06]  /*0170*/  LDG.E.64 R2, desc[UR6][R4.64] ;  /* 0x0000000604027981 */ /* 0x002eac000c1e1b00 */
[----:B0-----:R-:W0:Y:S01]  /*0180*/  LDC.64 R6, c[0x0][0x580] ;  /* 0x00016000ff067b82 */ /* 0x001e220000000a00 */
[----:B--2---:R-:W0:Y:S02]  /*0190*/  DADD R2, -RZ, |R2| ;  /* 0x00000000ff027229 */ /* 0x004e240000000502 */
[----:B0-----:R-:W-:Y:S01]  /*01a0*/  STG.E.64 desc[UR6][R6.64], R2 ;  /* 0x0000000206007986 */ /* 0x001fe2000c101b06 */
[----:B------:R-:W-:Y:S05]  /*01b0*/  EXIT ;  /* 0x000000000000794d */ /* 0x000fea0003800000 */
.L_x_2818:
        /* <DEDUP_REMOVED lines=8> */
[----:B------:R-:W-:Y:S02]  /*0240*/  MOV R4, RZ ;  /* 0x000000ff00047202 */ /* 0x000fe40000000f00 */
        /* <DEDUP_REMOVED lines=296> */
.L_x_2823:
[----:B------:R-:W0:Y:S02]  /*14d0*/  LDCU.128 UR8, c[0x0][0x580] ;  /* 0x0000b000ff0877ac */ /* 0x000e240008000c00 */
[----:B0-----:R-:W-:-:S04]  /*14e0*/  IADD3 R6, P0, PT, R4, UR10, RZ ;  /* 0x0000000a04067c10 */ /* 0x001fc8000ff1e0ff */
[----:B------:R-:W-:-:S06]  /*14f0*/  IADD3.X R7, PT, PT, RZ, UR11, RZ, P0, !PT ;  /* 0x0000000bff077c10 */ /* 0x000fcc00087fe4ff */
[----:B------:R-:W2:Y:S01]  /*1500*/  LDG.E.64 R6, desc[UR6][R6.64] ;  /* 0x0000000606067981 */ /* 0x000ea2000c1e1b00 */
[----:B------:R-:W-:Y:S02]  /*1510*/  IADD3 R4, P0, PT, R5, UR8, RZ ;  /* 0x0000000805047c10 */ /* 0x000fe4000ff1e0ff */
[----:B------:R-:W-:-:S03]  /*1520*/  IADD3 R3, PT, PT, R3, 0x80, RZ ;  /* 0x0000008003037810 */ /* 0x000fc60007ffe0ff */
[----:B------:R-:W-:Y:S01]  /*1530*/  IMAD.X R5, RZ, RZ, UR9, P0 ;  /* 0x00000009ff057e24 */ /* 0x000fe200080e06ff */
[----:B--2---:R-:W0:Y:S04]  /*1540*/  DADD R8, -RZ, |R6| ;  /* 0x00000000ff087229 */ /* 0x004e280000000506 */
[----:B0-----:R0:W-:Y:S03]  /*1550*/  STG.E.64 desc[UR6][R4.64], R8 ;  /* 0x0000000804007986 */ /* 0x0011e6000c101b06 */
.L_x_2822:
[----:B------:R-:W-:Y:S05]  /*1560*/  BSYNC.RECONVERGENT B0 ;  /* 0x0000000000007941 */ /* 0x000fea0003800200 */
.L_x_2821:
        /* <DEDUP_REMOVED lines=300> */
.L_x_2824:
[----:B------:R-:W0:Y:S02]  /*2830*/  LDCU.128 UR8, c[0x0][0x580] ;  /* 0x0000b000ff0877ac */ /* 0x000e240008000c00 */
[----:B0-----:R-:W-:-:S04]  /*2840*/  IADD3 R4, P0, PT, R2, UR10, RZ ;  /* 0x0000000a02047c10 */ /* 0x001fc8000ff1e0ff */
[----:B------:R-:W-:-:S06]  /*2850*/  IADD3.X R5, PT, PT, RZ, UR11, RZ, P0, !PT ;  /* 0x0000000bff057c10 */ /* 0x000fcc00087fe4ff */
[----:B------:R-:W2:Y:S01]  /*2860*/  LDG.E.64 R4, desc[UR6][R4.64] ;  /* 0x0000000604047981 */ /* 0x000ea2000c1e1b00 */
[----:B------:R-:W-:-:S04]  /*2870*/  IADD3 R2, P0, PT, R3, UR8, RZ ;  /* 0x0000000803027c10 */ /* 0x000fc8000ff1e0ff */
[----:B------:R-:W-:Y:S01]  /*2880*/  IADD3.X R3, PT, PT, RZ, UR9, RZ, P0, !PT ;  /* 0x00000009ff037c10 */ /* 0x000fe200087fe4ff */
[----:B--2---:R-:W0:Y:S04]  /*2890*/  DADD R6, -RZ, |R4| ;  /* 0x00000000ff067229 */ /* 0x004e280000000504 */
[----:B0-----:R-:W-:Y:S01]  /*28a0*/  STG.E.64 desc[UR6][R2.64], R6 ;  /* 0x0000000602007986 */ /* 0x001fe2000c101b06 */
[----:B------:R-:W-:Y:S05]  /*28b0*/  EXIT ;  /* 0x000000000000794d */ /* 0x000fea0003800000 */
.L_x_2825:
        /* <DEDUP_REMOVED lines=12> */
.L_x_5899:


//--------------------- .text._ZN2at6native27unrolled_elementwise_kernelINS0_10AbsFunctorIdEESt5arrayIPcLm2EELi4E23TrivialOffsetCalculatorILi1EjES8_NS0_6memory15LoadWithoutCastENS9_16StoreWithoutCastEEEviT_T0_T2_T3_T4_T5_ --------------------------
	.section	.text._ZN2at6native27unrolled_elementwise_kernelINS0_10AbsFunctorIdEESt5arrayIPcLm2EELi4E23TrivialOffsetCalculatorILi1EjES8_NS0_6memory15LoadWithoutCastENS9_16StoreWithoutCastEEEviT_T0_T2_T3_T4_T5_,"ax",@progbits
	.align	128
        .global         _ZN2at6native27unrolled_elementwise_kernelINS0_10AbsFunctorIdEESt5arrayIPcLm2EELi4E23TrivialOffsetCalculatorILi1EjES8_NS0_6memory15LoadWithoutCastENS9_16StoreWithoutCastEEEviT_T0_T2_T3_T4_T5_
        .type           _ZN2at6native27unrolled_elementwise_kernelINS0_10AbsFunctorIdEESt5arrayIPcLm2EELi4E23TrivialOffsetCalculatorILi1EjES8_NS0_6memory15LoadWithoutCastENS9_16StoreWithoutCastEEEviT_T0_T2_T3_T4_T5_,@function
        .size           _ZN2at6native27unrolled_elementwise_kernelINS0_10AbsFunctorIdEESt5arrayIPcLm2EELi4E23TrivialOffsetCalculatorILi1EjES8_NS0_6memory15LoadWithoutCastENS9_16StoreWithoutCastEEEviT_T0_T2_T3_T4_T5_,(.L_x_5900 - _ZN2at6native27unrolled_elementwise_kernelINS0_10AbsFunctorIdEESt5arrayIPcLm2EELi4E23TrivialOffsetCalculatorILi1EjES8_NS0_6memory15LoadWithoutCastENS9_16StoreWithoutCastEEEviT_T0_T2_T3_T4_T5_)
        .other          _ZN2at6native27unrolled_elementwise_kernelINS0_10AbsFunctorIdEESt5arrayIPcLm2EELi4E23TrivialOffsetCalculatorILi1EjES8_NS0_6memory15LoadWithoutCastENS9_16StoreWithoutCastEEEviT_T0_T2_T3_T4_T5_,@"STO_CUDA_ENTRY STV_DEFAULT"
_ZN2at6native27unrolled_elementwise_kernelINS0_10AbsFunctorIdEESt5arrayIPcLm2EELi4E23TrivialOffsetCalculatorILi1EjES8_NS0_6memory15LoadWithoutCastENS9_16StoreWithoutCastEEEviT_T0_T2_T3_T4_T5_:
.text._ZN2at6native27unrolled_elementwise_kernelINS0_10AbsFunctorIdEESt5arrayIPcLm2EELi4E23TrivialOffsetCalculatorILi1EjES8_NS0_6memory15LoadWithoutCastENS9_16StoreWithoutCastEEEviT_T0_T2_T3_T4_T5_:
        /* <DEDUP_REMOVED lines=16> */
[----:B0-----:R-:W-:Y:S01]  /*0100*/  @!P0 IMAD.WIDE.U32 R10, R15, 0x8, R10 ;  /* 0x000000080f0a8825 */ /* 0x001fe200078e000a */
[----:B------:R-:W-:-:S06]  /*0110*/  CS2R R14, SRZ ;  /* 0x00000000000e7805 */ /* 0x000fcc000001ff00 */
[----:B-1----:R0:W5:Y:S05]  /*0120*/  @!P0 LDG.E.64 R14, desc[UR4][R10.64] ;  /* 0x000000040a0e8981 */ /* 0x00216a000c1e1b00 */
[----:B------:R-:W-:Y:S01]  /*0130*/  @!P3 LEA R19, R0, R9, 0x9 ;  /* 0x000000090013b211 */ /* 0x000fe200078e48ff */
[----:B------:R-:W-:Y:S01]  /*0140*/  @!P3 VIADD R9, R9, 0x80 ;  /* 0x000000800909b836 */ /* 0x000fe20000000000 */
[----:B------:R-:W1:Y:S04]  /*0150*/  @!P3 LDC.64 R6, c[0x0][0x390] ;  /* 0x0000e400ff06bb82 */ /* 0x000e680000000a00 */
[----:B------:R-:W-:Y:S01]  /*0160*/  ISETP.GE.AND P2, PT, R9, R4, PT ;  /* 0x000000040900720c */ /* 0x000fe20003f46270 */
[----:B--2---:R-:W-:-:S12]  /*0170*/  @!P1 IMAD.WIDE.U32 R12, R17, 0x8, R12 ;  /* 0x00000008110c9825 */ /* 0x004fd800078e000c */
[----:B------:R-:W2:Y:S01]  /*0180*/  @!P2 LDC.64 R2, c[0x0][0x390] ;  /* 0x0000e400ff02ab82 */ /* 0x000ea20000000a00 */
[----:B------:R-:W-:Y:S02]  /*0190*/  @!P2 IMAD R9, R0, 0x200, R9 ;  /* 0x000002000009a824 */ /* 0x000fe400078e0209 */
[----:B-1----:R-:W-:Y:S01]  /*01a0*/  @!P3 IMAD.WIDE.U32 R18, R19, 0x8, R6 ;  /* 0x000000081312b825 */ /* 0x002fe200078e0006 */
[----:B------:R-:W-:-:S06]  /*01b0*/  CS2R R6, SRZ ;  /* 0x0000000000067805 */ /* 0x000fcc000001ff00 */
[----:B------:R0:W5:Y:S01]  /*01c0*/  @!P3 LDG.E.64 R6, desc[UR4][R18.64] ;  /* 0x000000041206b981 */ /* 0x000162000c1e1b00 */
[----:B--2---:R-:W-:Y:S01]  /*01d0*/  @!P2 IMAD.WIDE.U32 R16, R9, 0x8, R2 ;  /* 0x000000080910a825 */ /* 0x004fe200078e0002 */
[----:B------:R-:W-:Y:S02]  /*01e0*/  CS2R R8, SRZ ;  /* 0x0000000000087805 */ /* 0x000fe4000001ff00 */
[----:B------:R-:W-:-:S04]  /*01f0*/  CS2R R2, SRZ ;  /* 0x0000000000027805 */ /* 0x000fc8000001ff00 */
[----:B------:R0:W5:Y:S04]  /*0200*/  @!P1 LDG.E.64 R8, desc[UR4][R12.64] ;  /* 0x000000040c089981 */ /* 0x000168000c1e1b00 */
[----:B------:R0:W5:Y:S01]  /*0210*/  @!P2 LDG.E.64 R2, desc[UR4][R16.64] ;  /* 0x000000041002a981 */ /* 0x000162000c1e1b00 */
[----:B------:R-:W-:Y:S01]  /*0220*/  ISETP.GE.AND P0, PT, R5, R4, PT ;  /* 0x000000040500720c */ /* 0x000fe20003f06270 */
[----:B------:R-:W-:Y:S04]  /*0230*/  BSSY.RECONVERGENT B0, `(.L_x_2826) ;  /* 0x000001a000007945 */ /* 0x000fe80003800200 */
[----:B------:R-:W-:Y:S08]  /*0240*/  BSSY.RELIABLE B1, `(.L_x_2827) ;  /* 0x0000011000017945 */ /* 0x000ff00003800100 */
[----:B0-----:R-:W-:Y:S05]  /*0250*/  @P0 BRA `(.L_x_2828) ;  /* 0x00000000003c0947 */ /* 0x001fea0003800000 */
[----:B------:R-:W0:Y:S01]  /*0260*/  LDC.64 R10, c[0x0][0x388] ;  /* 0x0000e200ff0a7b82 */ /* 0x000e220000000a00 */
[----:B------:R-:W-:Y:S01]  /*0270*/  LEA R13, R0, R5, 0x9 ;  /* 0x00000005000d7211 */ /* 0x000fe200078e48ff */
[----:B-----5:R-:W1:Y:S01]  /*0280*/  DADD R14, -RZ, |R14| ;  /* 0x00000000ff0e7229 */ /* 0x020e62000000050e */
[----:B------:R-:W-:-:S05]  /*0290*/  VIADD R5, R5, 0x80 ;  /* 0x0000008005057836 */ /* 0x000fca0000000000 */
[----:B------:R-:W-:-:S13]  /*02a0*/  ISETP.GE.AND P0, PT, R5, R4, PT ;  /* 0x000000040500720c */ /* 0x000fda0003f06270 */
[----:B------:R-:W-:Y:S05]  /*02b0*/  @P0 BREAK.RELIABLE B1 ;  /* 0x0000000000010942 */ /* 0x000fea0003800100 */
[----:B0-----:R-:W-:-:S05]  /*02c0*/  IMAD.WIDE.U32 R10, R13, 0x8, R10 ;  /* 0x000000080d0a7825 */ /* 0x001fca00078e000a */
[----:B-1----:R0:W-:Y:S01]  /*02d0*/  STG.E.64 desc[UR4][R10.64], R14 ;  /* 0x0000000e0a007986 */ /* 0x0021e2000c101b04 */
[----:B------:R-:W-:Y:S05]  /*02e0*/  @P0 BRA `(.L_x_2829) ;  /* 0x0000000000380947 */ /* 0x000fea0003800000 */
[----:B0-----:R-:W0:Y:S01]  /*02f0*/  LDC.64 R10, c[0x0][0x388] ;  /* 0x0000e200ff0a7b82 */ /* 0x001e220000000a00 */
[----:B------:R-:W-:Y:S01]  /*0300*/  LEA R13, R0, R5, 0x9 ;  /* 0x00000005000d7211 */ /* 0x000fe200078e48ff */
[----:B------:R-:W1:Y:S01]  /*0310*/  DADD R8, -RZ, |R8| ;  /* 0x00000000ff087229 */ /* 0x000e620000000508 */
[----:B------:R-:W-:-:S03]  /*0320*/  VIADD R5, R5, 0x80 ;  /* 0x0000008005057836 */ /* 0x000fc60000000000 */
[----:B0-----:R-:W-:-:S05]  /*0330*/  IMAD.WIDE.U32 R10, R13, 0x8, R10 ;  /* 0x000000080d0a7825 */ /* 0x001fca00078e000a */
[----:B-1----:R0:W-:Y:S02]  /*0340*/  STG.E.64 desc[UR4][R10.64], R8 ;  /* 0x000000080a007986 */ /* 0x0021e4000c101b04 */
.L_x_2828:
[----:B------:R-:W-:Y:S05]  /*0350*/  BSYNC.RELIABLE B1 ;  /* 0x0000000000017941 */ /* 0x000fea0003800100 */
.L_x_2827:
[----:B------:R-:W-:-:S13]  /*0360*/  ISETP.GE.AND P0, PT, R5, R4, PT ;  /* 0x000000040500720c */ /* 0x000fda0003f06270 */
[----:B0----5:R-:W0:Y:S01]  /*0370*/  @!P0 LDC.64 R8, c[0x0][0x388] ;  /* 0x0000e200ff088b82 */ /* 0x021e220000000a00 */
[----:B------:R-:W-:Y:S01]  /*0380*/  @!P0 LEA R11, R0, R5, 0x9 ;  /* 0x00000005000b8211 */ /* 0x000fe200078e48ff */
[----:B------:R-:W1:Y:S01]  /*0390*/  @!P0 DADD R6, -RZ, |R6| ;  /* 0x00000000ff068229 */ /* 0x000e620000000506 */
[----:B------:R-:W-:-:S03]  /*03a0*/  @!P0 VIADD R5, R5, 0x80 ;  /* 0x0000008005058836 */ /* 0x000fc60000000000 */
[----:B0-----:R-:W-:-:S05]  /*03b0*/  @!P0 IMAD.WIDE.U32 R8, R11, 0x8, R8 ;  /* 0x000000080b088825 */ /* 0x001fca00078e0008 */
[----:B-1----:R1:W-:Y:S02]  /*03c0*/  @!P0 STG.E.64 desc[UR4][R8.64], R6 ;  /* 0x0000000608008986 */ /* 0x0023e4000c101b04 */
.L_x_2829:
[----:B------:R-:W-:Y:S05]  /*03d0*/  BSYNC.RECONVERGENT B0 ;  /* 0x0000000000007941 */ /* 0x000fea0003800200 */
.L_x_2826:
[----:B------:R-:W-:Y:S05]  /*03e0*/  WARPSYNC.ALL ;  /* 0x0000000000007948 */ /* 0x000fea0003800000 */
[----:B------:R-:W-:-:S13]  /*03f0*/  ISETP.GE.AND P0, PT, R5, R4, PT ;  /* 0x000000040500720c */ /* 0x000fda0003f06270 */
[----:B------:R-:W-:Y:S05]  /*0400*/  @P0 EXIT ;  /* 0x000000000000094d */ /* 0x000fea0003800000 */
[----:B-1----:R-:W1:Y:S01]  /*0410*/  LDC.64 R6, c[0x0][0x388] ;  /* 0x0000e200ff067b82 */ /* 0x002e620000000a00 */
[----:B------:R-:W-:Y:S01]  /*0420*/  LEA R5, R0, R5, 0x9 ;  /* 0x0000000500057211 */ /* 0x000fe200078e48ff */
[----:B------:R-:W2:Y:S04]  /*0430*/  DADD R2, -RZ, |R2| ;  /* 0x00000000ff027229 */ /* 0x000ea80000000502 */
[----:B-1----:R-:W-:-:S05]  /*0440*/  IMAD.WIDE.U32 R4, R5, 0x8, R6 ;  /* 0x0000000805047825 */ /* 0x002fca00078e0006 */
[----:B--2---:R-:W-:Y:S01]  /*0450*/  STG.E.64 desc[UR4][R4.64], R2 ;  /* 0x0000000204007986 */ /* 0x004fe2000c101b04 */
[----:B------:R-:W-:Y:S05]  /*0460*/  EXIT ;  /* 0x000000000000794d */ /* 0x000fea0003800000 */
.L_x_2830:
        /* <DEDUP_REMOVED lines=9> */
.L_x_5900:


//--------------------- .text._ZN2at6native29vectorized_elementwise_kernelILi2ENS0_10AbsFunctorIdEESt5arrayIPcLm2EEEEviT0_T1_ --------------------------
	.section	.text._ZN2at6native29vectorized_elementwise_kernelILi2ENS0_10AbsFunctorIdEESt5arrayIPcLm2EEEEviT0_T1_,"ax",@progbits
	.align	128
        .global         _ZN2at6native29vectorized_elementwise_kernelILi2ENS0_10AbsFunctorIdEESt5arrayIPcLm2EEEEviT0_T1_
        .type           _ZN2at6native29vectorized_elementwise_kernelILi2ENS0_10AbsFunctorIdEESt5arrayIPcLm2EEEEviT0_T1_,@function
        .size           _ZN2at6native29vectorized_elementwise_kernelILi2ENS0_10AbsFunctorIdEESt5arrayIPcLm2EEEEviT0_T1_,(.L_x_5901 - _ZN2at6native29vectorized_elementwise_kernelILi2ENS0_10AbsFunctorIdEESt5arrayIPcLm2EEEEviT0_T1_)
        .other          _ZN2at6native29vectorized_elementwise_kernelILi2ENS0_10AbsFunctorIdEESt5arrayIPcLm2EEEEviT0_T1_,@"STO_CUDA_ENTRY STV_DEFAULT"
_ZN2at6native29vectorized_elementwise_kernelILi2ENS0_10AbsFunctorIdEESt5arrayIPcLm2EEEEviT0_T1_:
.text._ZN2at6native29vectorized_elementwise_kernelILi2ENS0_10AbsFunctorIdEESt5arrayIPcLm2EEEEviT0_T1_:
        /* <DEDUP_REMOVED lines=9> */
[----:B------:R-:W-:Y:S02]  /*0090*/  CS2R R10, SRZ ;  /* 0x00000000000a7805 */ /* 0x000fe4000001ff00 */
[----:B0-----:R-:W-:Y:S01]  /*00a0*/  ISETP.GE.U32.AND P6, PT, R0, R5, PT ;  /* 0x000000050000720c */ /* 0x001fe20003fc6070 */
[----:B------:R-:W-:-:S12]  /*00b0*/  IMAD.MOV.U32 R2, RZ, RZ, R0 ;  /* 0x000000ffff027224 */ /* 0x000fd800078e0000 */
[----:B------:R-:W-:Y:S01]  /*00c0*/  @!P6 IADD3 R0, PT, PT, R2, 0x80, RZ ;  /* 0x000000800200e810 */ /* 0x000fe20007ffe0ff */
[----:B------:R-:W0:Y:S01]  /*00d0*/  @!P6 LDC.64 R12, c[0x0][0x390] ;  /* 0x0000e400ff0ceb82 */ /* 0x000e220000000a00 */
[----:B------:R-:W-:Y:S02]  /*00e0*/  @!P6 IADD3 R9, PT, PT, R3, R2, RZ ;  /* 0x000000020309e210 */ /* 0x000fe40007ffe0ff */
[----:B------:R-:W-:-:S13]  /*00f0*/  ISETP.GE.U32.AND P5, PT, R0, R5, PT ;  /* 0x000000050000720c */ /* 0x000fda0003fa6070 */
[----:B------:R-:W-:Y:S01]  /*0100*/  @!P5 IMAD.IADD R17, R3, 0x1, R0 ;  /* 0x000000010311d824 */ /* 0x000fe200078e0200 */
[----:B------:R-:W1:Y:S01]  /*0110*/  @!P5 LDC.64 R14, c[0x0][0x390] ;  /* 0x0000e400ff0edb82 */ /* 0x000e620000000a00 */
[----:B------:R-:W-:-:S05]  /*0120*/  @!P5 VIADD R0, R0, 0x80 ;  /* 0x000000800000d836 */ /* 0x000fca0000000000 */
[----:B------:R-:W-:Y:S01]  /*0130*/  ISETP.GE.U32.AND P4, PT, R0, R5, PT ;  /* 0x000000050000720c */ /* 0x000fe20003f86070 */
[----:B0-----:R-:W-:-:S05]  /*0140*/  @!P6 IMAD.WIDE.U32 R12, R9, 0x8, R12 ;  /* 0x00000008090ce825 */ /* 0x001fca00078e000c */
[----:B------:R0:W5:Y:S07]  /*0150*/  @!P6 LDG.E.64 R10, desc[UR4][R12.64] ;  /* 0x000000040c0ae981 */ /* 0x00016e000c1e1b00 */
[----:B------:R-:W-:Y:S01]  /*0160*/  @!P4 IADD3 R7, PT, PT, R3, R0, RZ ;  /* 0x000000000307c210 */ /* 0x000fe20007ffe0ff */
[----:B------:R-:W-:Y:S01]  /*0170*/  @!P4 VIADD R0, R0, 0x80 ;  /* 0x000000800000c836 */ /* 0x000fe20000000000 */
[----:B------:R-:W2:Y:S04]  /*0180*/  @!P4 LDC.64 R22, c[0x0][0x390] ;  /* 0x0000e400ff16cb82 */ /* 0x000ea80000000a00 */
[----:B------:R-:W-:-:S13]  /*0190*/  ISETP.GE.U32.AND P3, PT, R0, R5, PT ;  /* 0x000000050000720c */ /* 0x000fda0003f66070 */
[----:B------:R-:W-:Y:S01]  /*01a0*/  @!P3 IMAD.IADD R25, R3, 0x1, R0 ;  /* 0x000000010319b824 */ /* 0x000fe200078e0200 */
[----:B------:R-:W-:Y:S02]  /*01b0*/  @!P3 IADD3 R0, PT, PT, R0, 0x80, RZ ;  /* 0x000000800000b810 */ /* 0x000fe40007ffe0ff */
[----:B------:R-:W-:Y:S01]  /*01c0*/  CS2R R8, SRZ ;  /* 0x0000000000087805 */ /* 0x000fe2000001ff00 */
[----:B-1----:R-:W-:Y:S01]  /*01d0*/  @!P5 IMAD.WIDE.U32 R14, R17, 0x8, R14 ;  /* 0x00000008110ed825 */ /* 0x002fe200078e000e */
[----:B------:R-:W1:Y:S01]  /*01e0*/  @!P3 LDC.64 R20, c[0x0][0x390] ;  /* 0x0000e400ff14bb82 */ /* 0x000e620000000a00 */
[----:B------:R-:W-:-:S03]  /*01f0*/  ISETP.GE.U32.AND P2, PT, R0, R5, PT ;  /* 0x000000050000720c */ /* 0x000fc60003f46070 */
[----:B------:R3:W5:Y:S10]  /*0200*/  @!P5 LDG.E.64 R8, desc[UR4][R14.64] ;  /* 0x000000040e08d981 */ /* 0x000774000c1e1b00 */
[----:B------:R-:W-:Y:S01]  /*0210*/  @!P2 IMAD.IADD R27, R3, 0x1, R0 ;  /* 0x00000001031ba824 */ /* 0x000fe200078e0200 */
[----:B0-----:R-:W0:Y:S01]  /*0220*/  @!P2 LDC.64 R12, c[0x0][0x390] ;  /* 0x0000e400ff0cab82 */ /* 0x001e220000000a00 */
[----:B------:R-:W-:-:S05]  /*0230*/  @!P2 VIADD R0, R0, 0x80 ;  /* 0x000000800000a836 */ /* 0x000fca0000000000 */
[----:B------:R-:W-:-:S13]  /*0240*/  ISETP.GE.U32.AND P1, PT, R0, R5, PT ;  /* 0x000000050000720c */ /* 0x000fda0003f26070 */
[----:B------:R-:W-:Y:S01]  /*0250*/  @!P1 IADD3 R4, PT, PT, R3, R0, RZ ;  /* 0x0000000003049210 */ /* 0x000fe20007ffe0ff */
[----:B------:R-:W-:Y:S01]  /*0260*/  @!P1 VIADD R0, R0, 0x80 ;  /* 0x0000008000009836 */ /* 0x000fe20000000000 */
[----:B---3--:R-:W3:Y:S04]  /*0270*/  @!P1 LDC.64 R14, c[0x0][0x390] ;  /* 0x0000e400ff0e9b82 */ /* 0x008ee80000000a00 */
[----:B------:R-:W-:-:S13]  /*0280*/  ISETP.GE.U32.AND P0, PT, R0, R5, PT ;  /* 0x000000050000720c */ /* 0x000fda0003f06070 */
[----:B------:R-:W-:Y:S01]  /*0290*/  @!P0 IMAD.IADD R29, R3, 0x1, R0 ;  /* 0x00000001031d8824 */ /* 0x000fe200078e0200 */
[----:B------:R-:W-:Y:S01]  /*02a0*/  @!P0 IADD3 R0, PT, PT, R0, 0x80, RZ ;  /* 0x0000008000008810 */ /* 0x000fe20007ffe0ff */
[----:B0-----:R-:W-:Y:S01]  /*02b0*/  @!P2 IMAD.WIDE.U32 R12, R27, 0x8, R12 ;  /* 0x000000081b0ca825 */ /* 0x001fe200078e000c */
[----:B------:R-:W0:Y:S02]  /*02c0*/  @!P0 LDC.64 R16, c[0x0][0x390] ;  /* 0x0000e400ff108b82 */ /* 0x000e240000000a00 */
[----:B------:R-:W-:-:S13]  /*02d0*/  ISETP.GE.U32.AND P6, PT, R0, R5, PT ;  /* 0x000000050000720c */ /* 0x000fda0003fc6070 */
[----:B------:R-:W4:Y:S01]  /*02e0*/  @!P6 LDC.64 R18, c[0x0][0x390] ;  /* 0x0000e400ff12eb82 */ /* 0x000f220000000a00 */
[----:B--2---:R-:W-:Y:S01]  /*02f0*/  @!P4 IMAD.WIDE.U32 R22, R7, 0x8, R22 ;  /* 0x000000080716c825 */ /* 0x004fe200078e0016 */
[----:B------:R-:W-:Y:S02]  /*0300*/  CS2R R26, SRZ ;  /* 0x00000000001a7805 */ /* 0x000fe4000001ff00 */
[----:B------:R-:W-:Y:S01]  /*0310*/  CS2R R6, SRZ ;  /* 0x0000000000067805 */ /* 0x000fe2000001ff00 */
[----:B------:R-:W-:Y:S02]  /*0320*/  @!P6 IMAD.IADD R0, R3, 0x1, R0 ;  /* 0x000000010300e824 */ /* 0x000fe400078e0200 */
[----:B-1----:R-:W-:Y:S01]  /*0330*/  @!P3 IMAD.WIDE.U32 R24, R25, 0x8, R20 ;  /* 0x000000081918b825 */ /* 0x002fe200078e0014 */
[----:B------:R-:W5:Y:S01]  /*0340*/  @!P2 LDG.E.64 R26, desc[UR4][R12.64] ;  /* 0x000000040c1aa981 */ /* 0x000f62000c1e1b00 */
[----:B------:R-:W-:-:S03]  /*0350*/  CS2R R20, SRZ ;  /* 0x0000000000147805 */ /* 0x000fc6000001ff00 */
[----:B------:R1:W5:Y:S01]  /*0360*/  @!P4 LDG.E.64 R6, desc[UR4][R22.64] ;  /* 0x000000041606c981 */ /* 0x000362000c1e1b00 */
[----:B---3--:R-:W-:-:S03]  /*0370*/  @!P1 IMAD.WIDE.U32 R14, R4, 0x8, R14 ;  /* 0x00000008040e9825 */ /* 0x008fc600078e000e */
[----:B------:R2:W5:Y:S01]  /*0380*/  @!P3 LDG.E.64 R20, desc[UR4][R24.64] ;  /* 0x000000041814b981 */ /* 0x000562000c1e1b00 */
[----:B-1----:R-:W-:Y:S01]  /*0390*/  CS2R R22, SRZ ;  /* 0x0000000000167805 */ /* 0x002fe2000001ff00 */
[----:B----4-:R-:W-:Y:S01]  /*03a0*/  @!P6 IMAD.WIDE.U32 R12, R0, 0x8, R18 ;  /* 0x00000008000ce825 */ /* 0x010fe200078e0012 */
[----:B------:R-:W-:-:S04]  /*03b0*/  CS2R R18, SRZ ;  /* 0x0000000000127805 */ /* 0x000fc8000001ff00 */
[----:B------:R2:W5:Y:S04]  /*03c0*/  @!P1 LDG.E.64 R22, desc[UR4][R14.64] ;  /* 0x000000040e169981 */ /* 0x000568000c1e1b00 */
[----:B------:R2:W5:Y:S01]  /*03d0*/  @!P6 LDG.E.64 R18, desc[UR4][R12.64] ;  /* 0x000000040c12e981 */ /* 0x000562000c1e1b00 */
[----:B0-----:R-:W-:Y:S01]  /*03e0*/  @!P0 IMAD.WIDE.U32 R16, R29, 0x8, R16 ;  /* 0x000000081d108825 */ /* 0x001fe200078e0010 */
[----:B------:R-:W-:-:S06]  /*03f0*/  CS2R R28, SRZ ;  /* 0x00000000001c7805 */ /* 0x000fcc000001ff00 */
[----:B------:R2:W5:Y:S01]  /*0400*/  @!P0 LDG.E.64 R28, desc[UR4][R16.64] ;  /* 0x00000004101c8981 */ /* 0x000562000c1e1b00 */
[----:B------:R-:W-:Y:S01]  /*0410*/  ISETP.GE.U32.AND P0, PT, R2, R5, PT ;  /* 0x000000050200720c */ /* 0x000fe20003f06070 */
[----:B------:R-:W-:Y:S04]  /*0420*/  BSSY.RECONVERGENT B0, `(.L_x_2832) ;  /* 0x000003a000007945 */ /* 0x000fe80003800200 */
[----:B------:R-:W-:Y:S08]  /*0430*/  BSSY.RELIABLE B1, `(.L_x_2833) ;  /* 0x0000031000017945 */ /* 0x000ff00003800100 */
[----:B--2---:R-:W-:Y:S05]  /*0440*/  @P0 BRA `(.L_x_2834) ;  /* 0x0000000000380947 */ /* 0x004fea0003800000 */
[----:B------:R-:W0:Y:S01]  /*0450*/  LDC.64 R12, c[0x0][0x388] ;  /* 0x0000e200ff0c7b82 */ /* 0x000e220000000a00 */
[----:B------:R-:W-:Y:S01]  /*0460*/  IADD3 R15, PT, PT, R3, R2, RZ ;  /* 0x00000002030f7210 */ /* 0x000fe20007ffe0ff */
[----:B-----5:R-:W1:Y:S01]  /*0470*/  DADD R10, -RZ, |R10| ;  /* 0x00000000ff0a7229 */ /* 0x020e62000000050a */
[----:B------:R-:W-:-:S05]  /*0480*/  VIADD R2, R2, 0x80 ;  /* 0x0000008002027836 */ /* 0x000fca0000000000 */
[----:B------:R-:W-:Y:S01]  /*0490*/  ISETP.GE.U32.AND P0, PT, R2, R5, PT ;  /* 0x000000050200720c */ /* 0x000fe20003f06070 */
[----:B0-----:R-:W-:-:S05]  /*04a0*/  IMAD.WIDE.U32 R12, R15, 0x8, R12 ;  /* 0x000000080f0c7825 */ /* 0x001fca00078e000c */
[----:B-1----:R0:W-:Y:S07]  /*04b0*/  STG.E.64 desc[UR4][R12.64], R10 ;  /* 0x0000000a0c007986 */ /* 0x0021ee000c101b04 */
[----:B------:R-:W-:Y:S05]  /*04c0*/  @P0 BRA `(.L_x_2835) ;  /* 0x0000000000380947 */ /* 0x000fea0003800000 */
[----:B0-----:R-:W0:Y:S01]  /*04d0*/  LDC.64 R10, c[0x0][0x388] ;  /* 0x0000e200ff0a7b82 */ /* 0x001e220000000a00 */
[----:B------:R-:W-:Y:S01]  /*04e0*/  IADD3 R13, PT, PT, R3, R2, RZ ;  /* 0x00000002030d7210 */ /* 0x000fe20007ffe0ff */
[----:B------:R-:W1:Y:S01]  /*04f0*/  DADD R8, -RZ, |R8| ;  /* 0x00000000ff087229 */ /* 0x000e620000000508 */
[----:B------:R-:W-:-:S03]  /*0500*/  VIADD R2, R2, 0x80 ;  /* 0x0000008002027836 */ /* 0x000fc60000000000 */
[----:B0-----:R-:W-:-:S05]  /*0510*/  IMAD.WIDE.U32 R10, R13, 0x8, R10 ;  /* 0x000000080d0a7825 */ /* 0x001fca00078e000a */
[----:B-1----:R0:W-:Y:S02]  /*0520*/  STG.E.64 desc[UR4][R10.64], R8 ;  /* 0x000000080a007986 */ /* 0x0021e4000c101b04 */
.L_x_2834:
[----:B------:R-:W-:-:S13]  /*0530*/  ISETP.GE.U32.AND P0, PT, R2, R5, PT ;  /* 0x000000050200720c */ /* 0x000fda0003f06070 */
[----:B------:R-:W-:Y:S05]  /*0540*/  @P0 BRA `(.L_x_2836) ;  /* 0x0000000000380947 */ /* 0x000fea0003800000 */
[----:B0----5:R-:W0:Y:S01]  /*0550*/  LDC.64 R8, c[0x0][0x388] ;  /* 0x0000e200ff087b82 */ /* 0x021e220000000a00 */
[----:B------:R-:W-:Y:S01]  /*0560*/  IADD3 R11, PT, PT, R3, R2, RZ ;  /* 0x00000002030b7210 */ /* 0x000fe20007ffe0ff */
[----:B------:R-:W1:Y:S01]  /*0570*/  DADD R6, -RZ, |R6| ;  /* 0x00000000ff067229 */ /* 0x000e620000000506 */
[----:B------:R-:W-:-:S03]  /*0580*/  VIADD R2, R2, 0x80 ;  /* 0x0000008002027836 */ /* 0x000fc60000000000 */
[----:B0-----:R-:W-:-:S05]  /*0590*/  IMAD.WIDE.U32 R8, R11, 0x8, R8 ;  /* 0x000000080b087825 */ /* 0x001fca00078e0008 */
[----:B-1----:R1:W-:Y:S02]  /*05a0*/  STG.E.64 desc[UR4][R8.64], R6 ;  /* 0x0000000608007986 */ /* 0x0023e4000c101b04 */
.L_x_2835:
[----:B------:R-:W-:-:S13]  /*05b0*/  ISETP.GE.U32.AND P0, PT, R2, R5, PT ;  /* 0x000000050200720c */ /* 0x000fda0003f06070 */
[----:B------:R-:W-:Y:S05]  /*05c0*/  @P0 BRA `(.L_x_2837) ;  /* 0x0000000000380947 */ /* 0x000fea0003800000 */
[----:B-1----:R-:W1:Y:S01]  /*05d0*/  LDC.64 R6, c[0x0][0x388] ;  /* 0x0000e200ff067b82 */ /* 0x002e620000000a00 */
[----:B------:R-:W-:Y:S01]  /*05e0*/  IADD3 R9, PT, PT, R3, R2, RZ ;  /* 0x0000000203097210 */ /* 0x000fe20007ffe0ff */
[----:B------:R-:W2:Y:S01]  /*05f0*/  DADD R20, -RZ, |R20| ;  /* 0x00000000ff147229 */ /* 0x000ea20000000514 */
[----:B------:R-:W-:-:S03]  /*0600*/  VIADD R2, R2, 0x80 ;  /* 0x0000008002027836 */ /* 0x000fc60000000000 */
[----:B-1----:R-:W-:-:S05]  /*0610*/  IMAD.WIDE.U32 R6, R9, 0x8, R6 ;  /* 0x0000000809067825 */ /* 0x002fca00078e0006 */
[----:B--2---:R1:W-:Y:S02]  /*0620*/  STG.E.64 desc[UR4][R6.64], R20 ;  /* 0x0000001406007986 */ /* 0x0043e4000c101b04 */
.L_x_2836:
[----:B------:R-:W-:-:S13]  /*0630*/  ISETP.GE.U32.AND P0, PT, R2, R5, PT ;  /* 0x000000050200720c */ /* 0x000fda0003f06070 */
[----:B------:R-:W-:Y:S05]  /*0640*/  @P0 BRA `(.L_x_2838) ;  /* 0x00000000003c0947 */ /* 0x000fea0003800000 */
[----:B-1---5:R-:W1:Y:S01]  /*0650*/  LDC.64 R6, c[0x0][0x388] ;  /* 0x0000e200ff067b82 */ /* 0x022e620000000a00 */
[----:B0-----:R-:W-:Y:S01]  /*0660*/  IADD3 R9, PT, PT, R3, R2, RZ ;  /* 0x0000000203097210 */ /* 0x001fe20007ffe0ff */
[----:B------:R-:W0:Y:S01]  /*0670*/  DADD R26, -RZ, |R26| ;  /* 0x00000000ff1a7229 */ /* 0x000e22000000051a */
[----:B------:R-:W-:-:S03]  /*0680*/  VIADD R2, R2, 0x80 ;  /* 0x0000008002027836 */ /* 0x000fc60000000000 */
[----:B-1----:R-:W-:-:S05]  /*0690*/  IMAD.WIDE.U32 R6, R9, 0x8, R6 ;  /* 0x0000000809067825 */ /* 0x002fca00078e0006 */
[----:B0-----:R2:W-:Y:S02]  /*06a0*/  STG.E.64 desc[UR4][R6.64], R26 ;  /* 0x0000001a06007986 */ /* 0x0015e4000c101b04 */
.L_x_2837:
[----:B------:R-:W-:-:S13]  /*06b0*/  ISETP.GE.U32.AND P0, PT, R2, R5, PT ;  /* 0x000000050200720c */ /* 0x000fda0003f06070 */
[----:B------:R-:W-:Y:S05]  /*06c0*/  @P0 BREAK.RELIABLE B1 ;  /* 0x0000000000010942 */ /* 0x000fea0003800100 */
[----:B------:R-:W-:Y:S05]  /*06d0*/  @P0 BRA `(.L_x_2839) ;  /* 0x0000000000380947 */ /* 0x000fea0003800000 */
[----:B-12---:R-:W1:Y:S01]  /*06e0*/  LDC.64 R6, c[0x0][0x388] ;  /* 0x0000e200ff067b82 */ /* 0x006e620000000a00 */
[----:B------:R-:W-:Y:S01]  /*06f0*/  IADD3 R9, PT, PT, R3, R2, RZ ;  /* 0x0000000203097210 */ /* 0x000fe20007ffe0ff */
[----:B------:R-:W2:Y:S01]  /*0700*/  DADD R22, -RZ, |R22| ;  /* 0x00000000ff167229 */ /* 0x000ea20000000516 */
[----:B------:R-:W-:-:S03]  /*0710*/  VIADD R2, R2, 0x80 ;  /* 0x0000008002027836 */ /* 0x000fc60000000000 */
[----:B-1----:R-:W-:-:S05]  /*0720*/  IMAD.WIDE.U32 R6, R9, 0x8, R6 ;  /* 0x0000000809067825 */ /* 0x002fca00078e0006 */
[----:B--2---:R2:W-:Y:S02]  /*0730*/  STG.E.64 desc[UR4][R6.64], R22 ;  /* 0x0000001606007986 */ /* 0x0045e4000c101b04 */
.L_x_2838:
[----:B------:R-:W-:Y:S05]  /*0740*/  BSYNC.RELIABLE B1 ;  /* 0x0000000000017941 */ /* 0x000fea0003800100 */
.L_x_2833:
[----:B------:R-:W-:-:S13]  /*0750*/  ISETP.GE.U32.AND P0, PT, R2, R5, PT ;  /* 0x000000050200720c */ /* 0x000fda0003f06070 */
[----:B-12--5:R-:W1:Y:S01]  /*0760*/  @!P0 LDC.64 R6, c[0x0][0x388] ;  /* 0x0000e200ff068b82 */ /* 0x026e620000000a00 */
[----:B0-----:R-:W-:Y:S01]  /*0770*/  @!P0 IADD3 R9, PT, PT, R3, R2, RZ ;  /* 0x0000000203098210 */ /* 0x001fe20007ffe0ff */
[----:B------:R-:W0:Y:S01]  /*0780*/  @!P0 DADD R28, -RZ, |R28| ;  /* 0x00000000ff1c8229 */ /* 0x000e22000000051c */
[----:B------:R-:W-:-:S03]  /*0790*/  @!P0 VIADD R2, R2, 0x80 ;  /* 0x0000008002028836 */ /* 0x000fc60000000000 */
[----:B-1----:R-:W-:-:S05]  /*07a0*/  @!P0 IMAD.WIDE.U32 R6, R9, 0x8, R6 ;  /* 0x0000000809068825 */ /* 0x002fca00078e0006 */
[----:B0-----:R3:W-:Y:S02]  /*07b0*/  @!P0 STG.E.64 desc[UR4][R6.64], R28 ;  /* 0x0000001c06008986 */ /* 0x0017e4000c101b04 */
.L_x_2839:
[----:B------:R-:W-:Y:S05]  /*07c0*/  BSYNC.RECONVERGENT B0 ;  /* 0x0000000000007941 */ /* 0x000fea0003800200 */
.L_x_2832:
[----:B------:R-:W-:Y:S05]  /*07d0*/  WARPSYNC.ALL ;  /* 0x0000000000007948 */ /* 0x000fea0003800000 */
[----:B------:R-:W-:-:S13]  /*07e0*/  ISETP.GE.U32.AND P0, PT, R2, R5, PT ;  /* 0x000000050200720c */ /* 0x000fda0003f06070 */
[----:B------:R-:W-:Y:S05]  /*07f0*/  @P0 EXIT ;  /* 0x000000000000094d */ /* 0x000fea0003800000 */
[----:B------:R-:W4:Y:S01]  /*0800*/  LDC.64 R4, c[0x0][0x388] ;  /* 0x0000e200ff047b82 */ /* 0x000f220000000a00 */
[----:B------:R-:W-:Y:S01]  /*0810*/  IADD3 R3, PT, PT, R3, R2, RZ ;  /* 0x0000000203037210 */ /* 0x000fe20007ffe0ff */
[----:B------:R-:W5:Y:S04]  /*0820*/  DADD R18, -RZ, |R18| ;  /* 0x00000000ff127229 */ /* 0x000f680000000512 */
[----:B----4-:R-:W-:-:S05]  /*0830*/  IMAD.WIDE.U32 R2, R3, 0x8, R4 ;  /* 0x0000000803027825 */ /* 0x010fca00078e0004 */
[----:B-----5:R-:W-:Y:S01]  /*0840*/  STG.E.64 desc[UR4][R2.64], R18 ;  /* 0x0000001202007986 */ /* 0x020fe2000c101b04 */
[----:B------:R-:W-:Y:S05]  /*0850*/  EXIT ;  /* 0x000000000000794d */ /* 0x000fea0003800000 */
.L_x_2831:
[----:B------:R-:W0:Y:S01]  /*0860*/  S2R R0, SR_TID.X ;  /* 0x0000000000007919 */ /* 0x000e220000002100 */
[----:B------:R-:W1:Y:S08]  /*0870*/  LDC.64 R4, c[0x0][0x390] ;  /* 0x0000e400ff047b82 */ /* 0x000e700000000a00 */
[----:B------:R-:W2:Y:S01]  /*0880*/  LDC.64 R22, c[0x0][0x388] ;  /* 0x0000e200ff167b82 */ /* 0x000ea20000000a00 */
[----:B-1----:R-:W-:-:S04]  /*0890*/  IMAD.WIDE.U32 R4, R3, 0x8, R4 ;  /* 0x0000000803047825 */ /* 0x002fc800078e0004 */
[----:B0-----:R-:W-:-:S05]  /*08a0*/  IMAD.WIDE.U32 R20, R0, 0x10, R4 ;  /* 0x0000001000147825 */ /* 0x001fca00078e0004 */
[----:B------:R-:W3:Y:S04]  /*08b0*/  LDG.E.128 R12, desc[UR4][R20.64] ;  /* 0x00000004140c7981 */ /* 0x000ee8000c1e1d00 */
[----:B------:R-:W4:Y:S04]  /*08c0*/  LDG.E.128 R16, desc[UR4][R20.64+0x800] ;  /* 0x0008000414107981 */ /* 0x000f28000c1e1d00 */
[----:B------:R-:W5:Y:S04]  /*08d0*/  LDG.E.128 R4, desc[UR4][R20.64+0x1000] ;  /* 0x0010000414047981 */ /* 0x000f68000c1e1d00 */
[----:B------:R-:W5:Y:S01]  /*08e0*/  LDG.E.128 R8, desc[UR4][R20.64+0x1800] ;  /* 0x0018000414087981 */ /* 0x000f62000c1e1d00 */
[----:B--2---:R-:W-:-:S04]  /*08f0*/  IMAD.WIDE.U32 R2, R3, 0x8, R22 ;  /* 0x0000000803027825 */ /* 0x004fc800078e0016 */
[----:B------:R-:W-:Y:S01]  /*0900*/  IMAD.WIDE.U32 R2, R0, 0x10, R2 ;  /* 0x0000001000027825 */ /* 0x000fe200078e0002 */
[----:B---3--:R-:W-:-:S15]  /*0910*/  DADD R12, -RZ, |R12| ;  /* 0x00000000ff0c7229 */ /* 0x008fde000000050c */
[----:B------:R-:W-:-:S15]  /*0920*/  NOP ;  /* 0x0000000000007918 */ /* 0x000fde0000000000 */
[----:B------:R-:W-:-:S15]  /*0930*/  NOP ;  /* 0x0000000000007918 */ /* 0x000fde0000000000 */
[----:B------:R-:W-:-:S15]  /*0940*/  NOP ;  /* 0x0000000000007918 */ /* 0x000fde0000000000 */
[----:B------:R-:W-:-:S04]  /*0950*/  NOP ;  /* 0x0000000000007918 */ /* 0x000fc80000000000 */
[----:B------:R-:W0:Y:S02]  /*0960*/  DADD R14, -RZ, |R14| ;  /* 0x00000000ff0e7229 */ /* 0x000e24000000050e */
[----:B0-----:R-:W-:-:S15]  /*0970*/  STG.E.128 desc[UR4][R2.64], R12 ;  /* 0x0000000c02007986 */ /* 0x001fde000c101d04 */
[----:B------:R-:W-:-:S15]  /*0980*/  NOP ;  /* 0x0000000000007918 */ /* 0x000fde0000000000 */
[----:B------:R-:W-:-:S15]  /*0990*/  NOP ;  /* 0x0000000000007918 */ /* 0x000fde0000000000 */
[----:B------:R-:W-:-:S15]  /*09a0*/  NOP ;  /* 0x0000000000007918 */ /* 0x000fde0000000000 */
[----:B------:R-:W-:-:S02]  /*09b0*/  NOP ;  /* 0x0000000000007918 */ /* 0x000fc40000000000 */
[----:B----4-:R-:W-:-:S15]  /*09c0*/  DADD R16, -RZ, |R16| ;  /* 0x00000000ff107229 */ /* 0x010fde0000000510 */
        /* <DEDUP_REMOVED lines=10> */
[----:B-----5:R-:W-:-:S15]  /*0a70*/  DADD R4, -RZ, |R4| ;  /* 0x00000000ff047229 */ /* 0x020fde0000000504 */
        /* <DEDUP_REMOVED lines=10> */
[----:B------:R-:W-:-:S15]  /*0b20*/  DADD R8, -RZ, |R8| ;  /* 0x00000000ff087229 */ /* 0x000fde0000000508 */
[----:B------:R-:W-:-:S15]  /*0b30*/  NOP ;  /* 0x0000000000007918 */ /* 0x000fde0000000000 */
[----:B------:R-:W-:-:S15]  /*0b40*/  NOP ;  /* 0x0000000000007918 */ /* 0x000fde0000000000 */
[----:B------:R-:W-:-:S15]  /*0b50*/  NOP ;  /* 0x0000000000007918 */ /* 0x000fde0000000000 */
[----:B------:R-:W-:-:S04]  /*0b60*/  NOP ;  /* 0x0000000000007918 */ /* 0x000fc80000000000 */
[----:B------:R-:W0:Y:S02]  /*0b70*/  DADD R10, -RZ, |R10| ;  /* 0x00000000ff0a7229 */ /* 0x000e24000000050a */
[----:B0-----:R-:W-:Y:S01]  /*0b80*/  STG.E.128 desc[UR4][R2.64+0x1800], R8 ;  /* 0x0018000802007986 */ /* 0x001fe2000c101d04 */
[----:B------:R-:W-:Y:S05]  /*0b90*/  EXIT ;  /* 0x000000000000794d */ /* 0x000fea0003800000 */
.L_x_2840:
        /* <DEDUP_REMOVED lines=14> */
.L_x_5901:


//--------------------- .text._ZN2at6native29vectorized_elementwise_kernelILi4ENS0_10AbsFunctorIdEESt5arrayIPcLm2EEEEviT0_T1_ --------------------------
	.section	.text._ZN2at6native29vectorized_elementwise_kernelILi4ENS0_10AbsFunctorIdEESt5arrayIPcLm2EEEEviT0_T1_,"ax",@progbits
	.align	128
        .global         _ZN2at6native29vectorized_elementwise_kernelILi4ENS0_10AbsFunctorIdEESt5arrayIPcLm2EEEEviT0_T1_
        .type           _ZN2at6native29vectorized_elementwise_kernelILi4ENS0_10AbsFunctorIdEESt5arrayIPcLm2EEEEviT0_T1_,@function
        .size           _ZN2at6native29vectorized_elementwise_kernelILi4ENS0_10AbsFunctorIdEESt5arrayIPcLm2EEEEviT0_T1_,(.L_x_5902 - _ZN2at6native29vectorized_elementwise_kernelILi4ENS0_10AbsFunctorIdEESt5arrayIPcLm2EEEEviT0_T1_)
        .other          _ZN2at6native29vectorized_elementwise_kernelILi4ENS0_10AbsFunctorIdEESt5arrayIPcLm2EEEEviT0_T1_,@"STO_CUDA_ENTRY STV_DEFAULT"
_ZN2at6native29vectorized_elementwise_kernelILi4ENS0_10AbsFunctorIdEESt5arrayIPcLm2EEEEviT0_T1_:
.text._ZN2at6native29vectorized_elementwise_kernelILi4ENS0_10AbsFunctorIdEESt5arrayIPcLm2EEEEviT0_T1_:
        /* <DEDUP_REMOVED lines=83> */
.L_x_2844:
        /* <DEDUP_REMOVED lines=8> */
.L_x_2845:
        /* <DEDUP_REMOVED lines=8> */
.L_x_2846:
        /* <DEDUP_REMOVED lines=8> */
.L_x_2847:
        /* <DEDUP_REMOVED lines=9> */
.L_x_2848:
[----:B------:R-:W-:Y:S05]  /*0740*/  BSYNC.RELIABLE B1 ;  /* 0x0000000000017941 */ /* 0x000fea0003800100 */
.L_x_2843:
[----:B------:R-:W-:-:S13]  /*0750*/  ISETP.GE.U32.AND P0, PT, R2, R5, PT ;  /* 0x000000050200720c */ /* 0x000fda0003f06070 */
[----:B-12--5:R-:W1:Y:S01]  /*0760*/  @!P0 LDC.64 R6, c[0x0][0x388] ;  /* 0x0000e200ff068b82 */ /* 0x026e620000000a00 */
[----:B0-----:R-:W-:Y:S01]  /*0770*/  @!P0 IADD3 R9, PT, PT, R3, R2, RZ ;  /* 0x0000000203098210 */ /* 0x001fe20007ffe0ff */
[----:B------:R-:W0:Y:S01]  /*0780*/  @!P0 DADD R28, -RZ, |R28| ;  /* 0x00000000ff1c8229 */ /* 0x000e22000000051c */
[----:B------:R-:W-:-:S03]  /*0790*/  @!P0 VIADD R2, R2, 0x80 ;  /* 0x0000008002028836 */ /* 0x000fc60000000000 */
[----:B-1----:R-:W-:-:S05]  /*07a0*/  @!P0 IMAD.WIDE.U32 R6, R9, 0x8, R6 ;  /* 0x0000000809068825 */ /* 0x002fca00078e0006 */
[----:B0-----:R3:W-:Y:S02]  /*07b0*/  @!P0 STG.E.64 desc[UR4][R6.64], R28 ;  /* 0x0000001c06008986 */ /* 0x0017e4000c101b04 */
.L_x_2849:
[----:B------:R-:W-:Y:S05]  /*07c0*/  BSYNC.RECONVERGENT B0 ;  /* 0x0000000000007941 */ /* 0x000fea0003800200 */
.L_x_2842:
        /* <DEDUP_REMOVED lines=9> */
.L_x_2841:
[----:B------:R-:W0:Y:S01]  /*0860*/  S2R R0, SR_TID.X ;  /* 0x0000000000007919 */ /* 0x000e220000002100 */
[----:B------:R-:W1:Y:S08]  /*0870*/  LDC.64 R4, c[0x0][0x390] ;  /* 0x0000e400ff047b82 */ /* 0x000e700000000a00 */
[----:B------:R-:W2:Y:S01]  /*0880*/  LDC.64 R22, c[0x0][0x388] ;  /* 0x0000e200ff167b82 */ /* 0x000ea20000000a00 */
[----:B-1----:R-:W-:-:S04]  /*0890*/  IMAD.WIDE.U32 R4, R3, 0x8, R4 ;  /* 0x0000000803047825 */ /* 0x002fc800078e0004 */
[----:B0-----:R-:W-:-:S05]  /*08a0*/  IMAD.WIDE.U32 R20, R0, 0x20, R4 ;  /* 0x0000002000147825 */ /* 0x001fca00078e0004 */
[----:B------:R-:W3:Y:S04]  /*08b0*/  LDG.E.ENL2.256 R16, R12, desc[UR4][R20.64] ;  /* 0xfe000004140c797e */ /* 0x000ee80008121910 */
[----:B------:R-:W4:Y:S01]  /*08c0*/  LDG.E.ENL2.256 R8, R4, desc[UR4][R20.64+0x1000] ;  /* 0xfe0080041404797e */ /* 0x000f220008121908 */
[----:B--2---:R-:W-:-:S04]  /*08d0*/  IMAD.WIDE.U32 R2, R3, 0x8, R22 ;  /* 0x0000000803027825 */ /* 0x004fc800078e0016 */
[----:B------:R-:W-:Y:S01]  /*08e0*/  IMAD.WIDE.U32 R2, R0, 0x20, R2 ;  /* 0x0000002000027825 */ /* 0x000fe200078e0002 */
[----:B---3--:R-:W-:-:S15]  /*08f0*/  DADD R12, -RZ, |R12| ;  /* 0x00000000ff0c7229 */ /* 0x008fde000000050c */
[----:B------:R-:W-:-:S15]  /*0900*/  NOP ;  /* 0x0000000000007918 */ /* 0x000fde0000000000 */
[----:B------:R-:W-:-:S15]  /*0910*/  NOP ;  /* 0x0000000000007918 */ /* 0x000fde0000000000 */
[----:B------:R-:W-:-:S15]  /*0920*/  NOP ;  /* 0x0000000000007918 */ /* 0x000fde0000000000 */
[----:B------:R-:W-:-:S04]  /*0930*/  NOP ;  /* 0x0000000000007918 */ /* 0x000fc80000000000 */
[----:B------:R-:W-:-:S15]  /*0940*/  DADD R14, -RZ, |R14| ;  /* 0x00000000ff0e7229 */ /* 0x000fde000000050e */
        /* <DEDUP_REMOVED lines=9> */
[----:B------:R-:W0:Y:S02]  /*09e0*/  DADD R18, -RZ, |R18| ;  /* 0x00000000ff127229 */ /* 0x000e240000000512 */
[----:B0-----:R-:W-:-:S15]  /*09f0*/  STG.E.ENL2.256 desc[UR4][R2.64], R12, R16 ;  /* 0xf800000c0210797f */ /* 0x001fde000f121804 */
        /* <DEDUP_REMOVED lines=20> */
[----:B0-----:R-:W-:Y:S01]  /*0b40*/  STG.E.ENL2.256 desc[UR4][R2.64+0x1000], R4, R8 ;  /* 0xf80080040208797f */ /* 0x001fe2000f121804 */
[----:B------:R-:W-:Y:S05]  /*0b50*/  EXIT ;  /* 0x000000000000794d */ /* 0x000fea0003800000 */
.L_x_2850:
        /* <DEDUP_REMOVED lines=10> */
.L_x_5902:


//--------------------- .text._ZN2at6native29vectorized_elementwise_kernelILi8ENS0_10AbsFunctorIdEESt5arrayIPcLm2EEEEviT0_T1_ --------------------------
	.section	.text._ZN2at6native29vectorized_elementwise_kernelILi8ENS0_10AbsFunctorIdEESt5arrayIPcLm2EEEEviT0_T1_,"ax",@progbits
	.align	128
        .global         _ZN2at6native29vectorized_elementwise_kernelILi8ENS0_10AbsFunctorIdEESt5arrayIPcLm2EEEEviT0_T1_
        .type           _ZN2at6native29vectorized_elementwise_kernelILi8ENS0_10AbsFunctorIdEESt5arrayIPcLm2EEEEviT0_T1_,@function
        .size           _ZN2at6native29vectorized_elementwise_kernelILi8ENS0_10AbsFunctorIdEESt5arrayIPcLm2EEEEviT0_T1_,(.L_x_5903 - _ZN2at6native29vectorized_elementwise_kernelILi8ENS0_10AbsFunctorIdEESt5arrayIPcLm2EEEEviT0_T1_)
        .other          _ZN2at6native29vectorized_elementwise_kernelILi8ENS0_10AbsFunctorIdEESt5arrayIPcLm2EEEEviT0_T1_,@"STO_CUDA_ENTRY STV_DEFAULT"
_ZN2at6native29vectorized_elementwise_kernelILi8ENS0_10AbsFunctorIdEESt5arrayIPcLm2EEEEviT0_T1_:
.text._ZN2at6native29vectorized_elementwise_kernelILi8ENS0_10AbsFunctorIdEESt5arrayIPcLm2EEEEviT0_T1_:
[----:B------:R-:W-:Y:S01]  /*0000*/  LDC R1, c[0x0][0x37c] ;  /* 0x0000df00ff017b82 */ /* 0x000fe20000000800 */
[----:B------:R-:W-:Y:S05]  /*0010*/  EXIT ;  /* 0x000000000000794d */ /* 0x000fea0003800000 */
.L_x_2851:
        /* <DEDUP_REMOVED lines=14> */
.L_x_5903:


//--------------------- .text._ZN2at6native18elementwise_kernelILi128ELi4EZNS0_15gpu_kernel_implINS0_10AbsFunctorIsEEEEvRNS_18TensorIteratorBaseERKT_EUliE_EEviT1_ --------------------------
	.section	.text._ZN2at6native18elementwise_kernelILi128ELi4EZNS0_15gpu_kernel_implINS0_10AbsFunctorIsEEEEvRNS_18TensorIteratorBaseERKT_EUliE_EEviT1_,"ax",@progbits
	.align	128
        .global         _ZN2at6native18elementwise_kernelILi128ELi4EZNS0_15gpu_kernel_implINS0_10AbsFunctorIsEEEEvRNS_18TensorIteratorBaseERKT_EUliE_EEviT1_
        .type           _ZN2at6native18elementwise_kernelILi128ELi4EZNS0_15gpu_kernel_implINS0_10AbsFunctorIsEEEEvRNS_18TensorIteratorBaseERKT_EUliE_EEviT1_,@function
        .size           _ZN2at6native18elementwise_kernelILi128ELi4EZNS0_15gpu_kernel_implINS0_10AbsFunctorIsEEEEvRNS_18TensorIteratorBaseERKT_EUliE_EEviT1_,(.L_x_5904 - _ZN2at6native18elementwise_kernelILi128ELi4EZNS0_15gpu_kernel_implINS0_10AbsFunctorIsEEEEvRNS_18TensorIteratorBaseERKT_EUliE_EEviT1_)
        .other          _ZN2at6native18elementwise_kernelILi128ELi4EZNS0_15gpu_kernel_implINS0_10AbsFunctorIsEEEEvRNS_18TensorIteratorBaseERKT_EUliE_EEviT1_,@"STO_CUDA_ENTRY STV_DEFAULT"
_ZN2at6native18elementwise_kernelILi128ELi4EZNS0_15gpu_kernel_implINS0_10AbsFunctorIsEEEEvRNS_18TensorIteratorBaseERKT_EUliE_EEviT1_:
.text._ZN2at6native18elementwise_kernelILi128ELi4EZNS0_15gpu_kernel_implINS0_10AbsFunctorIsEEEEvRNS_18TensorIteratorBaseERKT_EUliE_EEviT1_:
        /* <DEDUP_REMOVED lines=319> */
.L_x_2854:
        /* <DEDUP_REMOVED lines=14> */
[----:B------:R0:W5:Y:S01]  /*14d0*/  LDG.E.S8 R0, desc[UR36][R2.64] ;  /* 0x0000002402007981 */ /* 0x000162000c1e1300 */
[----:B------:R-:W-:Y:S05]  /*14e0*/  BRA `(.L_x_2860) ;  /* 0x0000000c00547947 */ /* 0x000fea0003800000 */
.L_x_2858:
[----:B------:R0:W5:Y:S01]  /*14f0*/  LDG.E.U8 R0, desc[UR36][R2.64] ;  /* 0x0000002402007981 */ /* 0x000162000c1e1100 */
[----:B------:R-:W-:Y:S05]  /*1500*/  BRA `(.L_x_2860) ;  /* 0x0000000c004c7947 */ /* 0x000fea0003800000 */
.L_x_2857:
[----:B------:R-:W-:-:S09]  /*1510*/  UISETP.NE.AND UP0, UPT, UR4, 0x2, UPT ;  /* 0x000000020400788c */ /* 0x000fd2000bf05270 */
[----:B------:R-:W-:Y:S05]  /*1520*/  BRA.U !UP0, `(.L_x_2861) ;  /* 0x0000000108207547 */ /* 0x000fea000b800000 */
[----:B------:R-:W-:-:S09]  /*1530*/  UISETP.NE.AND UP0, UPT, UR4, 0x3, UPT ;  /* 0x000000030400788c */ /* 0x000fd2000bf05270 */
[----:B------:R-:W-:Y:S05]  /*1540*/  BRA.U !UP0, `(.L_x_2862) ;  /* 0x0000000108107547 */ /* 0x000fea000b800000 */
[----:B------:R-:W-:-:S09]  /*1550*/  UISETP.NE.AND UP0, UPT, UR4, 0x4, UPT ;  /* 0x000000040400788c */ /* 0x000fd2000bf05270 */
[----:B------:R-:W-:Y:S05]  /*1560*/  BRA.U UP0, `(.L_x_2859) ;  /* 0x0000000900b07547 */ /* 0x000fea000b800000 */
[----:B------:R0:W5:Y:S01]  /*1570*/  LDG.E.U16 R0, desc[UR36][R2.64] ;  /* 0x0000002402007981 */ /* 0x000162000c1e1500 */
[----:B------:R-:W-:Y:S05]  /*1580*/  BRA `(.L_x_2860) ;  /* 0x0000000c002c7947 */ /* 0x000fea0003800000 */
.L_x_2862:
[----:B------:R0:W5:Y:S01]  /*1590*/  LDG.E.U16 R0, desc[UR36][R2.64] ;  /* 0x0000002402007981 */ /* 0x000162000c1e1500 */
[----:B------:R-:W-:Y:S05]  /*15a0*/  BRA `(.L_x_2860) ;  /* 0x0000000c00247947 */ /* 0x000fea0003800000 */
.L_x_2861:
[----:B------:R0:W5:Y:S01]  /*15b0*/  LDG.E.U16 R0, desc[UR36][R2.64] ;  /* 0x0000002402007981 */ /* 0x000162000c1e1500 */
[----:B------:R-:W-:Y:S05]  /*15c0*/  BRA `(.L_x_2860) ;  /* 0x0000000c001c7947 */ /* 0x000fea0003800000 */
.L_x_2856:
[----:B------:R-:W-:-:S09]  /*15d0*/  UISETP.GT.AND UP0, UPT, UR4, 0x6, UPT ;  /* 0x000000060400788c */ /* 0x000fd2000bf04270 */
[----:B------:R-:W-:Y:S05]  /*15e0*/  BRA.U UP0, `(.L_x_2863) ;  /* 0x0000000100307547 */ /* 0x000fea000b800000 */
[----:B------:R-:W-:-:S09]  /*15f0*/  UISETP.NE.AND UP0, UPT, UR4, 0x5, UPT ;  /* 0x000000050400788c */ /* 0x000fd2000bf05270 */
[----:B------:R-:W-:Y:S05]  /*1600*/  BRA.U !UP0, `(.L_x_2864) ;  /* 0x0000000108147547 */ /* 0x000fea000b800000 */
[----:B------:R-:W-:-:S09]  /*1610*/  UISETP.NE.AND UP0, UPT, UR4, 0x6, UPT ;  /* 0x000000060400788c */ /* 0x000fd2000bf05270 */
[----:B------:R-:W-:Y:S05]  /*1620*/  BRA.U UP0, `(.L_x_2859) ;  /* 0x0000000900807547 */ /* 0x000fea000b800000 */
[----:B------:R-:W2:Y:S02]  /*1630*/  LDG.E R2, desc[UR36][R2.64] ;  /* 0x0000002402027981 */ /* 0x000ea4000c1e1900 */
[----:B--2---:R3:W4:Y:S01]  /*1640*/  F2I.FTZ.TRUNC.NTZ R0, R2 ;  /* 0x0000000200007305 */ /* 0x004722000021f100 */
[----:B------:R-:W-:Y:S05]  /*1650*/  BRA `(.L_x_2860) ;  /* 0x0000000800f87947 */ /* 0x000fea0003800000 */
.L_x_2864:
[----:B------:R-:W2:Y:S02]  /*1660*/  LDG.E.U16 R4, desc[UR36][R2.64] ;  /* 0x0000002402047981 */ /* 0x000ea4000c1e1500 */
[----:B--2---:R-:W-:-:S06]  /*1670*/  HADD2.F32 R4, -RZ, R4.H0_H0 ;  /* 0x20000004ff047230 */ /* 0x004fcc0000004100 */
[----:B------:R-:W0:Y:S02]  /*1680*/  F2I.FTZ.TRUNC.NTZ R4, R4 ;  /* 0x0000000400047305 */ /* 0x000e24000021f100 */
[----:B0-----:R-:W-:Y:S01]  /*1690*/  PRMT R0, R4, 0x7610, R0 ;  /* 0x0000761004007816 */ /* 0x001fe20000000000 */
[----:B------:R-:W-:Y:S06]  /*16a0*/  BRA `(.L_x_2860) ;  /* 0x0000000800e47947 */ /* 0x000fec0003800000 */
.L_x_2863:
[----:B------:R-:W-:-:S09]  /*16b0*/  UISETP.NE.AND UP0, UPT, UR4, 0x7, UPT ;  /* 0x000000070400788c */ /* 0x000fd2000bf05270 */
[----:B------:R-:W-:Y:S05]  /*16c0*/  BRA.U !UP0, `(.L_x_2865) ;  /* 0x0000000108307547 */ /* 0x000fea000b800000 */
[----:B------:R-:W-:-:S09]  /*16d0*/  UISETP.NE.AND UP0, UPT, UR4, 0x8, UPT ;  /* 0x000000080400788c */ /* 0x000fd2000bf05270 */
[----:B------:R-:W-:Y:S05]  /*16e0*/  BRA.U !UP0, `(.L_x_2866) ;  /* 0x0000000108147547 */ /* 0x000fea000b800000 */
[----:B------:R-:W-:-:S09]  /*16f0*/  UISETP.NE.AND UP0, UPT, UR4, 0x9, UPT ;  /* 0x000000090400788c */ /* 0x000fd2000bf05270 */
[----:B------:R-:W-:Y:S05]  /*1700*/  BRA.U UP0, `(.L_x_2859) ;  /* 0x0000000900487547 */ /* 0x000fea000b800000 */
[----:B------:R-:W2:Y:S02]  /*1710*/  LDG.E R2, desc[UR36][R2.64] ;  /* 0x0000002402027981 */ /* 0x000ea4000c1e1900 */
[----:B--2---:R0:W1:Y:S01]  /*1720*/  F2I.FTZ.TRUNC.NTZ R0, R2 ;  /* 0x0000000200007305 */ /* 0x004062000021f100 */
[----:B------:R-:W-:Y:S05]  /*1730*/  BRA `(.L_x_2860) ;  /* 0x0000000800c07947 */ /* 0x000fea0003800000 */
.L_x_2866:
[----:B------:R-:W2:Y:S02]  /*1740*/  LDG.E.U16 R2, desc[UR36][R2.64] ;  /* 0x0000002402027981 */ /* 0x000ea4000c1e1500 */
[----:B--2---:R-:W-:-:S06]  /*1750*/  HADD2.F32 R4, -RZ, R2.H0_H0 ;  /* 0x20000002ff047230 */ /* 0x004fcc0000004100 */
[----:B------:R-:W0:Y:S02]  /*1760*/  F2I.FTZ.TRUNC.NTZ R4, R4 ;  /* 0x0000000400047305 */ /* 0x000e24000021f100 */
[----:B0-----:R-:W-:Y:S01]  /*1770*/  PRMT R0, R4, 0x7610, R0 ;  /* 0x0000761004007816 */ /* 0x001fe20000000000 */
[----:B------:R-:W-:Y:S06]  /*1780*/  BRA `(.L_x_2860) ;  /* 0x0000000800ac7947 */ /* 0x000fec0003800000 */
.L_x_2865:
[----:B------:R-:W2:Y:S02]  /*1790*/  LDG.E.64 R2, desc[UR36][R2.64] ;  /* 0x0000002402027981 */ /* 0x000ea4000c1e1b00 */
[----:B--2---:R0:W1:Y:S02]  /*17a0*/  F2I.F64.TRUNC R0, R2 ;  /* 0x0000000200007311 */ /* 0x004064000030d100 */
[----:B01----:R-:W-:Y:S05]  /*17b0*/  BRA `(.L_x_2860) ;  /* 0x0000000800a07947 */ /* 0x003fea0003800000 */
.L_x_2855:
        /* <DEDUP_REMOVED lines=10> */
[----:B------:R-:W-:Y:S01]  /*1860*/  SEL R0, RZ, 0x1, !P0 ;  /* 0x00000001ff007807 */ /* 0x000fe20004000000 */
[----:B------:R-:W-:Y:S08]  /*1870*/  BRA `(.L_x_2860) ;  /* 0x0000000800707947 */ /* 0x000ff00003800000 */
.L_x_2869:
[----:B------:R-:W2:Y:S02]  /*1880*/  LDG.E.64 R2, desc[UR36][R2.64] ;  /* 0x0000002402027981 */ /* 0x000ea4000c1e1b00 */
[----:B--2---:R3:W4:Y:S02]  /*1890*/  F2I.F64.TRUNC R0, R2 ;  /* 0x0000000200007311 */ /* 0x004724000030d100 */
[----:B---34-:R-:W-:Y:S05]  /*18a0*/  BRA `(.L_x_2860) ;  /* 0x0000000800647947 */ /* 0x018fea0003800000 */
.L_x_2868:
        /* <DEDUP_REMOVED lines=23> */
[----:B------:R-:W-:-:S06]  /*1a20*/  LOP3.LUT R5, R5, 0x80000000, R0, 0xf8, !PT ;  /* 0x8000000005057812 */ /* 0x000fcc00078ef800 */
[----:B------:R-:W0:Y:S02]  /*1a30*/  F2I.FTZ.TRUNC.NTZ R5, R5 ;  /* 0x0000000500057305 */ /* 0x000e24000021f100 */
[----:B0-----:R-:W-:Y:S01]  /*1a40*/  PRMT R0, R5, 0x7610, R0 ;  /* 0x0000761005007816 */ /* 0x001fe20000000000 */
[----:B------:R-:W-:Y:S06]  /*1a50*/  BRA `(.L_x_2860) ;  /* 0x0000000400f87947 */ /* 0x000fec0003800000 */
.L_x_2871:
        /* <DEDUP_REMOVED lines=10> */
[----:B------:R-:W-:-:S06]  /*1b00*/  LOP3.LUT R5, R0, 0x80000000, R5, 0xf8, !PT ;  /* 0x8000000000057812 */ /* 0x000fcc00078ef805 */
[----:B------:R-:W0:Y:S02]  /*1b10*/  F2I.FTZ.TRUNC.NTZ R5, R5 ;  /* 0x0000000500057305 */ /* 0x000e24000021f100 */
[----:B0-----:R-:W-:Y:S01]  /*1b20*/  PRMT R0, R5, 0x7610, R0 ;  /* 0x0000761005007816 */ /* 0x001fe20000000000 */
[----:B------:R-:W-:Y:S06]  /*1b30*/  BRA `(.L_x_2860) ;  /* 0x0000000400c07947 */ /* 0x000fec0003800000 */
.L_x_2870:
[----:B------:R-:W2:Y:S02]  /*1b40*/  LDG.E.U16 R4, desc[UR36][R2.64] ;  /* 0x0000002402047981 */ /* 0x000ea4000c1e1500 */
[----:B--2---:R-:W-:-:S06]  /*1b50*/  IMAD.U32 R4, R4, 0x10000, RZ ;  /* 0x0001000004047824 */ /* 0x004fcc00078e00ff */
[----:B------:R-:W0:Y:S02]  /*1b60*/  F2I.FTZ.TRUNC.NTZ R4, R4 ;  /* 0x0000000400047305 */ /* 0x000e24000021f100 */
[----:B0-----:R-:W-:Y:S01]  /*1b70*/  PRMT R0, R4, 0x7610, R0 ;  /* 0x0000761004007816 */ /* 0x001fe20000000000 */
[----:B------:R-:W-:Y:S06]  /*1b80*/  BRA `(.L_x_2860) ;  /* 0x0000000400ac7947 */ /* 0x000fec0003800000 */
.L_x_2867:
        /* <DEDUP_REMOVED lines=10> */
.L_x_2874:
        /* <DEDUP_REMOVED lines=21> */
.L_x_2878:
[----:B------:R-:W-:Y:S05]  /*1d80*/  BSYNC.RECONVERGENT B1 ;  /* 0x0000000000017941 */ /* 0x000fea0003800200 */
.L_x_2877:
[----:B------:R-:W-:Y:S02]  /*1d90*/  SHF.L.U32 R0, R0, 0x14, RZ ;  /* 0x0000001400007819 */ /* 0x000fe400000006ff */
[----:B------:R-:W-:-:S04]  /*1da0*/  LEA R2, R2, 0x3b800000, 0x17 ;  /* 0x3b80000002027811 */ /* 0x000fc800078eb8ff */
[----:B------:R-:W-:-:S07]  /*1db0*/  LOP3.LUT R4, R2, R0, R7, 0xfe, !PT ;  /* 0x0000000002047212 */ /* 0x000fce00078efe07 */
.L_x_2876:
[----:B------:R-:W-:Y:S05]  /*1dc0*/  BSYNC.RECONVERGENT B0 ;  /* 0x0000000000007941 */ /* 0x000fea0003800200 */
.L_x_2875:
[----:B------:R-:W0:Y:S02]  /*1dd0*/  F2I.FTZ.TRUNC.NTZ R4, R4 ;  /* 0x0000000400047305 */ /* 0x000e24000021f100 */
[----:B0-----:R-:W-:Y:S01]  /*1de0*/  PRMT R0, R4, 0x7610, R0 ;  /* 0x0000761004007816 */ /* 0x001fe20000000000 */
[----:B------:R-:W-:Y:S06]  /*1df0*/  BRA `(.L_x_2860) ;  /* 0x0000000400107947 */ /* 0x000fec0003800000 */
.L_x_2873:
        /* <DEDUP_REMOVED lines=21> */
.L_x_2882:
[----:B------:R-:W-:Y:S05]  /*1f50*/  BSYNC.RECONVERGENT B1 ;  /* 0x0000000000017941 */ /* 0x000fea0003800200 */
.L_x_2881:
[----:B------:R-:W-:Y:S01]  /*1f60*/  IMAD.SHL.U32 R0, R0, 0x200000, RZ ;  /* 0x0020000000007824 */ /* 0x000fe200078e00ff */
[----:B------:R-:W-:-:S04]  /*1f70*/  LEA R2, R2, 0x37800000, 0x17 ;  /* 0x3780000002027811 */ /* 0x000fc800078eb8ff */
[----:B------:R-:W-:-:S07]  /*1f80*/  LOP3.LUT R4, R2, R0, R7, 0xfe, !PT ;  /* 0x0000000002047212 */ /* 0x000fce00078efe07 */
.L_x_2880:
[----:B------:R-:W-:Y:S05]  /*1f90*/  BSYNC.RECONVERGENT B0 ;  /* 0x0000000000007941 */ /* 0x000fea0003800200 */
.L_x_2879:
[----:B------:R-:W0:Y:S02]  /*1fa0*/  F2I.FTZ.TRUNC.NTZ R4, R4 ;  /* 0x0000000400047305 */ /* 0x000e24000021f100 */
[----:B0-----:R-:W-:Y:S01]  /*1fb0*/  PRMT R0, R4, 0x7610, R0 ;  /* 0x0000761004007816 */ /* 0x001fe20000000000 */
[----:B------:R-:W-:Y:S06]  /*1fc0*/  BRA `(.L_x_2860) ;  /* 0x00000000009c7947 */ /* 0x000fec0003800000 */
.L_x_2872:
[----:B------:R-:W-:-:S09]  /*1fd0*/  UISETP.NE.AND UP0, UPT, UR4, 0x1c, UPT ;  /* 0x0000001c0400788c */ /* 0x000fd2000bf05270 */
[----:B------:R-:W-:Y:S05]  /*1fe0*/  BRA.U !UP0, `(.L_x_2883) ;  /* 0x0000000108907547 */ /* 0x000fea000b800000 */
[----:B------:R-:W-:-:S09]  /*1ff0*/  UISETP.NE.AND UP0, UPT, UR4, 0x1d, UPT ;  /* 0x0000001d0400788c */ /* 0x000fd2000bf05270 */
[----:B------:R-:W-:Y:S05]  /*2000*/  BRA.U !UP0, `(.L_x_2884) ;  /* 0x0000000108807547 */ /* 0x000fea000b800000 */
[----:B------:R-:W-:-:S09]  /*2010*/  UISETP.NE.AND UP0, UPT, UR4, 0x2c, UPT ;  /* 0x0000002c0400788c */ /* 0x000fd2000bf05270 */
[----:B------:R-:W-:Y:S05]  /*2020*/  BRA.U !UP0, `(.L_x_2885) ;  /* 0x0000000108487547 */ /* 0x000fea000b800000 */
.L_x_2859:
        /* <DEDUP_REMOVED lines=8> */
[----:B0-----:R-:W-:Y:S02]  /*20b0*/  IMAD.U32 R4, RZ, RZ, UR4 ;  /* 0x00000004ff047e24 */ /* 0x001fe4000f8e00ff */
[----:B------:R-:W-:Y:S01]  /*20c0*/  IMAD.U32 R5, RZ, RZ, UR5 ;  /* 0x00000005ff057e24 */ /* 0x000fe2000f8e00ff */
[----:B-1----:R-:W-:Y:S01]  /*20d0*/  MOV R6, UR6 ;  /* 0x0000000600067c02 */ /* 0x002fe20008000f00 */
[----:B------:R-:W-:-:S02]  /*20e0*/  IMAD.U32 R7, RZ, RZ, UR7 ;  /* 0x00000007ff077e24 */ /* 0x000fc4000f8e00ff */
[----:B---3--:R-:W-:Y:S02]  /*20f0*/  IMAD.U32 R10, RZ, RZ, UR8 ;  /* 0x00000008ff0a7e24 */ /* 0x008fe4000f8e00ff */
[----:B------:R-:W-:-:S07]  /*2100*/  IMAD.U32 R11, RZ, RZ, UR9 ;  /* 0x00000009ff0b7e24 */ /* 0x000fce000f8e00ff */
[----:B------:R-:W-:-:S07]  /*2110*/  LEPC R20, `(.L_x_2886) ;  /* 0x000000001014794e */ /* 0x000fce0000000000 */
[----:B--2---:R-:W-:Y:S05]  /*2120*/  CALL.ABS.NOINC R2 ;  /* 0x0000000002007343 */ /* 0x004fea0003c00000 */
.L_x_2886:
[----:B------:R-:W-:Y:S01]  /*2130*/  PRMT R0, RZ, 0x7610, R0 ;  /* 0x00007610ff007816 */ /* 0x000fe20000000000 */
[----:B------:R-:W-:Y:S06]  /*2140*/  BRA `(.L_x_2860) ;  /* 0x00000000003c7947 */ /* 0x000fec0003800000 */
.L_x_2885:
        /* <DEDUP_REMOVED lines=8> */
.L_x_2888:
[----:B------:R-:W-:Y:S05]  /*21d0*/  BSYNC.RECONVERGENT B0 ;  /* 0x0000000000007941 */ /* 0x000fea0003800200 */
.L_x_2887:
[----:B------:R-:W0:Y:S02]  /*21e0*/  F2I.FTZ.TRUNC.NTZ R4, R4 ;  /* 0x0000000400047305 */ /* 0x000e24000021f100 */
[----:B0-----:R-:W-:Y:S01]  /*21f0*/  PRMT R0, R4, 0x7610, R0 ;  /* 0x0000761004007816 */ /* 0x001fe20000000000 */
[----:B------:R-:W-:Y:S06]  /*2200*/  BRA `(.L_x_2860) ;  /* 0x00000000000c7947 */ /* 0x000fec0003800000 */
.L_x_2884:
[----:B------:R2:W5:Y:S01]  /*2210*/  LDG.E.U16 R0, desc[UR36][R2.64] ;  /* 0x0000002402007981 */ /* 0x000562000c1e1500 */
[----:B------:R-:W-:Y:S05]  /*2220*/  BRA `(.L_x_2860) ;  /* 0x0000000000047947 */ /* 0x000fea0003800000 */
.L_x_2883:
[----:B------:R1:W5:Y:S02]  /*2230*/  LDG.E.U16 R0, desc[UR36][R2.64] ;  /* 0x0000002402007981 */ /* 0x000364000c1e1500 */
.L_x_2860:
[----:B------:R-:W3:Y:S01]  /*2240*/  LDCU.64 UR6, c[0x0][0x580] ;  /* 0x0000b000ff0677ac */ /* 0x000ee20008000a00 */
[----:B012-45:R-:W-:Y:S01]  /*2250*/  PRMT R3, R0, 0x9910, RZ ;  /* 0x0000991000037816 */ /* 0x037fe200000000ff */
[----:B------:R-:W-:-:S03]  /*2260*/  UPRMT UR4, UR42, 0x9910, URZ ;  /* 0x000099102a047896 */ /* 0x000fc600080000ff */
[----:B------:R-:W-:Y:S01]  /*2270*/  IABS R9, R3 ;  /* 0x0000000300097213 */ /* 0x000fe20000000000 */
[----:B------:R-:W-:-:S03]  /*2280*/  UISETP.GT.AND UP0, UPT, UR4, 0x9, UPT ;  /* 0x000000090400788c */ /* 0x000fc6000bf04270 */
[----:B------:R-:W-:Y:S02]  /*2290*/  PRMT R9, R9, 0x7710, RZ ;  /* 0x0000771009097816 */ /* 0x000fe400000000ff */
[----:B---3--:R-:W-:-:S05]  /*22a0*/  IADD3 R2, P0, PT, R16, UR6, RZ ;  /* 0x0000000610027c10 */ /* 0x008fca000ff1e0ff */
        /* <DEDUP_REMOVED lines=12> */
.L_x_2892:
[----:B------:R3:W-:Y:S01]  /*2370*/  STG.E.U8 desc[UR36][R2.64], R9 ;  /* 0x0000000902007986 */ /* 0x0007e2000c101124 */
[----:B------:R-:W-:Y:S05]  /*2380*/  BRA `(.L_x_2894) ;  /* 0x0000000c00687947 */ /* 0x000fea0003800000 */
.L_x_2891:
[----:B------:R-:W-:-:S09]  /*2390*/  UISETP.NE.AND UP0, UPT, UR4, 0x2, UPT ;  /* 0x000000020400788c */ /* 0x000fd2000bf05270 */
[----:B------:R-:W-:Y:S05]  /*23a0*/  BRA.U !UP0, `(.L_x_2895) ;  /* 0x0000000108387547 */ /* 0x000fea000b800000 */
[----:B------:R-:W-:-:S09]  /*23b0*/  UISETP.NE.AND UP0, UPT, UR4, 0x3, UPT ;  /* 0x000000030400788c */ /* 0x000fd2000bf05270 */
[----:B------:R-:W-:Y:S05]  /*23c0*/  BRA.U !UP0, `(.L_x_2896) ;  /* 0x0000000108207547 */ /* 0x000fea000b800000 */
[----:B------:R-:W-:-:S09]  /*23d0*/  UISETP.NE.AND UP0, UPT, UR4, 0x4, UPT ;  /* 0x000000040400788c */ /* 0x000fd2000bf05270 */
[----:B------:R-:W-:Y:S05]  /*23e0*/  BRA.U UP0, `(.L_x_2893) ;  /* 0x0000000900a87547 */ /* 0x000fea000b800000 */
[----:B------:R-:W-:-:S04]  /*23f0*/  PRMT R0, R0, 0x9910, RZ ;  /* 0x0000991000007816 */ /* 0x000fc800000000ff */
[----:B------:R-:W-:-:S05]  /*2400*/  IABS R0, R0 ;  /* 0x0000000000007213 */ /* 0x000fca0000000000 */
[----:B------:R-:W-:-:S05]  /*2410*/  IMAD.MOV.U32 R4, RZ, RZ, R0 ;  /* 0x000000ffff047224 */ /* 0x000fca00078e0000 */
[----:B------:R-:W-:-:S05]  /*2420*/  SHF.R.S32.HI R5, RZ, 0x1f, R4 ;  /* 0x0000001fff057819 */ /* 0x000fca0000011404 */
[----:B------:R0:W-:Y:S01]  /*2430*/  STG.E.64 desc[UR36][R2.64], R4 ;  /* 0x0000000402007986 */ /* 0x0001e2000c101b24 */
[----:B------:R-:W-:Y:S05]  /*2440*/  BRA `(.L_x_2894) ;  /* 0x0000000c00387947 */ /* 0x000fea0003800000 */
.L_x_2896:
[----:B------:R-:W-:-:S04]  /*2450*/  PRMT R0, R0, 0x9910, RZ ;  /* 0x0000991000007816 */ /* 0x000fc800000000ff */
[----:B------:R-:W-:-:S05]  /*2460*/  IABS R5, R0 ;  /* 0x0000000000057213 */ /* 0x000fca0000000000 */
[----:B------:R1:W-:Y:S01]  /*2470*/  STG.E desc[UR36][R2.64], R5 ;  /* 0x0000000502007986 */ /* 0x0003e2000c101924 */
[----:B------:R-:W-:Y:S05]  /*2480*/  BRA `(.L_x_2894) ;  /* 0x0000000c00287947 */ /* 0x000fea0003800000 */
.L_x_2895:
[----:B------:R2:W-:Y:S01]  /*2490*/  STG.E.U16 desc[UR36][R2.64], R9 ;  /* 0x0000000902007986 */ /* 0x0005e2000c101524 */
[----:B------:R-:W-:Y:S05]  /*24a0*/  BRA `(.L_x_2894) ;  /* 0x0000000c00207947 */ /* 0x000fea0003800000 */
.L_x_2890:
[----:B------:R-:W-:-:S09]  /*24b0*/  UISETP.GT.AND UP0, UPT, UR4, 0x6, UPT ;  /* 0x000000060400788c */ /* 0x000fd2000bf04270 */
[----:B------:R-:W-:Y:S05]  /*24c0*/  BRA.U UP0, `(.L_x_2897) ;  /* 0x00000001002c7547 */ /* 0x000fea000b800000 */
[----:B------:R-:W-:-:S09]  /*24d0*/  UISETP.NE.AND UP0, UPT, UR4, 0x5, UPT ;  /* 0x000000050400788c */ /* 0x000fd2000bf05270 */
[----:B------:R-:W-:Y:S05]  /*24e0*/  BRA.U !UP0, `(.L_x_2898) ;  /* 0x0000000108147547 */ /* 0x000fea000b800000 */
[----:B------:R-:W-:-:S09]  /*24f0*/  UISETP.NE.AND UP0, UPT, UR4, 0x6, UPT ;  /* 0x000000060400788c */ /* 0x000fd2000bf05270 */
[----:B------:R-:W-:Y:S05]  /*2500*/  BRA.U UP0, `(.L_x_2893) ;  /* 0x0000000900607547 */ /* 0x000fea000b800000 */
[----:B------:R-:W0:Y:S02]  /*2510*/  I2F.S16 R5, R9 ;  /* 0x0000000900057306 */ /* 0x000e240000101400 */
[----:B0-----:R0:W-:Y:S01]  /*2520*/  STG.E desc[UR36][R2.64], R5 ;  /* 0x0000000502007986 */ /* 0x0011e2000c101924 */
[----:B------:R-:W-:Y:S05]  /*2530*/  BRA `(.L_x_2894) ;  /* 0x0000000800fc7947 */ /* 0x000fea0003800000 */
.L_x_2898:
[----:B------:R-:W0:Y:S02]  /*2540*/  I2F.S16 R0, R9 ;  /* 0x0000000900007306 */ /* 0x000e240000101400 */
[----:B0-----:R-:W-:-:S05]  /*2550*/  F2FP.F16.F32.PACK_AB R0, RZ, R0 ;  /* 0x00000000ff00723e */ /* 0x001fca00000000ff */
[----:B------:R0:W-:Y:S01]  /*2560*/  STG.E.U16 desc[UR36][R2.64], R0 ;  /* 0x0000000002007986 */ /* 0x0001e2000c101524 */
[----:B------:R-:W-:Y:S05]  /*2570*/  BRA `(.L_x_2894) ;  /* 0x0000000800ec7947 */ /* 0x000fea0003800000 */
.L_x_2897:
[----:B------:R-:W-:-:S09]  /*2580*/  UISETP.NE.AND UP0, UPT, UR4, 0x7, UPT ;  /* 0x000000070400788c */ /* 0x000fd2000bf05270 */
[----:B------:R-:W-:Y:S05]  /*2590*/  BRA.U !UP0, `(.L_x_2899) ;  /* 0x0000000108347547 */ /* 0x000fea000b800000 */
[----:B------:R-:W-:-:S09]  /*25a0*/  UISETP.NE.AND UP0, UPT, UR4, 0x8, UPT ;  /* 0x000000080400788c */ /* 0x000fd2000bf05270 */
[----:B------:R-:W-:Y:S05]  /*25b0*/  BRA.U !UP0, `(.L_x_2900) ;  /* 0x0000000108187547 */ /* 0x000fea000b800000 */
[----:B------:R-:W-:-:S09]  /*25c0*/  UISETP.NE.AND UP0, UPT, UR4, 0x9, UPT ;  /* 0x000000090400788c */ /* 0x000fd2000bf05270 */
[----:B------:R-:W-:Y:S05]  /*25d0*/  BRA.U UP0, `(.L_x_2893) ;  /* 0x00000009002c7547 */ /* 0x000fea000b800000 */
[----:B------:R-:W0:Y:S01]  /*25e0*/  I2F.S16 R4, R9 ;  /* 0x0000000900047306 */ /* 0x000e220000101400 */
[----:B------:R-:W-:-:S05]  /*25f0*/  HFMA2 R5, -RZ, RZ, 0, 0 ;  /* 0x00000000ff057431 */ /* 0x000fca00000001ff */
[----:B0-----:R0:W-:Y:S01]  /*2600*/  STG.E.64 desc[UR36][R2.64], R4 ;  /* 0x0000000402007986 */ /* 0x0011e2000c101b24 */
[----:B------:R-:W-:Y:S05]  /*2610*/  BRA `(.L_x_2894) ;  /* 0x0000000800c47947 */ /* 0x000fea0003800000 */
.L_x_2900:
[----:B------:R-:W0:Y:S02]  /*2620*/  I2F.S16 R9, R9 ;  /* 0x0000000900097306 */ /* 0x000e240000101400 */
[----:B0-----:R-:W-:-:S04]  /*2630*/  F2FP.F16.F32.PACK_AB R5, RZ, R9 ;  /* 0x00000009ff05723e */ /* 0x001fc800000000ff */
[----:B------:R-:W-:-:S05]  /*2640*/  PRMT R5, R5, 0x5410, RZ ;  /* 0x0000541005057816 */ /* 0x000fca00000000ff */
[----:B------:R0:W-:Y:S01]  /*2650*/  STG.E desc[UR36][R2.64], R5 ;  /* 0x0000000502007986 */ /* 0x0001e2000c101924 */
[----:B------:R-:W-:Y:S05]  /*2660*/  BRA `(.L_x_2894) ;  /* 0x0000000800b07947 */ /* 0x000fea0003800000 */
.L_x_2899:
[----:B------:R-:W0:Y:S02]  /*2670*/  I2F.F64.S16 R4, R9 ;  /* 0x0000000900047312 */ /* 0x000e240000101c00 */
[----:B0-----:R0:W-:Y:S01]  /*2680*/  STG.E.64 desc[UR36][R2.64], R4 ;  /* 0x0000000402007986 */ /* 0x0011e2000c101b24 */
[----:B------:R-:W-:Y:S05]  /*2690*/  BRA `(.L_x_2894) ;  /* 0x0000000800a47947 */ /* 0x000fea0003800000 */
.L_x_2889:
        /* <DEDUP_REMOVED lines=8> */
[----:B------:R-:W-:-:S04]  /*2720*/  PRMT R0, R0, 0x9910, RZ ;  /* 0x0000991000007816 */ /* 0x000fc800000000ff */
[----:B------:R-:W-:-:S04]  /*2730*/  ISETP.NE.AND P0, PT, R0, RZ, PT ;  /* 0x000000ff0000720c */ /* 0x000fc80003f05270 */
[----:B------:R-:W-:-:S05]  /*2740*/  SEL R5, RZ, 0x1, !P0 ;  /* 0x00000001ff057807 */ /* 0x000fca0004000000 */
[----:B------:R0:W-:Y:S01]  /*2750*/  STG.E.U8 desc[UR36][R2.64], R5 ;  /* 0x0000000502007986 */ /* 0x0001e2000c101124 */
[----:B------:R-:W-:Y:S05]  /*2760*/  BRA `(.L_x_2894) ;  /* 0x0000000800707947 */ /* 0x000fea0003800000 */
.L_x_2903:
[----:B------:R-:W-:Y:S01]  /*2770*/  CS2R R6, SRZ ;  /* 0x0000000000067805 */ /* 0x000fe2000001ff00 */
[----:B------:R-:W0:Y:S04]  /*2780*/  I2F.F64.S16 R4, R9 ;  /* 0x0000000900047312 */ /* 0x000e280000101c00 */
[----:B0-----:R0:W-:Y:S01]  /*2790*/  STG.E.128 desc[UR36][R2.64], R4 ;  /* 0x0000000402007986 */ /* 0x0011e2000c101d24 */
[----:B------:R-:W-:Y:S05]  /*27a0*/  BRA `(.L_x_2894) ;  /* 0x0000000800607947 */ /* 0x000fea0003800000 */
.L_x_2902:
[----:B------:R-:W-:-:S09]  /*27b0*/  UISETP.NE.AND UP0, UPT, UR4, 0xf, UPT ;  /* 0x0000000f0400788c */ /* 0x000fd2000bf05270 */
[----:B------:R-:W-:Y:S05]  /*27c0*/  BRA.U !UP0, `(.L_x_2904) ;  /* 0x0000000108a07547 */ /* 0x000fea000b800000 */
[----:B------:R-:W-:-:S09]  /*27d0*/  UISETP.NE.AND UP0, UPT, UR4, 0x17, UPT ;  /* 0x000000170400788c */ /* 0x000fd2000bf05270 */
[----:B------:R-:W-:Y:S05]  /*27e0*/  BRA.U !UP0, `(.L_x_2905) ;  /* 0x00000001084c7547 */ /* 0x000fea000b800000 */
[----:B------:R-:W-:-:S09]  /*27f0*/  UISETP.NE.AND UP0, UPT, UR4, 0x18, UPT ;  /* 0x000000180400788c */ /* 0x000fd2000bf05270 */
[----:B------:R-:W-:Y:S05]  /*2800*/  BRA.U UP0, `(.L_x_2893) ;  /* 0x0000000500a07547 */ /* 0x000fea000b800000 */
[----:B------:R-:W0:Y:S01]  /*2810*/  I2F.S16 R9, R9 ;  /* 0x0000000900097306 */ /* 0x000e220000101400 */
[----:B------:R-:W-:Y:S01]  /*2820*/  BSSY.RECONVERGENT B0, `(.L_x_2906) ;  /* 0x000000c000007945 */ /* 0x000fe20003800200 */
[----:B------:R-:W-:Y:S01]  /*2830*/  IMAD.MOV.U32 R0, RZ, RZ, 0x7f ;  /* 0x0000007fff007424 */ /* 0x000fe200078e00ff */
[----:B0-----:R-:W-:Y:S02]  /*2840*/  LOP3.LUT R6, R9, 0x7fffffff, RZ, 0xc0, !PT ;  /* 0x7fffffff09067812 */ /* 0x001fe400078ec0ff */
        /* <DEDUP_REMOVED lines=9> */
.L_x_2907:
[----:B------:R-:W-:Y:S05]  /*28e0*/  BSYNC.RECONVERGENT B0 ;  /* 0x0000000000007941 */ /* 0x000fea0003800200 */
.L_x_2906:
[----:B------:R-:W-:-:S05]  /*28f0*/  LOP3.LUT R5, R0, 0x80, R5, 0xf8, !PT ;  /* 0x0000008000057812 */ /* 0x000fca00078ef805 */
[----:B------:R0:W-:Y:S01]  /*2900*/  STG.E.U8 desc[UR36][R2.64], R5 ;  /* 0x0000000502007986 */ /* 0x0001e2000c101124 */
[----:B------:R-:W-:Y:S05]  /*2910*/  BRA `(.L_x_2894) ;  /* 0x0000000800047947 */ /* 0x000fea0003800000 */
.L_x_2905:
[----:B------:R-:W0:Y:S01]  /*2920*/  I2F.S16 R9, R9 ;  /* 0x0000000900097306 */ /* 0x000e220000101400 */
[----:B------:R-:W-:Y:S01]  /*2930*/  BSSY.RECONVERGENT B0, `(.L_x_2908) ;  /* 0x000000e000007945 */ /* 0x000fe20003800200 */
[----:B0-----:R-:W-:Y:S02]  /*2940*/  LOP3.LUT R6, R9, 0x7fffffff, RZ, 0xc0, !PT ;  /* 0x7fffffff09067812 */ /* 0x001fe400078ec0ff */
        /* <DEDUP_REMOVED lines=12> */
.L_x_2909:
[----:B------:R-:W-:Y:S05]  /*2a10*/  BSYNC.RECONVERGENT B0 ;  /* 0x0000000000007941 */ /* 0x000fea0003800200 */
.L_x_2908:
[----:B------:R-:W-:-:S05]  /*2a20*/  LOP3.LUT R5, R0, 0x80, R5, 0xf8, !PT ;  /* 0x0000008000057812 */ /* 0x000fca00078ef805 */
[----:B------:R0:W-:Y:S01]  /*2a30*/  STG.E.U8 desc[UR36][R2.64], R5 ;  /* 0x0000000502007986 */ /* 0x0001e2000c101124 */
[----:B------:R-:W-:Y:S05]  /*2a40*/  BRA `(.L_x_2894) ;  /* 0x0000000400b87947 */ /* 0x000fea0003800000 */
.L_x_2904:
[----:B------:R-:W0:Y:S02]  /*2a50*/  I2F.S16 R0, R9 ;  /* 0x0000000900007306 */ /* 0x000e240000101400 */
[----:B0-----:R-:W-:-:S05]  /*2a60*/  F2FP.BF16.F32.PACK_AB R0, RZ, R0 ;  /* 0x00000000ff00723e */ /* 0x001fca00000010ff */
[----:B------:R0:W-:Y:S01]  /*2a70*/  STG.E.U16 desc[UR36][R2.64], R0 ;  /* 0x0000000002007986 */ /* 0x0001e2000c101524 */
[----:B------:R-:W-:Y:S05]  /*2a80*/  BRA `(.L_x_2894) ;  /* 0x0000000400a87947 */ /* 0x000fea0003800000 */
.L_x_2901:
        /* <DEDUP_REMOVED lines=10> */
.L_x_2912:
[----:B------:R-:W0:Y:S01]  /*2b30*/  I2F.S16 R5, R9 ;  /* 0x0000000900057306 */ /* 0x000e220000101400 */
[----:B------:R-:W-:Y:S01]  /*2b40*/  BSSY.RECONVERGENT B0, `(.L_x_2913) ;  /* 0x0000014000007945 */ /* 0x000fe20003800200 */
[----:B------:R-:W-:Y:S01]  /*2b50*/  IMAD.MOV.U32 R0, RZ, RZ, 0x80 ;  /* 0x00000080ff007424 */ /* 0x000fe200078e00ff */
[----:B0-----:R-:W-:-:S04]  /*2b60*/  LOP3.LUT R4, R5, 0x7fffffff, RZ, 0xc0, !PT ;  /* 0x7fffffff05047812 */ /* 0x001fc800078ec0ff */
        /* <DEDUP_REMOVED lines=9> */
.L_x_2915:
[----:B------:R-:W-:-:S04]  /*2c00*/  SHF.R.U32.HI R0, RZ, 0x14, R5 ;  /* 0x00000014ff007819 */ /* 0x000fc80000011605 */
[----:B------:R-:W-:-:S04]  /*2c10*/  LOP3.LUT R0, R0, 0x1, RZ, 0xc0, !PT ;  /* 0x0000000100007812 */ /* 0x000fc800078ec0ff */
[----:B------:R-:W-:-:S04]  /*2c20*/  IADD3 R0, PT, PT, R5, 0x487ffff, R0 ;  /* 0x0487ffff05007810 */ /* 0x000fc80007ffe000 */
[----:B------:R-:W-:-:S04]  /*2c30*/  SHF.R.U32.HI R0, RZ, 0x14, R0 ;  /* 0x00000014ff007819 */ /* 0x000fc80000011600 */
[----:B------:R-:W-:-:S07]  /*2c40*/  LOP3.LUT R4, R0, 0xff, RZ, 0xc0, !PT ;  /* 0x000000ff00047812 */ /* 0x000fce00078ec0ff */
.L_x_2916:
[----:B------:R-:W-:-:S04]  /*2c50*/  SHF.R.U32.HI R5, RZ, 0x18, R5 ;  /* 0x00000018ff057819 */ /* 0x000fc80000011605 */
[----:B------:R-:W-:-:S04]  /*2c60*/  LOP3.LUT R4, R4, 0x80, R5, 0xf8, !PT ;  /* 0x0000008004047812 */ /* 0x000fc800078ef805 */
[----:B------:R-:W-:-:S07]  /*2c70*/  PRMT R0, R4, 0x7610, R0 ;  /* 0x0000761004007816 */ /* 0x000fce0000000000 */
.L_x_2914:
[----:B------:R-:W-:Y:S05]  /*2c80*/  BSYNC.RECONVERGENT B0 ;  /* 0x0000000000007941 */ /* 0x000fea0003800200 */
.L_x_2913:
[----:B------:R0:W-:Y:S01]  /*2c90*/  STG.E.U8 desc[UR36][R2.64], R0 ;  /* 0x0000000002007986 */ /* 0x0001e2000c101124 */
[----:B------:R-:W-:Y:S05]  /*2ca0*/  BRA `(.L_x_2894) ;  /* 0x0000000400207947 */ /* 0x000fea0003800000 */
.L_x_2911:
[----:B------:R-:W0:Y:S01]  /*2cb0*/  I2F.S16 R5, R9 ;  /* 0x0000000900057306 */ /* 0x000e220000101400 */
[----:B------:R-:W-:Y:S01]  /*2cc0*/  BSSY.RECONVERGENT B0, `(.L_x_2917) ;  /* 0x0000014000007945 */ /* 0x000fe20003800200 */
[----:B------:R-:W-:Y:S02]  /*2cd0*/  MOV R0, 0x80 ;  /* 0x0000008000007802 */ /* 0x000fe40000000f00 */
        /* <DEDUP_REMOVED lines=10> */
.L_x_2919:
[----:B------:R-:W-:-:S04]  /*2d80*/  SHF.R.U32.HI R0, RZ, 0x15, R5 ;  /* 0x00000015ff007819 */ /* 0x000fc80000011605 */
[----:B------:R-:W-:-:S04]  /*2d90*/  LOP3.LUT R0, R0, 0x1, RZ, 0xc0, !PT ;  /* 0x0000000100007812 */ /* 0x000fc800078ec0ff */
[----:B------:R-:W-:-:S04]  /*2da0*/  IADD3 R0, PT, PT, R5, 0x88fffff, R0 ;  /* 0x088fffff05007810 */ /* 0x000fc80007ffe000 */
[----:B------:R-:W-:-:S04]  /*2db0*/  SHF.R.U32.HI R0, RZ, 0x15, R0 ;  /* 0x00000015ff007819 */ /* 0x000fc80000011600 */
[----:B------:R-:W-:-:S07]  /*2dc0*/  LOP3.LUT R4, R0, 0xff, RZ, 0xc0, !PT ;  /* 0x000000ff00047812 */ /* 0x000fce00078ec0ff */
.L_x_2920:
[----:B------:R-:W-:-:S04]  /*2dd0*/  SHF.R.U32.HI R5, RZ, 0x18, R5 ;  /* 0x00000018ff057819 */ /* 0x000fc80000011605 */
[----:B------:R-:W-:-:S04]  /*2de0*/  LOP3.LUT R4, R4, 0x80, R5, 0xf8, !PT ;  /* 0x0000008004047812 */ /* 0x000fc800078ef805 */
[----:B------:R-:W-:-:S07]  /*2df0*/  PRMT R0, R4, 0x7610, R0 ;  /* 0x0000761004007816 */ /* 0x000fce0000000000 */
.L_x_2918:
[----:B------:R-:W-:Y:S05]  /*2e00*/  BSYNC.RECONVERGENT B0 ;  /* 0x0000000000007941 */ /* 0x000fea0003800200 */
.L_x_2917:
[----:B------:R0:W-:Y:S01]  /*2e10*/  STG.E.U8 desc[UR36][R2.64], R0 ;  /* 0x0000000002007986 */ /* 0x0001e2000c101124 */
[----:B------:R-:W-:Y:S05]  /*2e20*/  BRA `(.L_x_2894) ;  /* 0x0000000000c07947 */ /* 0x000fea0003800000 */
.L_x_2910:
[----:B------:R-:W-:-:S09]  /*2e30*/  UISETP.NE.AND UP0, UPT, UR4, 0x1c, UPT ;  /* 0x0000001c0400788c */ /* 0x000fd2000bf05270 */
[----:B------:R-:W-:Y:S05]  /*2e40*/  BRA.U !UP0, `(.L_x_2921) ;  /* 0x0000000108ac7547 */ /* 0x000fea000b800000 */
[----:B------:R-:W-:-:S09]  /*2e50*/  UISETP.NE.AND UP0, UPT, UR4, 0x1d, UPT ;  /* 0x0000001d0400788c */ /* 0x000fd2000bf05270 */
[----:B------:R-:W-:Y:S05]  /*2e60*/  BRA.U !UP0, `(.L_x_2922) ;  /* 0x00000001088c7547 */ /* 0x000fea000b800000 */
[----:B------:R-:W-:-:S09]  /*2e70*/  UISETP.NE.AND UP0, UPT, UR4, 0x2c, UPT ;  /* 0x0000002c0400788c */ /* 0x000fd2000bf05270 */
[----:B------:R-:W-:Y:S05]  /*2e80*/  BRA.U !UP0, `(.L_x_2923) ;  /* 0x0000000108447547 */ /* 0x000fea000b800000 */
.L_x_2893:
        /* <DEDUP_REMOVED lines=16> */
.L_x_2924:
[----:B------:R-:W-:Y:S05]  /*2f90*/  BRA `(.L_x_2894) ;  /* 0x0000000000647947 */ /* 0x000fea0003800000 */
.L_x_2923:
[----:B------:R-:W0:Y:S02]  /*2fa0*/  I2F.S16 R6, R9 ;  /* 0x0000000900067306 */ /* 0x000e240000101400 */
[----:B0-----:R-:W-:-:S04]  /*2fb0*/  SHF.R.U32.HI R4, RZ, 0x17, R6 ;  /* 0x00000017ff047819 */ /* 0x001fc80000011606 */
        /* <DEDUP_REMOVED lines=14> */
.L_x_2922:
[----:B------:R-:W-:-:S04]  /*30a0*/  PRMT R0, R0, 0x9910, RZ ;  /* 0x0000991000007816 */ /* 0x000fc800000000ff */
[----:B------:R-:W-:-:S05]  /*30b0*/  IABS R0, R0 ;  /* 0x0000000000007213 */ /* 0x000fca0000000000 */
[----:B------:R-:W-:-:S05]  /*30c0*/  IMAD.MOV.U32 R4, RZ, RZ, R0 ;  /* 0x000000ffff047224 */ /* 0x000fca00078e0000 */
[----:B------:R-:W-:-:S05]  /*30d0*/  SHF.R.S32.HI R5, RZ, 0x1f, R4 ;  /* 0x0000001fff057819 */ /* 0x000fca0000011404 */
[----:B------:R0:W-:Y:S01]  /*30e0*/  STG.E.64 desc[UR36][R2.64], R4 ;  /* 0x0000000402007986 */ /* 0x0001e2000c101b24 */
[----:B------:R-:W-:Y:S05]  /*30f0*/  BRA `(.L_x_2894) ;  /* 0x00000000000c7947 */ /* 0x000fea0003800000 */
.L_x_2921:
[----:B------:R-:W-:-:S04]  /*3100*/  PRMT R0, R0, 0x9910, RZ ;  /* 0x0000991000007816 */ /* 0x000fc800000000ff */
[----:B------:R-:W-:-:S05]  /*3110*/  IABS R5, R0 ;  /* 0x0000000000057213 */ /* 0x000fca0000000000 */
[----:B------:R0:W-:Y:S02]  /*3120*/  STG.E desc[UR36][R2.64], R5 ;  /* 0x0000000502007986 */ /* 0x0001e4000c101924 */
.L_x_2894:
[----:B------:R-:W-:-:S07]  /*3130*/  VIADD R17, R17, 0x80 ;  /* 0x0000008011117836 */ /* 0x000fce0000000000 */
.L_x_2853:
[----:B------:R-:W-:Y:S05]  /*3140*/  BSYNC.RECONVERGENT B6 ;  /* 0x0000000000067941 */ /* 0x000fea0003800200 */
.L_x_2852:
        /* <DEDUP_REMOVED lines=307> */
.L_x_2927:
        /* <DEDUP_REMOVED lines=16> */
.L_x_2931:
[----:B------:R1:W5:Y:S01]  /*4580*/  LDG.E.U8 R0, desc[UR36][R2.64] ;  /* 0x0000002402007981 */ /* 0x000362000c1e1100 */
[----:B------:R-:W-:Y:S05]  /*4590*/  BRA `(.L_x_2933) ;  /* 0x0000000c004c7947 */ /* 0x000fea0003800000 */
.L_x_2930:
        /* <DEDUP_REMOVED lines=8> */
.L_x_2935:
[----:B------:R3:W5:Y:S01]  /*4620*/  LDG.E.U16 R0, desc[UR36][R2.64] ;  /* 0x0000002402007981 */ /* 0x000762000c1e1500 */
[----:B------:R-:W-:Y:S05]  /*4630*/  BRA `(.L_x_2933) ;  /* 0x0000000c00247947 */ /* 0x000fea0003800000 */
.L_x_2934:
[----:B------:R2:W5:Y:S01]  /*4640*/  LDG.E.U16 R0, desc[UR36][R2.64] ;  /* 0x0000002402007981 */ /* 0x000562000c1e1500 */
[----:B------:R-:W-:Y:S05]  /*4650*/  BRA `(.L_x_2933) ;  /* 0x0000000c001c7947 */ /* 0x000fea0003800000 */
.L_x_2929:
[----:B------:R-:W-:-:S09]  /*4660*/  UISETP.GT.AND UP0, UPT, UR4, 0x6, UPT ;  /* 0x000000060400788c */ /* 0x000fd2000bf04270 */
[----:B------:R-:W-:Y:S05]  /*4670*/  BRA.U UP0, `(.L_x_2936) ;  /* 0x0000000100307547 */ /* 0x000fea000b800000 */
[----:B------:R-:W-:-:S09]  /*4680*/  UISETP.NE.AND UP0, UPT, UR4, 0x5, UPT ;  /* 0x000000050400788c */ /* 0x000fd2000bf05270 */
[----:B------:R-:W-:Y:S05]  /*4690*/  BRA.U !UP0, `(.L_x_2937) ;  /* 0x0000000108147547 */ /* 0x000fea000b800000 */
[----:B------:R-:W-:-:S09]  /*46a0*/  UISETP.NE.AND UP0, UPT, UR4, 0x6, UPT ;  /* 0x000000060400788c */ /* 0x000fd2000bf05270 */
[----:B------:R-:W-:Y:S05]  /*46b0*/  BRA.U UP0, `(.L_x_2932) ;  /* 0x0000000900b07547 */ /* 0x000fea000b800000 */
[----:B------:R-:W2:Y:S02]  /*46c0*/  LDG.E R2, desc[UR36][R2.64] ;  /* 0x0000002402027981 */ /* 0x000ea4000c1e1900 */
[----:B--2---:R0:W1:Y:S01]  /*46d0*/  F2I.FTZ.TRUNC.NTZ R0, R2 ;  /* 0x0000000200007305 */ /* 0x004062000021f100 */
[----:B------:R-:W-:Y:S05]  /*46e0*/  BRA `(.L_x_2933) ;  /* 0x0000000800f87947 */ /* 0x000fea0003800000 */
.L_x_2937:
[----:B------:R-:W2:Y:S02]  /*46f0*/  LDG.E.U16 R4, desc[UR36][R2.64] ;  /* 0x0000002402047981 */ /* 0x000ea4000c1e1500 */
[----:B--2---:R-:W-:-:S06]  /*4700*/  HADD2.F32 R4, -RZ, R4.H0_H0 ;  /* 0x20000004ff047230 */ /* 0x004fcc0000004100 */
[----:B------:R-:W0:Y:S02]  /*4710*/  F2I.FTZ.TRUNC.NTZ R4, R4 ;  /* 0x0000000400047305 */ /* 0x000e24000021f100 */
[----:B0-----:R-:W-:Y:S01]  /*4720*/  PRMT R0, R4, 0x7610, R0 ;  /* 0x0000761004007816 */ /* 0x001fe20000000000 */
[----:B------:R-:W-:Y:S06]  /*4730*/  BRA `(.L_x_2933) ;  /* 0x0000000800e47947 */ /* 0x000fec0003800000 */
.L_x_2936:
        /* <DEDUP_REMOVED lines=9> */
.L_x_2939:
[----:B------:R-:W2:Y:S02]  /*47d0*/  LDG.E.U16 R2, desc[UR36][R2.64] ;  /* 0x0000002402027981 */ /* 0x000ea4000c1e1500 */
[----:B--2---:R-:W-:-:S06]  /*47e0*/  HADD2.F32 R4, -RZ, R2.H0_H0 ;  /* 0x20000002ff047230 */ /* 0x004fcc0000004100 */
[----:B------:R-:W0:Y:S02]  /*47f0*/  F2I.FTZ.TRUNC.NTZ R4, R4 ;  /* 0x0000000400047305 */ /* 0x000e24000021f100 */
[----:B0-----:R-:W-:Y:S01]  /*4800*/  PRMT R0, R4, 0x7610, R0 ;  /* 0x0000761004007816 */ /* 0x001fe20000000000 */
[----:B------:R-:W-:Y:S06]  /*4810*/  BRA `(.L_x_2933) ;  /* 0x0000000800ac7947 */ /* 0x000fec0003800000 */
.L_x_2938:
[----:B------:R-:W2:Y:S02]  /*4820*/  LDG.E.64 R2, desc[UR36][R2.64] ;  /* 0x0000002402027981 */ /* 0x000ea4000c1e1b00 */
[----:B--2---:R0:W1:Y:S02]  /*4830*/  F2I.F64.TRUNC R0, R2 ;  /* 0x0000000200007311 */ /* 0x004064000030d100 */
[----:B01----:R-:W-:Y:S05]  /*4840*/  BRA `(.L_x_2933) ;  /* 0x0000000800a07947 */ /* 0x003fea0003800000 */
.L_x_2928:
        /* <DEDUP_REMOVED lines=12> */
.L_x_2942:
[----:B------:R-:W2:Y:S02]  /*4910*/  LDG.E.64 R2, desc[UR36][R2.64] ;  /* 0x0000002402027981 */ /* 0x000ea4000c1e1b00 */
[----:B--2---:R0:W1:Y:S02]  /*4920*/  F2I.F64.TRUNC R0, R2 ;  /* 0x0000000200007311 */ /* 0x004064000030d100 */
[----:B01----:R-:W-:Y:S05]  /*4930*/  BRA `(.L_x_2933) ;  /* 0x0000000800647947 */ /* 0x003fea0003800000 */
.L_x_2941:
        /* <DEDUP_REMOVED lines=19> */
[----:B------:R-:W-:-:S03]  /*4a70*/  SHF.R.S32.HI R5, RZ, 0x8, R5 ;  /* 0x00000008ff057819 */ /* 0x000fc60000011405 */
[----:B------:R-:W-:-:S05]  /*4a80*/  VIADD R6, R6, 0x3c000000 ;  /* 0x3c00000006067836 */ /* 0x000fca0000000000 */
[----:B------:R-:W-:-:S04]  /*4a90*/  LOP3.LUT R5, R6, 0x7f800000, R5, 0xf8, !PT ;  /* 0x7f80000006057812 */ /* 0x000fc800078ef805 */
[----:B------:R-:W-:-:S04]  /*4aa0*/  SEL R5, R5, RZ, P0 ;  /* 0x000000ff05057207 */ /* 0x000fc80000000000 */
[----:B------:R-:W-:-:S06]  /*4ab0*/  LOP3.LUT R5, R5, 0x80000000, R0, 0xf8, !PT ;  /* 0x8000000005057812 */ /* 0x000fcc00078ef800 */
[----:B------:R-:W0:Y:S02]  /*4ac0*/  F2I.FTZ.TRUNC.NTZ R5, R5 ;  /* 0x0000000500057305 */ /* 0x000e24000021f100 */
[----:B0-----:R-:W-:Y:S01]  /*4ad0*/  PRMT R0, R5, 0x7610, R0 ;  /* 0x0000761005007816 */ /* 0x001fe20000000000 */
[----:B------:R-:W-:Y:S06]  /*4ae0*/  BRA `(.L_x_2933) ;  /* 0x0000000400f87947 */ /* 0x000fec0003800000 */
.L_x_2944:
        /* <DEDUP_REMOVED lines=10> */
[----:B------:R-:W-:-:S06]  /*4b90*/  LOP3.LUT R5, R0, 0x80000000, R5, 0xf8, !PT ;  /* 0x8000000000057812 */ /* 0x000fcc00078ef805 */
[----:B------:R-:W0:Y:S02]  /*4ba0*/  F2I.FTZ.TRUNC.NTZ R5, R5 ;  /* 0x0000000500057305 */ /* 0x000e24000021f100 */
[----:B0-----:R-:W-:Y:S01]  /*4bb0*/  PRMT R0, R5, 0x7610, R0 ;  /* 0x0000761005007816 */ /* 0x001fe20000000000 */
[----:B------:R-:W-:Y:S06]  /*4bc0*/  BRA `(.L_x_2933) ;  /* 0x0000000400c07947 */ /* 0x000fec0003800000 */
.L_x_2943:
[----:B------:R-:W2:Y:S02]  /*4bd0*/  LDG.E.U16 R4, desc[UR36][R2.64] ;  /* 0x0000002402047981 */ /* 0x000ea4000c1e1500 */
[----:B--2---:R-:W-:-:S06]  /*4be0*/  IMAD.U32 R4, R4, 0x10000, RZ ;  /* 0x0001000004047824 */ /* 0x004fcc00078e00ff */
[----:B------:R-:W0:Y:S02]  /*4bf0*/  F2I.FTZ.TRUNC.NTZ R4, R4 ;  /* 0x0000000400047305 */ /* 0x000e24000021f100 */
[----:B0-----:R-:W-:Y:S01]  /*4c00*/  PRMT R0, R4, 0x7610, R0 ;  /* 0x0000761004007816 */ /* 0x001fe20000000000 */
[----:B------:R-:W-:Y:S06]  /*4c10*/  BRA `(.L_x_2933) ;  /* 0x0000000400ac7947 */ /* 0x000fec0003800000 */
.L_x_2940:
        /* <DEDUP_REMOVED lines=10> */
.L_x_2947:
        /* <DEDUP_REMOVED lines=21> */
.L_x_2951:
[----:B------:R-:W-:Y:S05]  /*4e10*/  BSYNC.RECONVERGENT B1 ;  /* 0x0000000000017941 */ /* 0x000fea0003800200 */
.L_x_2950:
[----:B------:R-:W-:Y:S01]  /*4e20*/  IMAD.SHL.U32 R0, R0, 0x100000, RZ ;  /* 0x0010000000007824 */ /* 0x000fe200078e00ff */
[----:B------:R-:W-:-:S04]  /*4e30*/  LEA R2, R2, 0x3b800000, 0x17 ;  /* 0x3b80000002027811 */ /* 0x000fc800078eb8ff */
[----:B------:R-:W-:-:S07]  /*4e40*/  LOP3.LUT R4, R2, R0, R7, 0xfe, !PT ;  /* 0x0000000002047212 */ /* 0x000fce00078efe07 */
.L_x_2949:
[----:B------:R-:W-:Y:S05]  /*4e50*/  BSYNC.RECONVERGENT B0 ;  /* 0x0000000000007941 */ /* 0x000fea0003800200 */
.L_x_2948:
[----:B------:R-:W0:Y:S02]  /*4e60*/  F2I.FTZ.TRUNC.NTZ R4, R4 ;  /* 0x0000000400047305 */ /* 0x000e24000021f100 */
[----:B0-----:R-:W-:Y:S01]  /*4e70*/  PRMT R0, R4, 0x7610, R0 ;  /* 0x0000761004007816 */ /* 0x001fe20000000000 */
[----:B------:R-:W-:Y:S06]  /*4e80*/  BRA `(.L_x_2933) ;  /* 0x0000000400107947 */ /* 0x000fec0003800000 */
.L_x_2946:
        /* <DEDUP_REMOVED lines=21> */
.L_x_2955:
[----:B------:R-:W-:Y:S05]  /*4fe0*/  BSYNC.RECONVERGENT B1 ;  /* 0x0000000000017941 */ /* 0x000fea0003800200 */
.L_x_2954:
[----:B------:R-:W-:Y:S02]  /*4ff0*/  SHF.L.U32 R0, R0, 0x15, RZ ;  /* 0x0000001500007819 */ /* 0x000fe400000006ff */
[----:B------:R-:W-:-:S04]  /*5000*/  LEA R2, R2, 0x37800000, 0x17 ;  /* 0x3780000002027811 */ /* 0x000fc800078eb8ff */
[----:B------:R-:W-:-:S07]  /*5010*/  LOP3.LUT R4, R2, R0, R7, 0xfe, !PT ;  /* 0x0000000002047212 */ /* 0x000fce00078efe07 */
.L_x_2953:
[----:B------:R-:W-:Y:S05]  /*5020*/  BSYNC.RECONVERGENT B0 ;  /* 0x0000000000007941 */ /* 0x000fea0003800200 */
.L_x_2952:
[----:B------:R-:W0:Y:S02]  /*5030*/  F2I.FTZ.TRUNC.NTZ R4, R4 ;  /* 0x0000000400047305 */ /* 0x000e24000021f100 */
[----:B0-----:R-:W-:Y:S01]  /*5040*/  PRMT R0, R4, 0x7610, R0 ;  /* 0x0000761004007816 */ /* 0x001fe20000000000 */
[----:B------:R-:W-:Y:S06]  /*5050*/  BRA `(.L_x_2933) ;  /* 0x00000000009c7947 */ /* 0x000fec0003800000 */
.L_x_2945:
        /* <DEDUP_REMOVED lines=14> */
.L_x_2959:
[----:B------:R-:W-:Y:S05]  /*5140*/  BSYNC.RECONVERGENT B0 ;  /* 0x0000000000007941 */ /* 0x000fea0003800200 */
.L_x_2958:
[----:B------:R-:W0:Y:S02]  /*5150*/  F2I.FTZ.TRUNC.NTZ R4, R4 ;  /* 0x0000000400047305 */ /* 0x000e24000021f100 */
[----:B0-----:R-:W-:Y:S01]  /*5160*/  PRMT R0, R4, 0x7610, R0 ;  /* 0x0000761004007816 */ /* 0x001fe20000000000 */
[----:B------:R-:W-:Y:S06]  /*5170*/  BRA `(.L_x_2933) ;  /* 0x0000000000547947 */ /* 0x000fec0003800000 */
.L_x_2932:
        /* <DEDUP_REMOVED lines=8> */
[----:B0-----:R-:W-:Y:S01]  /*5200*/  MOV R4, UR4 ;  /* 0x0000000400047c02 */ /* 0x001fe20008000f00 */
[----:B------:R-:W-:-:S02]  /*5210*/  IMAD.U32 R5, RZ, RZ, UR5 ;  /* 0x00000005ff057e24 */ /* 0x000fc4000f8e00ff */
[----:B-1----:R-:W-:Y:S02]  /*5220*/  IMAD.U32 R6, RZ, RZ, UR6 ;  /* 0x00000006ff067e24 */ /* 0x002fe4000f8e00ff */
[----:B------:R-:W-:Y:S01]  /*5230*/  IMAD.U32 R7, RZ, RZ, UR7 ;  /* 0x00000007ff077e24 */ /* 0x000fe2000f8e00ff */
[----:B---3--:R-:W-:Y:S01]  /*5240*/  MOV R10, UR8 ;  /* 0x00000008000a7c02 */ /* 0x008fe20008000f00 */
[----:B------:R-:W-:-:S07]  /*5250*/  IMAD.U32 R11, RZ, RZ, UR9 ;  /* 0x00000009ff0b7e24 */ /* 0x000fce000f8e00ff */
[----:B------:R-:W-:-:S07]  /*5260*/  LEPC R20, `(.L_x_2960) ;  /* 0x000000001014794e */ /* 0x000fce0000000000 */
[----:B--2---:R-:W-:Y:S05]  /*5270*/  CALL.ABS.NOINC R2 ;  /* 0x0000000002007343 */ /* 0x004fea0003c00000 */
.L_x_2960:
[----:B------:R-:W-:Y:S01]  /*5280*/  PRMT R0, RZ, 0x7610, R0 ;  /* 0x00007610ff007816 */ /* 0x000fe20000000000 */
[----:B------:R-:W-:Y:S06]  /*5290*/  BRA `(.L_x_2933) ;  /* 0x00000000000c7947 */ /* 0x000fec0003800000 */
.L_x_2957:
[----:B------:R0:W5:Y:S01]  /*52a0*/  LDG.E.U16 R0, desc[UR36][R2.64] ;  /* 0x0000002402007981 */ /* 0x000162000c1e1500 */
[----:B------:R-:W-:Y:S05]  /*52b0*/  BRA `(.L_x_2933) ;  /* 0x0000000000047947 */ /* 0x000fea0003800000 */
.L_x_2956:
[----:B------:R0:W5:Y:S02]  /*52c0*/  LDG.E.U16 R0, desc[UR36][R2.64] ;  /* 0x0000002402007981 */ /* 0x000164000c1e1500 */
.L_x_2933:
[----:B------:R-:W0:Y:S02]  /*52d0*/  LDCU.64 UR6, c[0x0][0x580] ;  /* 0x0000b000ff0677ac */ /* 0x000e240008000a00 */
[----:B012345:R-:W-:Y:S01]  /*52e0*/  PRMT R3, R0, 0x9910, RZ ;  /* 0x0000991000037816 */ /* 0x03ffe200000000ff */
[----:B------:R-:W-:-:S03]  /*52f0*/  UPRMT UR4, UR42, 0x9910, URZ ;  /* 0x000099102a047896 */ /* 0x000fc600080000ff */
[----:B------:R-:W-:Y:S01]  /*5300*/  IABS R9, R3 ;  /* 0x0000000300097213 */ /* 0x000fe20000000000 */
[----:B------:R-:W-:-:S03]  /*5310*/  UISETP.GT.AND UP0, UPT, UR4, 0x9, UPT ;  /* 0x000000090400788c */ /* 0x000fc6000bf04270 */
[----:B------:R-:W-:Y:S02]  /*5320*/  PRMT R9, R9, 0x7710, RZ ;  /* 0x0000771009097816 */ /* 0x000fe400000000ff */
[----:B------:R-:W-:-:S05]  /*5330*/  IADD3 R2, P0, PT, R16, UR6, RZ ;  /* 0x0000000610027c10 */ /* 0x000fca000ff1e0ff */
        /* <DEDUP_REMOVED lines=12> */
.L_x_2964:
[----:B------:R0:W-:Y:S01]  /*5400*/  STG.E.U8 desc[UR36][R2.64], R9 ;  /* 0x0000000902007986 */ /* 0x0001e2000c101124 */
[----:B------:R-:W-:Y:S05]  /*5410*/  BRA `(.L_x_2966) ;  /* 0x0000000c00647947 */ /* 0x000fea0003800000 */
.L_x_2963:
        /* <DEDUP_REMOVED lines=12> */
.L_x_2968:
[----:B------:R-:W-:-:S04]  /*54e0*/  PRMT R0, R0, 0x9910, RZ ;  /* 0x0000991000007816 */ /* 0x000fc800000000ff */
[----:B------:R-:W-:-:S05]  /*54f0*/  IABS R5, R0 ;  /* 0x0000000000057213 */ /* 0x000fca0000000000 */
[----:B------:R0:W-:Y:S01]  /*5500*/  STG.E desc[UR36][R2.64], R5 ;  /* 0x0000000502007986 */ /* 0x0001e2000c101924 */
[----:B------:R-:W-:Y:S05]  /*5510*/  BRA `(.L_x_2966) ;  /* 0x0000000c00247947 */ /* 0x000fea0003800000 */
.L_x_2967:
[----:B------:R0:W-:Y:S01]  /*5520*/  STG.E.U16 desc[UR36][R2.64], R9 ;  /* 0x0000000902007986 */ /* 0x0001e2000c101524 */
[----:B------:R-:W-:Y:S05]  /*5530*/  BRA `(.L_x_2966) ;  /* 0x0000000c001c7947 */ /* 0x000fea0003800000 */
.L_x_2962:
        /* <DEDUP_REMOVED lines=9> */
.L_x_2970:
[----:B------:R-:W0:Y:S02]  /*55d0*/  I2F.S16 R0, R9 ;  /* 0x0000000900007306 */ /* 0x000e240000101400 */
[----:B0-----:R-:W-:-:S05]  /*55e0*/  F2FP.F16.F32.PACK_AB R0, RZ, R0 ;  /* 0x00000000ff00723e */ /* 0x001fca00000000ff */
[----:B------:R0:W-:Y:S01]  /*55f0*/  STG.E.U16 desc[UR36][R2.64], R0 ;  /* 0x0000000002007986 */ /* 0x0001e2000c101524 */
[----:B------:R-:W-:Y:S05]  /*5600*/  BRA `(.L_x_2966) ;  /* 0x0000000800e87947 */ /* 0x000fea0003800000 */
.L_x_2969:
[----:B------:R-:W-:-:S09]  /*5610*/  UISETP.NE.AND UP0, UPT, UR4, 0x7, UPT ;  /* 0x000000070400788c */ /* 0x000fd2000bf05270 */
[----:B------:R-:W-:Y:S05]  /*5620*/  BRA.U !UP0, `(.L_x_2971) ;  /* 0x0000000108347547 */ /* 0x000fea000b800000 */
[----:B------:R-:W-:-:S09]  /*5630*/  UISETP.NE.AND UP0, UPT, UR4, 0x8, UPT ;  /* 0x000000080400788c */ /* 0x000fd2000bf05270 */
[----:B------:R-:W-:Y:S05]  /*5640*/  BRA.U !UP0, `(.L_x_2972) ;  /* 0x0000000108187547 */ /* 0x000fea000b800000 */
[----:B------:R-:W-:-:S09]  /*5650*/  UISETP.NE.AND UP0, UPT, UR4, 0x9, UPT ;  /* 0x000000090400788c */ /* 0x000fd2000bf05270 */
[----:B------:R-:W-:Y:S05]  /*5660*/  BRA.U UP0, `(.L_x_2965) ;  /* 0x0000000500ec7547 */ /* 0x000fea000b800000 */
[----:B------:R-:W0:Y:S01]  /*5670*/  I2F.S16 R4, R9 ;  /* 0x0000000900047306 */ /* 0x000e220000101400 */
[----:B------:R-:W-:-:S05]  /*5680*/  IMAD.MOV.U32 R5, RZ, RZ, RZ ;  /* 0x000000ffff057224 */ /* 0x000fca00078e00ff */
[----:B0-----:R0:W-:Y:S01]  /*5690*/  STG.E.64 desc[UR36][R2.64], R4 ;  /* 0x0000000402007986 */ /* 0x0011e2000c101b24 */
[----:B------:R-:W-:Y:S05]  /*56a0*/  BRA `(.L_x_2966) ;  /* 0x0000000800c07947 */ /* 0x000fea0003800000 */
.L_x_2972:
[----:B------:R-:W0:Y:S02]  /*56b0*/  I2F.S16 R9, R9 ;  /* 0x0000000900097306 */ /* 0x000e240000101400 */
[----:B0-----:R-:W-:-:S04]  /*56c0*/  F2FP.F16.F32.PACK_AB R5, RZ, R9 ;  /* 0x00000009ff05723e */ /* 0x001fc800000000ff */
[----:B------:R-:W-:-:S05]  /*56d0*/  PRMT R5, R5, 0x5410, RZ ;  /* 0x0000541005057816 */ /* 0x000fca00000000ff */
[----:B------:R0:W-:Y:S01]  /*56e0*/  STG.E desc[UR36][R2.64], R5 ;  /* 0x0000000502007986 */ /* 0x0001e2000c101924 */
[----:B------:R-:W-:Y:S05]  /*56f0*/  BRA `(.L_x_2966) ;  /* 0x0000000800ac7947 */ /* 0x000fea0003800000 */
.L_x_2971:
[----:B------:R-:W0:Y:S02]  /*5700*/  I2F.F64.S16 R4, R9 ;  /* 0x0000000900047312 */ /* 0x000e240000101c00 */
[----:B0-----:R0:W-:Y:S01]  /*5710*/  STG.E.64 desc[UR36][R2.64], R4 ;  /* 0x0000000402007986 */ /* 0x0011e2000c101b24 */
[----:B------:R-:W-:Y:S05]  /*5720*/  BRA `(.L_x_2966) ;  /* 0x0000000800a07947 */ /* 0x000fea0003800000 */
.L_x_2961:
        /* <DEDUP_REMOVED lines=12> */
.L_x_2976:
[----:B------:R-:W0:Y:S01]  /*57f0*/  I2F.S16 R5, R9 ;  /* 0x0000000900057306 */ /* 0x000e220000101400 */
[----:B------:R-:W-:Y:S01]  /*5800*/  BSSY.RECONVERGENT B0, `(.L_x_2977) ;  /* 0x0000013000007945 */ /* 0x000fe20003800200 */
[----:B------:R-:W-:Y:S02]  /*5810*/  MOV R0, 0x80 ;  /* 0x0000008000007802 */ /* 0x000fe40000000f00 */
[----:B0-----:R-:W-:-:S04]  /*5820*/  LOP3.LUT R4, R5, 0x7fffffff, RZ, 0xc0, !PT ;  /* 0x7fffffff05047812 */ /* 0x001fc800078ec0ff */
        /* <DEDUP_REMOVED lines=14> */
.L_x_2979:
[----:B------:R-:W-:-:S04]  /*5910*/  SHF.R.U32.HI R5, RZ, 0x18, R5 ;  /* 0x00000018ff057819 */ /* 0x000fc80000011605 */
[----:B------:R-:W-:-:S07]  /*5920*/  LOP3.LUT R0, R0, 0x80, R5, 0xf8, !PT ;  /* 0x0000008000007812 */ /* 0x000fce00078ef805 */
.L_x_2978:
[----:B------:R-:W-:Y:S05]  /*5930*/  BSYNC.RECONVERGENT B0 ;  /* 0x0000000000007941 */ /* 0x000fea0003800200 */
.L_x_2977:
[----:B------:R0:W-:Y:S01]  /*5940*/  STG.E.U8 desc[UR36][R2.64], R0 ;  /* 0x0000000002007986 */ /* 0x0001e2000c101124 */
[----:B------:R-:W-:Y:S05]  /*5950*/  BRA `(.L_x_2966) ;  /* 0x0000000800147947 */ /* 0x000fea0003800000 */
.L_x_2975:
[----:B------:R-:W0:Y:S01]  /*5960*/  I2F.S16 R5, R9 ;  /* 0x0000000900057306 */ /* 0x000e220000101400 */
[----:B------:R-:W-:Y:S01]  /*5970*/  BSSY.RECONVERGENT B0, `(.L_x_2980) ;  /* 0x0000013000007945 */ /* 0x000fe20003800200 */
[----:B------:R-:W-:Y:S01]  /*5980*/  IMAD.MOV.U32 R0, RZ, RZ, 0x80 ;  /* 0x00000080ff007424 */ /* 0x000fe200078e00ff */
        /* <DEDUP_REMOVED lines=15> */
.L_x_2982:
[----:B------:R-:W-:-:S04]  /*5a80*/  SHF.R.U32.HI R5, RZ, 0x18, R5 ;  /* 0x00000018ff057819 */ /* 0x000fc80000011605 */
[----:B------:R-:W-:-:S07]  /*5a90*/  LOP3.LUT R0, R0, 0x80, R5, 0xf8, !PT ;  /* 0x0000008000007812 */ /* 0x000fce00078ef805 */
.L_x_2981:
[----:B------:R-:W-:Y:S05]  /*5aa0*/  BSYNC.RECONVERGENT B0 ;  /* 0x0000000000007941 */ /* 0x000fea0003800200 */
.L_x_2980:
[----:B------:R0:W-:Y:S01]  /*5ab0*/  STG.E.U8 desc[UR36][R2.64], R0 ;  /* 0x0000000002007986 */ /* 0x0001e2000c101124 */
[----:B------:R-:W-:Y:S05]  /*5ac0*/  BRA `(.L_x_2966) ;  /* 0x0000000400b87947 */ /* 0x000fea0003800000 */
.L_x_2974:
[----:B------:R-:W-:-:S09]  /*5ad0*/  UISETP.NE.AND UP0, UPT, UR4, 0x1c, UPT ;  /* 0x0000001c0400788c */ /* 0x000fd2000bf05270 */
[----:B------:R-:W-:Y:S05]  /*5ae0*/  BRA.U !UP0, `(.L_x_2983) ;  /* 0x0000000108687547 */ /* 0x000fea000b800000 */
[----:B------:R-:W-:-:S09]  /*5af0*/  UISETP.NE.AND UP0, UPT, UR4, 0x1d, UPT ;  /* 0x0000001d0400788c */ /* 0x000fd2000bf05270 */
[----:B------:R-:W-:Y:S05]  /*5b00*/  BRA.U !UP0, `(.L_x_2984) ;  /* 0x0000000108487547 */ /* 0x000fea000b800000 */
[----:B------:R-:W-:-:S09]  /*5b10*/  UISETP.NE.AND UP0, UPT, UR4, 0x2c, UPT ;  /* 0x0000002c0400788c */ /* 0x000fd2000bf05270 */
[----:B------:R-:W-:Y:S05]  /*5b20*/  BRA.U UP0, `(.L_x_2965) ;  /* 0x0000000100bc7547 */ /* 0x000fea000b800000 */
[----:B------:R-:W0:Y:S02]  /*5b30*/  I2F.S16 R6, R9 ;  /* 0x0000000900067306 */ /* 0x000e240000101400 */
[----:B0-----:R-:W-:-:S04]  /*5b40*/  SHF.R.U32.HI R4, RZ, 0x17, R6 ;  /* 0x00000017ff047819 */ /* 0x001fc80000011606 */
        /* <DEDUP_REMOVED lines=14> */
.L_x_2984:
[----:B------:R-:W-:-:S04]  /*5c30*/  PRMT R0, R0, 0x9910, RZ ;  /* 0x0000991000007816 */ /* 0x000fc800000000ff */
[----:B------:R-:W-:-:S04]  /*5c40*/  IABS R0, R0 ;  /* 0x0000000000007213 */ /* 0x000fc80000000000 */
[----:B------:R-:W-:-:S04]  /*5c50*/  MOV R4, R0 ;  /* 0x0000000000047202 */ /* 0x000fc80000000f00 */
[----:B------:R-:W-:-:S05]  /*5c60*/  SHF.R.S32.HI R5, RZ, 0x1f, R4 ;  /* 0x0000001fff057819 */ /* 0x000fca0000011404 */
[----:B------:R0:W-:Y:S01]  /*5c70*/  STG.E.64 desc[UR36][R2.64], R4 ;  /* 0x0000000402007986 */ /* 0x0001e2000c101b24 */
[----:B------:R-:W-:Y:S05]  /*5c80*/  BRA `(.L_x_2966) ;  /* 0x0000000400487947 */ /* 0x000fea0003800000 */
.L_x_2983:
[----:B------:R-:W-:-:S04]  /*5c90*/  PRMT R0, R0, 0x9910, RZ ;  /* 0x0000991000007816 */ /* 0x000fc800000000ff */
[----:B------:R-:W-:-:S05]  /*5ca0*/  IABS R5, R0 ;  /* 0x0000000000057213 */ /* 0x000fca0000000000 */
[----:B------:R0:W-:Y:S01]  /*5cb0*/  STG.E desc[UR36][R2.64], R5 ;  /* 0x0000000502007986 */ /* 0x0001e2000c101924 */
[----:B------:R-:W-:Y:S05]  /*5cc0*/  BRA `(.L_x_2966) ;  /* 0x0000000400387947 */ /* 0x000fea0003800000 */
.L_x_2973:
        /* <DEDUP_REMOVED lines=11> */
.L_x_2986:
[----:B------:R-:W-:Y:S01]  /*5d80*/  CS2R R6, SRZ ;  /* 0x0000000000067805 */ /* 0x000fe2000001ff00 */
[----:B------:R-:W0:Y:S04]  /*5d90*/  I2F.F64.S16 R4, R9 ;  /* 0x0000000900047312 */ /* 0x000e280000101c00 */
[----:B0-----:R4:W-:Y:S01]  /*5da0*/  STG.E.128 desc[UR36][R2.64], R4 ;  /* 0x0000000402007986 */ /* 0x0019e2000c101d24 */
[----:B------:R-:W-:Y:S05]  /*5db0*/  BRA `(.L_x_2966) ;  /* 0x0000000000fc7947 */ /* 0x000fea0003800000 */
.L_x_2985:
[----:B------:R-:W-:-:S09]  /*5dc0*/  UISETP.NE.AND UP0, UPT, UR4, 0xf, UPT ;  /* 0x0000000f0400788c */ /* 0x000fd2000bf05270 */
[----:B------:R-:W-:Y:S05]  /*5dd0*/  BRA.U !UP0, `(.L_x_2987) ;  /* 0x0000000108e87547 */ /* 0x000fea000b800000 */
[----:B------:R-:W-:-:S09]  /*5de0*/  UISETP.NE.AND UP0, UPT, UR4, 0x17, UPT ;  /* 0x000000170400788c */ /* 0x000fd2000bf05270 */
[----:B------:R-:W-:Y:S05]  /*5df0*/  BRA.U !UP0, `(.L_x_2988) ;  /* 0x0000000108907547 */ /* 0x000fea000b800000 */
[----:B------:R-:W-:-:S09]  /*5e00*/  UISETP.NE.AND UP0, UPT, UR4, 0x18, UPT ;  /* 0x000000180400788c */ /* 0x000fd2000bf05270 */
[----:B------:R-:W-:Y:S05]  /*5e10*/  BRA.U !UP0, `(.L_x_2989) ;  /* 0x0000000108447547 */ /* 0x000fea000b800000 */
.L_x_2965:
        /* <DEDUP_REMOVED lines=16> */
.L_x_2990:
[----:B------:R-:W-:Y:S05]  /*5f20*/  BRA `(.L_x_2966) ;  /* 0x0000000000a07947 */ /* 0x000fea0003800000 */
.L_x_2989:
[----:B------:R-:W0:Y:S01]  /*5f30*/  I2F.S16 R9, R9 ;  /* 0x0000000900097306 */ /* 0x000e220000101400 */
[----:B------:R-:W-:Y:S01]  /*5f40*/  BSSY.RECONVERGENT B0, `(.L_x_2991) ;  /* 0x000000c000007945 */ /* 0x000fe20003800200 */
[----:B------:R-:W-:Y:S01]  /*5f50*/  IMAD.MOV.U32 R0, RZ, RZ, 0x7f ;  /* 0x0000007fff007424 */ /* 0x000fe200078e00ff */
[----:B0-----:R-:W-:Y:S02]  /*5f60*/  LOP3.LUT R4, R9, 0x7fffffff, RZ, 0xc0, !PT ;  /* 0x7fffffff09047812 */ /* 0x001fe400078ec0ff */
        /* <DEDUP_REMOVED lines=9> */
.L_x_2992:
[----:B------:R-:W-:Y:S05]  /*6000*/  BSYNC.RECONVERGENT B0 ;  /* 0x0000000000007941 */ /* 0x000fea0003800200 */
.L_x_2991:
[----:B------:R-:W-:-:S05]  /*6010*/  LOP3.LUT R5, R0, 0x80, R5, 0xf8, !PT ;  /* 0x0000008000057812 */ /* 0x000fca00078ef805 */
[----:B------:R2:W-:Y:S01]  /*6020*/  STG.E.U8 desc[UR36][R2.64], R5 ;  /* 0x0000000502007986 */ /* 0x0005e2000c101124 */
[----:B------:R-:W-:Y:S05]  /*6030*/  BRA `(.L_x_2966) ;  /* 0x00000000005c7947 */ /* 0x000fea0003800000 */
.L_x_2988:
[----:B------:R-:W0:Y:S01]  /*6040*/  I2F.S16 R5, R9 ;  /* 0x0000000900057306 */ /* 0x000e220000101400 */
[----:B------:R-:W-:Y:S01]  /*6050*/  BSSY.RECONVERGENT B0, `(.L_x_2993) ;  /* 0x000000e000007945 */ /* 0x000fe20003800200 */
[----:B0-----:R-:W-:-:S04]  /*6060*/  LOP3.LUT R4, R5, 0x7fffffff, RZ, 0xc0, !PT ;  /* 0x7fffffff05047812 */ /* 0x001fc800078ec0ff */
        /* <DEDUP_REMOVED lines=9> */
.L_x_2994:
[----:B------:R-:W-:Y:S01]  /*6100*/  IMAD.MOV.U32 R0, RZ, RZ, 0x7f ;  /* 0x0000007fff007424 */ /* 0x000fe200078e00ff */
[----:B------:R-:W-:-:S04]  /*6110*/  ISETP.GT.U32.AND P0, PT, R4, 0x7f800000, PT ;  /* 0x7f8000000400780c */ /* 0x000fc80003f04070 */
[----:B------:R-:W-:-:S09]  /*6120*/  SEL R0, R0, 0x7c, P0 ;  /* 0x0000007c00007807 */ /* 0x000fd20000000000 */
.L_x_2995:
[----:B------:R-:W-:Y:S05]  /*6130*/  BSYNC.RECONVERGENT B0 ;  /* 0x0000000000007941 */ /* 0x000fea0003800200 */
.L_x_2993:
[----:B------:R-:W-:-:S04]  /*6140*/  SHF.R.U32.HI R5, RZ, 0x18, R5 ;  /* 0x00000018ff057819 */ /* 0x000fc80000011605 */
[----:B------:R-:W-:-:S05]  /*6150*/  LOP3.LUT R5, R0, 0x80, R5, 0xf8, !PT ;  /* 0x0000008000057812 */ /* 0x000fca00078ef805 */
[----:B------:R1:W-:Y:S01]  /*6160*/  STG.E.U8 desc[UR36][R2.64], R5 ;  /* 0x0000000502007986 */ /* 0x0003e2000c101124 */
[----:B------:R-:W-:Y:S05]  /*6170*/  BRA `(.L_x_2966) ;  /* 0x00000000000c7947 */ /* 0x000fea0003800000 */
.L_x_2987:
[----:B------:R-:W0:Y:S02]  /*6180*/  I2F.S16 R0, R9 ;  /* 0x0000000900007306 */ /* 0x000e240000101400 */
[----:B0-----:R-:W-:-:S05]  /*6190*/  F2FP.BF16.F32.PACK_AB R0, RZ, R0 ;  /* 0x00000000ff00723e */ /* 0x001fca00000010ff */
[----:B------:R0:W-:Y:S02]  /*61a0*/  STG.E.U16 desc[UR36][R2.64], R0 ;  /* 0x0000000002007986 */ /* 0x0001e4000c101524 */
.L_x_2966:
[----:B------:R-:W-:-:S07]  /*61b0*/  IADD3 R17, PT, PT, R17, 0x80, RZ ;  /* 0x0000008011117810 */ /* 0x000fce0007ffe0ff */
.L_x_2926:
[----:B------:R-:W-:Y:S05]  /*61c0*/  BSYNC.RECONVERGENT B6 ;  /* 0x0000000000067941 */ /* 0x000fea0003800200 */
.L_x_2925:
        /* <DEDUP_REMOVED lines=307> */
.L_x_2998:
        /* <DEDUP_REMOVED lines=16> */
.L_x_3002:
[----:B------:R0:W5:Y:S01]  /*7600*/  LDG.E.U8 R0, desc[UR36][R2.64] ;  /* 0x0000002402007981 */ /* 0x000162000c1e1100 */
[----:B------:R-:W-:Y:S05]  /*7610*/  BRA `(.L_x_3004) ;  /* 0x0000000c004c7947 */ /* 0x000fea0003800000 */
.L_x_3001:
        /* <DEDUP_REMOVED lines=8> */
.L_x_3006:
[----:B------:R3:W5:Y:S01]  /*76a0*/  LDG.E.U16 R0, desc[UR36][R2.64] ;  /* 0x0000002402007981 */ /* 0x000762000c1e1500 */
[----:B------:R-:W-:Y:S05]  /*76b0*/  BRA `(.L_x_3004) ;  /* 0x0000000c00247947 */ /* 0x000fea0003800000 */
.L_x_3005:
[----:B------:R0:W5:Y:S01]  /*76c0*/  LDG.E.U16 R0, desc[UR36][R2.64] ;  /* 0x0000002402007981 */ /* 0x000162000c1e1500 */
[----:B------:R-:W-:Y:S05]  /*76d0*/  BRA `(.L_x_3004) ;  /* 0x0000000c001c7947 */ /* 0x000fea0003800000 */
.L_x_3000:
        /* <DEDUP_REMOVED lines=9> */
.L_x_3008:
[----:B------:R-:W2:Y:S02]  /*7770*/  LDG.E.U16 R4, desc[UR36][R2.64] ;  /* 0x0000002402047981 */ /* 0x000ea4000c1e1500 */
[----:B--2---:R-:W-:-:S06]  /*7780*/  HADD2.F32 R4, -RZ, R4.H0_H0 ;  /* 0x20000004ff047230 */ /* 0x004fcc0000004100 */
[----:B------:R-:W0:Y:S02]  /*7790*/  F2I.FTZ.TRUNC.NTZ R4, R4 ;  /* 0x0000000400047305 */ /* 0x000e24000021f100 */
[----:B0-----:R-:W-:Y:S01]  /*77a0*/  PRMT R0, R4, 0x7610, R0 ;  /* 0x0000761004007816 */ /* 0x001fe20000000000 */
[----:B------:R-:W-:Y:S06]  /*77b0*/  BRA `(.L_x_3004) ;  /* 0x0000000800e47947 */ /* 0x000fec0003800000 */
.L_x_3007:
        /* <DEDUP_REMOVED lines=9> */
.L_x_3010:
[----:B------:R-:W2:Y:S02]  /*7850*/  LDG.E.U16 R2, desc[UR36][R2.64] ;  /* 0x0000002402027981 */ /* 0x000ea4000c1e1500 */
[----:B--2---:R-:W-:-:S06]  /*7860*/  HADD2.F32 R4, -RZ, R2.H0_H0 ;  /* 0x20000002ff047230 */ /* 0x004fcc0000004100 */
[----:B------:R-:W0:Y:S02]  /*7870*/  F2I.FTZ.TRUNC.NTZ R4, R4 ;  /* 0x0000000400047305 */ /* 0x000e24000021f100 */
[----:B0-----:R-:W-:Y:S01]  /*7880*/  PRMT R0, R4, 0x7610, R0 ;  /* 0x0000761004007816 */ /* 0x001fe20000000000 */
[----:B------:R-:W-:Y:S06]  /*7890*/  BRA `(.L_x_3004) ;  /* 0x0000000800ac7947 */ /* 0x000fec0003800000 */
.L_x_3009:
[----:B------:R-:W2:Y:S02]  /*78a0*/  LDG.E.64 R2, desc[UR36][R2.64] ;  /* 0x0000002402027981 */ /* 0x000ea4000c1e1b00 */
[----:B--2---:R0:W1:Y:S02]  /*78b0*/  F2I.F64.TRUNC R0, R2 ;  /* 0x0000000200007311 */ /* 0x004064000030d100 */
[----:B01----:R-:W-:Y:S05]  /*78c0*/  BRA `(.L_x_3004) ;  /* 0x0000000800a07947 */ /* 0x003fea0003800000 */
.L_x_2999:
        /* <DEDUP_REMOVED lines=12> */
.L_x_3013:
[----:B------:R-:W2:Y:S02]  /*7990*/  LDG.E.64 R2, desc[UR36][R2.64] ;  /* 0x0000002402027981 */ /* 0x000ea4000c1e1b00 */
[----:B--2---:R0:W1:Y:S02]  /*79a0*/  F2I.F64.TRUNC R0, R2 ;  /* 0x0000000200007311 */ /* 0x004064000030d100 */
[----:B01----:R-:W-:Y:S05]  /*79b0*/  BRA `(.L_x_3004) ;  /* 0x0000000800647947 */ /* 0x003fea0003800000 */
.L_x_3012:
        /* <DEDUP_REMOVED lines=27> */
.L_x_3015:
        /* <DEDUP_REMOVED lines=14> */
.L_x_3014:
[----:B------:R-:W2:Y:S02]  /*7c50*/  LDG.E.U16 R4, desc[UR36][R2.64] ;  /* 0x0000002402047981 */ /* 0x000ea4000c1e1500 */
[----:B--2---:R-:W-:-:S06]  /*7c60*/  IMAD.U32 R4, R4, 0x10000, RZ ;  /* 0x0001000004047824 */ /* 0x004fcc00078e00ff */
[----:B------:R-:W0:Y:S02]  /*7c70*/  F2I.FTZ.TRUNC.NTZ R4, R4 ;  /* 0x0000000400047305 */ /* 0x000e24000021f100 */
[----:B0-----:R-:W-:Y:S01]  /*7c80*/  PRMT R0, R4, 0x7610, R0 ;  /* 0x0000761004007816 */ /* 0x001fe20000000000 */
[----:B------:R-:W-:Y:S06]  /*7c90*/  BRA `(.L_x_3004) ;  /* 0x0000000400ac7947 */ /* 0x000fec0003800000 */
.L_x_3011:
        /* <DEDUP_REMOVED lines=10> */
.L_x_3018:
        /* <DEDUP_REMOVED lines=21> */
.L_x_3022:
[----:B------:R-:W-:Y:S05]  /*7e90*/  BSYNC.RECONVERGENT B1 ;  /* 0x0000000000017941 */ /* 0x000fea0003800200 */
.L_x_3021:
[----:B------:R-:W-:Y:S02]  /*7ea0*/  SHF.L.U32 R0, R0, 0x14, RZ ;  /* 0x0000001400007819 */ /* 0x000fe400000006ff */
[----:B------:R-:W-:-:S04]  /*7eb0*/  LEA R2, R2, 0x3b800000, 0x17 ;  /* 0x3b80000002027811 */ /* 0x000fc800078eb8ff */
[----:B------:R-:W-:-:S07]  /*7ec0*/  LOP3.LUT R4, R2, R0, R7, 0xfe, !PT ;  /* 0x0000000002047212 */ /* 0x000fce00078efe07 */
.L_x_3020:
[----:B------:R-:W-:Y:S05]  /*7ed0*/  BSYNC.RECONVERGENT B0 ;  /* 0x0000000000007941 */ /* 0x000fea0003800200 */
.L_x_3019:
[----:B------:R-:W0:Y:S02]  /*7ee0*/  F2I.FTZ.TRUNC.NTZ R4, R4 ;  /* 0x0000000400047305 */ /* 0x000e24000021f100 */
[----:B0-----:R-:W-:Y:S01]  /*7ef0*/  PRMT R0, R4, 0x7610, R0 ;  /* 0x0000761004007816 */ /* 0x001fe20000000000 */
[----:B------:R-:W-:Y:S06]  /*7f00*/  BRA `(.L_x_3004) ;  /* 0x0000000400107947 */ /* 0x000fec0003800000 */
.L_x_3017:
        /* <DEDUP_REMOVED lines=21> */
.L_x_3026:
[----:B------:R-:W-:Y:S05]  /*8060*/  BSYNC.RECONVERGENT B1 ;  /* 0x0000000000017941 */ /* 0x000fea0003800200 */
.L_x_3025:
[----:B------:R-:W-:Y:S01]  /*8070*/  IMAD.SHL.U32 R0, R0, 0x200000, RZ ;  /* 0x0020000000007824 */ /* 0x000fe200078e00ff */
[----:B------:R-:W-:-:S04]  /*8080*/  LEA R2, R2, 0x37800000, 0x17 ;  /* 0x3780000002027811 */ /* 0x000fc800078eb8ff */
[----:B------:R-:W-:-:S07]  /*8090*/  LOP3.LUT R4, R2, R0, R7, 0xfe, !PT ;  /* 0x0000000002047212 */ /* 0x000fce00078efe07 */
.L_x_3024:
[----:B------:R-:W-:Y:S05]  /*80a0*/  BSYNC.RECONVERGENT B0 ;  /* 0x0000000000007941 */ /* 0x000fea0003800200 */
.L_x_3023:
[----:B------:R-:W0:Y:S02]  /*80b0*/  F2I.FTZ.TRUNC.NTZ R4, R4 ;  /* 0x0000000400047305 */ /* 0x000e24000021f100 */
[----:B0-----:R-:W-:Y:S01]  /*80c0*/  PRMT R0, R4, 0x7610, R0 ;  /* 0x0000761004007816 */ /* 0x001fe20000000000 */
[----:B------:R-:W-:Y:S06]  /*80d0*/  BRA `(.L_x_3004) ;  /* 0x00000000009c7947 */ /* 0x000fec0003800000 */
.L_x_3016:
        /* <DEDUP_REMOVED lines=14> */
.L_x_3030:
[----:B------:R-:W-:Y:S05]  /*81c0*/  BSYNC.RECONVERGENT B0 ;  /* 0x0000000000007941 */ /* 0x000fea0003800200 */
.L_x_3029:
[----:B------:R-:W0:Y:S02]  /*81d0*/  F2I.FTZ.TRUNC.NTZ R4, R4 ;  /* 0x0000000400047305 */ /* 0x000e24000021f100 */
[----:B0-----:R-:W-:Y:S01]  /*81e0*/  PRMT R0, R4, 0x7610, R0 ;  /* 0x0000761004007816 */ /* 0x001fe20000000000 */
[----:B------:R-:W-:Y:S06]  /*81f0*/  BRA `(.L_x_3004) ;  /* 0x0000000000547947 */ /* 0x000fec0003800000 */
.L_x_3003:
        /* <DEDUP_REMOVED lines=16> */
.L_x_3031:
[----:B------:R-:W-:Y:S01]  /*8300*/  PRMT R0, RZ, 0x7610, R0 ;  /* 0x00007610ff007816 */ /* 0x000fe20000000000 */
[----:B------:R-:W-:Y:S06]  /*8310*/  BRA `(.L_x_3004) ;  /* 0x00000000000c7947 */ /* 0x000fec0003800000 */
.L_x_3028:
[----:B------:R1:W5:Y:S01]  /*8320*/  LDG.E.U16 R0, desc[UR36][R2.64] ;  /* 0x0000002402007981 */ /* 0x000362000c1e1500 */
[----:B------:R-:W-:Y:S05]  /*8330*/  BRA `(.L_x_3004) ;  /* 0x0000000000047947 */ /* 0x000fea0003800000 */
.L_x_3027:
[----:B------:R2:W5:Y:S02]  /*8340*/  LDG.E.U16 R0, desc[UR36][R2.64] ;  /* 0x0000002402007981 */ /* 0x000564000c1e1500 */
.L_x_3004:
        /* <DEDUP_REMOVED lines=19> */
.L_x_3035:
[----:B------:R4:W-:Y:S01]  /*8480*/  STG.E.U8 desc[UR36][R2.64], R9 ;  /* 0x0000000902007986 */ /* 0x0009e2000c101124 */
[----:B------:R-:W-:Y:S05]  /*8490*/  BRA `(.L_x_3037) ;  /* 0x0000000c00647947 */ /* 0x000fea0003800000 */
.L_x_3034:
        /* <DEDUP_REMOVED lines=12> */
.L_x_3039:
[----:B------:R-:W-:-:S04]  /*8560*/  PRMT R0, R0, 0x9910, RZ ;  /* 0x0000991000007816 */ /* 0x000fc800000000ff */
[----:B------:R-:W-:-:S05]  /*8570*/  IABS R5, R0 ;  /* 0x0000000000057213 */ /* 0x000fca0000000000 */
[----:B------:R2:W-:Y:S01]  /*8580*/  STG.E desc[UR36][R2.64], R5 ;  /* 0x0000000502007986 */ /* 0x0005e2000c101924 */
[----:B------:R-:W-:Y:S05]  /*8590*/  BRA `(.L_x_3037) ;  /* 0x0000000c00247947 */ /* 0x000fea0003800000 */
.L_x_3038:
[----:B------:R0:W-:Y:S01]  /*85a0*/  STG.E.U16 desc[UR36][R2.64], R9 ;  /* 0x0000000902007986 */ /* 0x0001e2000c101524 */
[----:B------:R-:W-:Y:S05]  /*85b0*/  BRA `(.L_x_3037) ;  /* 0x0000000c001c7947 */ /* 0x000fea0003800000 */
.L_x_3033:
        /* <DEDUP_REMOVED lines=9> */
.L_x_3041:
[----:B------:R-:W0:Y:S02]  /*8650*/  I2F.S16 R0, R9 ;  /* 0x0000000900007306 */ /* 0x000e240000101400 */
[----:B0-----:R-:W-:-:S05]  /*8660*/  F2FP.F16.F32.PACK_AB R0, RZ, R0 ;  /* 0x00000000ff00723e */ /* 0x001fca00000000ff */
[----:B------:R0:W-:Y:S01]  /*8670*/  STG.E.U16 desc[UR36][R2.64], R0 ;  /* 0x0000000002007986 */ /* 0x0001e2000c101524 */
[----:B------:R-:W-:Y:S05]  /*8680*/  BRA `(.L_x_3037) ;  /* 0x0000000800e87947 */ /* 0x000fea0003800000 */
.L_x_3040:
[----:B------:R-:W-:-:S09]  /*8690*/  UISETP.NE.AND UP0, UPT, UR4, 0x7, UPT ;  /* 0x000000070400788c */ /* 0x000fd2000bf05270 */
[----:B------:R-:W-:Y:S05]  /*86a0*/  BRA.U !UP0, `(.L_x_3042) ;  /* 0x0000000108347547 */ /* 0x000fea000b800000 */
[----:B------:R-:W-:-:S09]  /*86b0*/  UISETP.NE.AND UP0, UPT, UR4, 0x8, UPT ;  /* 0x000000080400788c */ /* 0x000fd2000bf05270 */
[----:B------:R-:W-:Y:S05]  /*86c0*/  BRA.U !UP0, `(.L_x_3043) ;  /* 0x0000000108187547 */ /* 0x000fea000b800000 */
[----:B------:R-:W-:-:S09]  /*86d0*/  UISETP.NE.AND UP0, UPT, UR4, 0x9, UPT ;  /* 0x000000090400788c */ /* 0x000fd2000bf05270 */
[----:B------:R-:W-:Y:S05]  /*86e0*/  BRA.U UP0, `(.L_x_3036) ;  /* 0x0000000500ec7547 */ /* 0x000fea000b800000 */
[----:B------:R-:W0:Y:S01]  /*86f0*/  I2F.S16 R4, R9 ;  /* 0x0000000900047306 */ /* 0x000e220000101400 */
[----:B------:R-:W-:-:S05]  /*8700*/  MOV R5, RZ ;  /* 0x000000ff00057202 */ /* 0x000fca0000000f00 */
[----:B0-----:R0:W-:Y:S01]  /*8710*/  STG.E.64 desc[UR36][R2.64], R4 ;  /* 0x0000000402007986 */ /* 0x0011e2000c101b24 */
[----:B------:R-:W-:Y:S05]  /*8720*/  BRA `(.L_x_3037) ;  /* 0x0000000800c07947 */ /* 0x000fea0003800000 */
.L_x_3043:
[----:B------:R-:W0:Y:S02]  /*8730*/  I2F.S16 R9, R9 ;  /* 0x0000000900097306 */ /* 0x000e240000101400 */
[----:B0-----:R-:W-:-:S04]  /*8740*/  F2FP.F16.F32.PACK_AB R5, RZ, R9 ;  /* 0x00000009ff05723e */ /* 0x001fc800000000ff */
[----:B------:R-:W-:-:S05]  /*8750*/  PRMT R5, R5, 0x5410, RZ ;  /* 0x0000541005057816 */ /* 0x000fca00000000ff */
[----:B------:R0:W-:Y:S01]  /*8760*/  STG.E desc[UR36][R2.64], R5 ;  /* 0x0000000502007986 */ /* 0x0001e2000c101924 */
[----:B------:R-:W-:Y:S05]  /*8770*/  BRA `(.L_x_3037) ;  /* 0x0000000800ac7947 */ /* 0x000fea0003800000 */
.L_x_3042:
[----:B------:R-:W0:Y:S02]  /*8780*/  I2F.F64.S16 R4, R9 ;  /* 0x0000000900047312 */ /* 0x000e240000101c00 */
[----:B0-----:R0:W-:Y:S01]  /*8790*/  STG.E.64 desc[UR36][R2.64], R4 ;  /* 0x0000000402007986 */ /* 0x0011e2000c101b24 */
[----:B------:R-:W-:Y:S05]  /*87a0*/  BRA `(.L_x_3037) ;  /* 0x0000000800a07947 */ /* 0x000fea0003800000 */
.L_x_3032:
        /* <DEDUP_REMOVED lines=12> */
.L_x_3047:
        /* <DEDUP_REMOVED lines=18> */
.L_x_3050:
[----:B------:R-:W-:-:S04]  /*8990*/  SHF.R.U32.HI R5, RZ, 0x18, R5 ;  /* 0x00000018ff057819 */ /* 0x000fc80000011605 */
[----:B------:R-:W-:-:S07]  /*89a0*/  LOP3.LUT R0, R0, 0x80, R5, 0xf8, !PT ;  /* 0x0000008000007812 */ /* 0x000fce00078ef805 */
.L_x_3049:
[----:B------:R-:W-:Y:S05]  /*89b0*/  BSYNC.RECONVERGENT B0 ;  /* 0x0000000000007941 */ /* 0x000fea0003800200 */
.L_x_3048:
[----:B------:R0:W-:Y:S01]  /*89c0*/  STG.E.U8 desc[UR36][R2.64], R0 ;  /* 0x0000000002007986 */ /* 0x0001e2000c101124 */
[----:B------:R-:W-:Y:S05]  /*89d0*/  BRA `(.L_x_3037) ;  /* 0x0000000800147947 */ /* 0x000fea0003800000 */
.L_x_3046:
        /* <DEDUP_REMOVED lines=18> */
.L_x_3053:
[----:B------:R-:W-:-:S04]  /*8b00*/  SHF.R.U32.HI R5, RZ, 0x18, R5 ;  /* 0x00000018ff057819 */ /* 0x000fc80000011605 */
[----:B------:R-:W-:-:S07]  /*8b10*/  LOP3.LUT R0, R0, 0x80, R5, 0xf8, !PT ;  /* 0x0000008000007812 */ /* 0x000fce00078ef805 */
.L_x_3052:
[----:B------:R-:W-:Y:S05]  /*8b20*/  BSYNC.RECONVERGENT B0 ;  /* 0x0000000000007941 */ /* 0x000fea0003800200 */
.L_x_3051:
[----:B------:R0:W-:Y:S01]  /*8b30*/  STG.E.U8 desc[UR36][R2.64], R0 ;  /* 0x0000000002007986 */ /* 0x0001e2000c101124 */
[----:B------:R-:W-:Y:S05]  /*8b40*/  BRA `(.L_x_3037) ;  /* 0x0000000400b87947 */ /* 0x000fea0003800000 */
.L_x_3045:
        /* <DEDUP_REMOVED lines=22> */
.L_x_3055:
[----:B------:R-:W-:-:S04]  /*8cb0*/  PRMT R0, R0, 0x9910, RZ ;  /* 0x0000991000007816 */ /* 0x000fc800000000ff */
[----:B------:R-:W-:-:S05]  /*8cc0*/  IABS R0, R0 ;  /* 0x0000000000007213 */ /* 0x000fca0000000000 */
[----:B------:R-:W-:-:S05]  /*8cd0*/  IMAD.MOV.U32 R4, RZ, RZ, R0 ;  /* 0x000000ffff047224 */ /* 0x000fca00078e0000 */
[----:B------:R-:W-:-:S05]  /*8ce0*/  SHF.R.S32.HI R5, RZ, 0x1f, R4 ;  /* 0x0000001fff057819 */ /* 0x000fca0000011404 */
[----:B------:R0:W-:Y:S01]  /*8cf0*/  STG.E.64 desc[UR36][R2.64], R4 ;  /* 0x0000000402007986 */ /* 0x0001e2000c101b24 */
[----:B------:R-:W-:Y:S05]  /*8d00*/  BRA `(.L_x_3037) ;  /* 0x0000000400487947 */ /* 0x000fea0003800000 */
.L_x_3054:
[----:B------:R-:W-:-:S04]  /*8d10*/  PRMT R0, R0, 0x9910, RZ ;  /* 0x0000991000007816 */ /* 0x000fc800000000ff */
[----:B------:R-:W-:-:S05]  /*8d20*/  IABS R5, R0 ;  /* 0x0000000000057213 */ /* 0x000fca0000000000 */
[----:B------:R0:W-:Y:S01]  /*8d30*/  STG.E desc[UR36][R2.64], R5 ;  /* 0x0000000502007986 */ /* 0x0001e2000c101924 */
[----:B------:R-:W-:Y:S05]  /*8d40*/  BRA `(.L_x_3037) ;  /* 0x0000000400387947 */ /* 0x000fea0003800000 */
.L_x_3044:
        /* <DEDUP_REMOVED lines=11> */
.L_x_3057:
[----:B------:R-:W-:Y:S01]  /*8e00*/  CS2R R6, SRZ ;  /* 0x0000000000067805 */ /* 0x000fe2000001ff00 */
[----:B------:R-:W0:Y:S04]  /*8e10*/  I2F.F64.S16 R4, R9 ;  /* 0x0000000900047312 */ /* 0x000e280000101c00 */
[----:B0-----:R0:W-:Y:S01]  /*8e20*/  STG.E.128 desc[UR36][R2.64], R4 ;  /* 0x0000000402007986 */ /* 0x0011e2000c101d24 */
[----:B------:R-:W-:Y:S05]  /*8e30*/  BRA `(.L_x_3037) ;  /* 0x0000000000fc7947 */ /* 0x000fea0003800000 */
.L_x_3056:
[----:B------:R-:W-:-:S09]  /*8e40*/  UISETP.NE.AND UP0, UPT, UR4, 0xf, UPT ;  /* 0x0000000f0400788c */ /* 0x000fd2000bf05270 */
[----:B------:R-:W-:Y:S05]  /*8e50*/  BRA.U !UP0, `(.L_x_3058) ;  /* 0x0000000108e87547 */ /* 0x000fea000b800000 */
[----:B------:R-:W-:-:S09]  /*8e60*/  UISETP.NE.AND UP0, UPT, UR4, 0x17, UPT ;  /* 0x000000170400788c */ /* 0x000fd2000bf05270 */
[----:B------:R-:W-:Y:S05]  /*8e70*/  BRA.U !UP0, `(.L_x_3059) ;  /* 0x0000000108907547 */ /* 0x000fea000b800000 */
[----:B------:R-:W-:-:S09]  /*8e80*/  UISETP.NE.AND UP0, UPT, UR4, 0x18, UPT ;  /* 0x000000180400788c */ /* 0x000fd2000bf05270 */
[----:B------:R-:W-:Y:S05]  /*8e90*/  BRA.U !UP0, `(.L_x_3060) ;  /* 0x0000000108447547 */ /* 0x000fea000b800000 */
.L_x_3036:
        /* <DEDUP_REMOVED lines=8> */
[----:B0-----:R-:W-:Y:S02]  /*8f20*/  IMAD.U32 R4, RZ, RZ, UR4 ;  /* 0x00000004ff047e24 */ /* 0x001fe4000f8e00ff */
[----:B------:R-:W-:Y:S01]  /*8f30*/  IMAD.U32 R5, RZ, RZ, UR5 ;  /* 0x00000005ff057e24 */ /* 0x000fe2000f8e00ff */
[----:B---3--:R-:W-:Y:S01]  /*8f40*/  MOV R6, UR6 ;  /* 0x0000000600067c02 */ /* 0x008fe20008000f00 */
[----:B------:R-:W-:-:S02]  /*8f50*/  IMAD.U32 R7, RZ, RZ, UR7 ;  /* 0x00000007ff077e24 */ /* 0x000fc4000f8e00ff */
[----:B----4-:R-:W-:Y:S02]  /*8f60*/  IMAD.U32 R10, RZ, RZ, UR8 ;  /* 0x00000008ff0a7e24 */ /* 0x010fe4000f8e00ff */
[----:B-1----:R-:W-:-:S07]  /*8f70*/  IMAD.U32 R11, RZ, RZ, UR9 ;  /* 0x00000009ff0b7e24 */ /* 0x002fce000f8e00ff */
[----:B------:R-:W-:-:S07]  /*8f80*/  LEPC R20, `(.L_x_3061) ;  /* 0x000000001014794e */ /* 0x000fce0000000000 */
[----:B--2---:R-:W-:Y:S05]  /*8f90*/  CALL.ABS.NOINC R2 ;  /* 0x0000000002007343 */ /* 0x004fea0003c00000 */
.L_x_3061:
[----:B------:R-:W-:Y:S05]  /*8fa0*/  BRA `(.L_x_3037) ;  /* 0x0000000000a07947 */ /* 0x000fea0003800000 */
.L_x_3060:
        /* <DEDUP_REMOVED lines=13> */
.L_x_3063:
[----:B------:R-:W-:Y:S05]  /*9080*/  BSYNC.RECONVERGENT B0 ;  /* 0x0000000000007941 */ /* 0x000fea0003800200 */
.L_x_3062:
[----:B------:R-:W-:-:S05]  /*9090*/  LOP3.LUT R5, R0, 0x80, R5, 0xf8, !PT ;  /* 0x0000008000057812 */ /* 0x000fca00078ef805 */
[----:B------:R0:W-:Y:S01]  /*90a0*/  STG.E.U8 desc[UR36][R2.64], R5 ;  /* 0x0000000502007986 */ /* 0x0001e2000c101124 */
[----:B------:R-:W-:Y:S05]  /*90b0*/  BRA `(.L_x_3037) ;  /* 0x00000000005c7947 */ /* 0x000fea0003800000 */
.L_x_3059:
        /* <DEDUP_REMOVED lines=12> */
.L_x_3065:
[----:B------:R-:W-:Y:S02]  /*9180*/  ISETP.GT.U32.AND P0, PT, R4, 0x7f800000, PT ;  /* 0x7f8000000400780c */ /* 0x000fe40003f04070 */
[----:B------:R-:W-:-:S04]  /*9190*/  MOV R0, 0x7f ;  /* 0x0000007f00007802 */ /* 0x000fc80000000f00 */
[----:B------:R-:W-:-:S07]  /*91a0*/  SEL R0, R0, 0x7c, P0 ;  /* 0x0000007c00007807 */ /* 0x000fce0000000000 */
.L_x_3066:
[----:B------:R-:W-:Y:S05]  /*91b0*/  BSYNC.RECONVERGENT B0 ;  /* 0x0000000000007941 */ /* 0x000fea0003800200 */
.L_x_3064:
[----:B------:R-:W-:-:S04]  /*91c0*/  SHF.R.U32.HI R5, RZ, 0x18, R5 ;  /* 0x00000018ff057819 */ /* 0x000fc80000011605 */
[----:B------:R-:W-:-:S05]  /*91d0*/  LOP3.LUT R5, R0, 0x80, R5, 0xf8, !PT ;  /* 0x0000008000057812 */ /* 0x000fca00078ef805 */
[----:B------:R0:W-:Y:S01]  /*91e0*/  STG.E.U8 desc[UR36][R2.64], R5 ;  /* 0x0000000502007986 */ /* 0x0001e2000c101124 */
[----:B------:R-:W-:Y:S05]  /*91f0*/  BRA `(.L_x_3037) ;  /* 0x00000000000c7947 */ /* 0x000fea0003800000 */
.L_x_3058:
[----:B------:R-:W0:Y:S02]  /*9200*/  I2F.S16 R0, R9 ;  /* 0x0000000900007306 */ /* 0x000e240000101400 */
[----:B0-----:R-:W-:-:S05]  /*9210*/  F2FP.BF16.F32.PACK_AB R0, RZ, R0 ;  /* 0x00000000ff00723e */ /* 0x001fca00000010ff */
[----:B------:R0:W-:Y:S02]  /*9220*/  STG.E.U16 desc[UR36][R2.64], R0 ;  /* 0x0000000002007986 */ /* 0x0001e4000c101524 */
.L_x_3037:
[----:B------:R-:W-:-:S07]  /*9230*/  VIADD R17, R17, 0x80 ;  /* 0x0000008011117836 */ /* 0x000fce0000000000 */
.L_x_2997:
[----:B------:R-:W-:Y:S05]  /*9240*/  BSYNC.RECONVERGENT B6 ;  /* 0x0000000000067941 */ /* 0x000fea0003800200 */
.L_x_2996:
        /* <DEDUP_REMOVED lines=306> */
.L_x_3067:
        /* <DEDUP_REMOVED lines=18> */
.L_x_3071:
[----:B------:R0:W5:Y:S01]  /*a690*/  LDG.E.U8 R0, desc[UR36][R2.64] ;  /* 0x0000002402007981 */ /* 0x000162000c1e1100 */
[----:B------:R-:W-:Y:S05]  /*a6a0*/  BRA `(.L_x_3073) ;  /* 0x0000000c004c7947 */ /* 0x000fea0003800000 */
.L_x_3070:
        /* <DEDUP_REMOVED lines=8> */
.L_x_3075:
[----:B------:R0:W5:Y:S01]  /*a730*/  LDG.E.U16 R0, desc[UR36][R2.64] ;  /* 0x0000002402007981 */ /* 0x000162000c1e1500 */
[----:B------:R-:W-:Y:S05]  /*a740*/  BRA `(.L_x_3073) ;  /* 0x0000000c00247947 */ /* 0x000fea0003800000 */
.L_x_3074:
[----:B------:R0:W5:Y:S01]  /*a750*/  LDG.E.U16 R0, desc[UR36][R2.64] ;  /* 0x0000002402007981 */ /* 0x000162000c1e1500 */
[----:B------:R-:W-:Y:S05]  /*a760*/  BRA `(.L_x_3073) ;  /* 0x0000000c001c7947 */ /* 0x000fea0003800000 */
.L_x_3069:
        /* <DEDUP_REMOVED lines=9> */
.L_x_3077:
[----:B------:R-:W2:Y:S02]  /*a800*/  LDG.E.U16 R4, desc[UR36][R2.64] ;  /* 0x0000002402047981 */ /* 0x000ea4000c1e1500 */
[----:B--2---:R-:W-:-:S06]  /*a810*/  HADD2.F32 R4, -RZ, R4.H0_H0 ;  /* 0x20000004ff047230 */ /* 0x004fcc0000004100 */
[----:B------:R-:W0:Y:S02]  /*a820*/  F2I.FTZ.TRUNC.NTZ R4, R4 ;  /* 0x0000000400047305 */ /* 0x000e24000021f100 */
[----:B0-----:R-:W-:Y:S01]  /*a830*/  PRMT R0, R4, 0x7610, R0 ;  /* 0x0000761004007816 */ /* 0x001fe20000000000 */
[----:B------:R-:W-:Y:S06]  /*a840*/  BRA `(.L_x_3073) ;  /* 0x0000000800e47947 */ /* 0x000fec0003800000 */
.L_x_3076:
[----:B------:R-:W-:-:S09]  /*a850*/  UISETP.NE.AND UP0, UPT, UR4, 0x7, UPT ;  /* 0x000000070400788c */ /* 0x000fd2000bf05270 */
[----:B------:R-:W-:Y:S05]  /*a860*/  BRA.U !UP0, `(.L_x_3078) ;  /* 0x0000000108307547 */ /* 0x000fea000b800000 */
[----:B------:R-:W-:-:S09]  /*a870*/  UISETP.NE.AND UP0, UPT, UR4, 0x8, UPT ;  /* 0x000000080400788c */ /* 0x000fd2000bf05270 */
[----:B------:R-:W-:Y:S05]  /*a880*/  BRA.U !UP0, `(.L_x_3079) ;  /* 0x0000000108147547 */ /* 0x000fea000b800000 */
[----:B------:R-:W-:-:S09]  /*a890*/  UISETP.NE.AND UP0, UPT, UR4, 0x9, UPT ;  /* 0x000000090400788c */ /* 0x000fd2000bf05270 */
[----:B------:R-:W-:Y:S05]  /*a8a0*/  BRA.U UP0, `(.L_x_3072) ;  /* 0x0000000900787547 */ /* 0x000fea000b800000 */
[----:B------:R-:W2:Y:S02]  /*a8b0*/  LDG.E R2, desc[UR36][R2.64] ;  /* 0x0000002402027981 */ /* 0x000ea4000c1e1900 */
[----:B--2---:R3:W4:Y:S01]  /*a8c0*/  F2I.FTZ.TRUNC.NTZ R0, R2 ;  /* 0x0000000200007305 */ /* 0x004722000021f100 */
[----:B------:R-:W-:Y:S05]  /*a8d0*/  BRA `(.L_x_3073) ;  /* 0x0000000800c07947 */ /* 0x000fea0003800000 */
.L_x_3079:
[----:B------:R-:W2:Y:S02]  /*a8e0*/  LDG.E.U16 R2, desc[UR36][R2.64] ;  /* 0x0000002402027981 */ /* 0x000ea4000c1e1500 */
[----:B--2---:R-:W-:-:S06]  /*a8f0*/  HADD2.F32 R4, -RZ, R2.H0_H0 ;  /* 0x20000002ff047230 */ /* 0x004fcc0000004100 */
[----:B------:R-:W0:Y:S02]  /*a900*/  F2I.FTZ.TRUNC.NTZ R4, R4 ;  /* 0x0000000400047305 */ /* 0x000e24000021f100 */
[----:B0-----:R-:W-:Y:S01]  /*a910*/  PRMT R0, R4, 0x7610, R0 ;  /* 0x0000761004007816 */ /* 0x001fe20000000000 */
[----:B------:R-:W-:Y:S06]  /*a920*/  BRA `(.L_x_3073) ;  /* 0x0000000800ac7947 */ /* 0x000fec0003800000 */
.L_x_3078:
[----:B------:R-:W2:Y:S02]  /*a930*/  LDG.E.64 R2, desc[UR36][R2.64] ;  /* 0x0000002402027981 */ /* 0x000ea4000c1e1b00 */
[----:B--2---:R0:W1:Y:S02]  /*a940*/  F2I.F64.TRUNC R0, R2 ;  /* 0x0000000200007311 */ /* 0x004064000030d100 */
[----:B01----:R-:W-:Y:S05]  /*a950*/  BRA `(.L_x_3073) ;  /* 0x0000000800a07947 */ /* 0x003fea0003800000 */
.L_x_3068:
        /* <DEDUP_REMOVED lines=12> */
.L_x_3082:
[----:B------:R-:W2:Y:S02]  /*aa20*/  LDG.E.64 R2, desc[UR36][R2.64] ;  /* 0x0000002402027981 */ /* 0x000ea4000c1e1b00 */
[----:B--2---:R3:W4:Y:S02]  /*aa30*/  F2I.F64.TRUNC R0, R2 ;  /* 0x0000000200007311 */ /* 0x004724000030d100 */
[----:B---34-:R-:W-:Y:S05]  /*aa40*/  BRA `(.L_x_3073) ;  /* 0x0000000800647947 */ /* 0x018fea0003800000 */
.L_x_3081:
        /* <DEDUP_REMOVED lines=27> */
.L_x_3084:
        /* <DEDUP_REMOVED lines=14> */
.L_x_3083:
[----:B------:R-:W2:Y:S02]  /*ace0*/  LDG.E.U16 R4, desc[UR36][R2.64] ;  /* 0x0000002402047981 */ /* 0x000ea4000c1e1500 */
[----:B--2---:R-:W-:-:S06]  /*acf0*/  IMAD.U32 R4, R4, 0x10000, RZ ;  /* 0x0001000004047824 */ /* 0x004fcc00078e00ff */
[----:B------:R-:W0:Y:S02]  /*ad00*/  F2I.FTZ.TRUNC.NTZ R4, R4 ;  /* 0x0000000400047305 */ /* 0x000e24000021f100 */
[----:B0-----:R-:W-:Y:S01]  /*ad10*/  PRMT R0, R4, 0x7610, R0 ;  /* 0x0000761004007816 */ /* 0x001fe20000000000 */
[----:B------:R-:W-:Y:S06]  /*ad20*/  BRA `(.L_x_3073) ;  /* 0x0000000400ac7947 */ /* 0x000fec0003800000 */
.L_x_3080:
        /* <DEDUP_REMOVED lines=10> */
.L_x_3087:
        /* <DEDUP_REMOVED lines=21> */
.L_x_3091:
[----:B------:R-:W-:Y:S05]  /*af20*/  BSYNC.RECONVERGENT B1 ;  /* 0x0000000000017941 */ /* 0x000fea0003800200 */
.L_x_3090:
[----:B------:R-:W-:Y:S02]  /*af30*/  SHF.L.U32 R0, R0, 0x14, RZ ;  /* 0x0000001400007819 */ /* 0x000fe400000006ff */
[----:B------:R-:W-:-:S04]  /*af40*/  LEA R2, R2, 0x3b800000, 0x17 ;  /* 0x3b80000002027811 */ /* 0x000fc800078eb8ff */
[----:B------:R-:W-:-:S07]  /*af50*/  LOP3.LUT R4, R2, R0, R7, 0xfe, !PT ;  /* 0x0000000002047212 */ /* 0x000fce00078efe07 */
.L_x_3089:
[----:B------:R-:W-:Y:S05]  /*af60*/  BSYNC.RECONVERGENT B0 ;  /* 0x0000000000007941 */ /* 0x000fea0003800200 */
.L_x_3088:
[----:B------:R-:W0:Y:S02]  /*af70*/  F2I.FTZ.TRUNC.NTZ R4, R4 ;  /* 0x0000000400047305 */ /* 0x000e24000021f100 */
[----:B0-----:R-:W-:Y:S01]  /*af80*/  PRMT R0, R4, 0x7610, R0 ;  /* 0x0000761004007816 */ /* 0x001fe20000000000 */
[----:B------:R-:W-:Y:S06]  /*af90*/  BRA `(.L_x_3073) ;  /* 0x0000000400107947 */ /* 0x000fec0003800000 */
.L_x_3086:
        /* <DEDUP_REMOVED lines=21> */
.L_x_3095:
[----:B------:R-:W-:Y:S05]  /*b0f0*/  BSYNC.RECONVERGENT B1 ;  /* 0x0000000000017941 */ /* 0x000fea0003800200 */
.L_x_3094:
[----:B------:R-:W-:Y:S01]  /*b100*/  IMAD.SHL.U32 R0, R0, 0x200000, RZ ;  /* 0x0020000000007824 */ /* 0x000fe200078e00ff */
[----:B------:R-:W-:-:S04]  /*b110*/  LEA R2, R2, 0x37800000, 0x17 ;  /* 0x3780000002027811 */ /* 0x000fc800078eb8ff */
[----:B------:R-:W-:-:S07]  /*b120*/  LOP3.LUT R4, R2, R0, R7, 0xfe, !PT ;  /* 0x0000000002047212 */ /* 0x000fce00078efe07 */
.L_x_3093:
[----:B------:R-:W-:Y:S05]  /*b130*/  BSYNC.RECONVERGENT B0 ;  /* 0x0000000000007941 */ /* 0x000fea0003800200 */
.L_x_3092:
[----:B------:R-:W0:Y:S02]  /*b140*/  F2I.FTZ.TRUNC.NTZ R4, R4 ;  /* 0x0000000400047305 */ /* 0x000e24000021f100 */
[----:B0-----:R-:W-:Y:S01]  /*b150*/  PRMT R0, R4, 0x7610, R0 ;  /* 0x0000761004007816 */ /* 0x001fe20000000000 */
[----:B------:R-:W-:Y:S06]  /*b160*/  BRA `(.L_x_3073) ;  /* 0x00000000009c7947 */ /* 0x000fec0003800000 */
.L_x_3085:
        /* <DEDUP_REMOVED lines=14> */
.L_x_3099:
[----:B------:R-:W-:Y:S05]  /*b250*/  BSYNC.RECONVERGENT B0 ;  /* 0x0000000000007941 */ /* 0x000fea0003800200 */
.L_x_3098:
[----:B------:R-:W0:Y:S02]  /*b260*/  F2I.FTZ.TRUNC.NTZ R4, R4 ;  /* 0x0000000400047305 */ /* 0x000e24000021f100 */
[----:B0-----:R-:W-:Y:S01]  /*b270*/  PRMT R0, R4, 0x7610, R0 ;  /* 0x0000761004007816 */ /* 0x001fe20000000000 */
[----:B------:R-:W-:Y:S06]  /*b280*/  BRA `(.L_x_3073) ;  /* 0x0000000000547947 */ /* 0x000fec0003800000 */
.L_x_3072:
[----:B------:R-:W-:Y:S01]  /*b290*/  MOV R0, 0x0 ;  /* 0x0000000000007802 */ /* 0x000fe20000000f00 */
[----:B------:R-:W0:Y:S01]  /*b2a0*/  LDCU.64 UR4, c[0x4][0x188] ;  /* 0x01003100ff0477ac */ /* 0x000e220008000a00 */
[----:B------:R-:W-:Y:S02]  /*b2b0*/  HFMA2 R8, -RZ, RZ, 0, 4.64916229248046875e-06 ;  /* 0x0000004eff087431 */ /* 0x000fe400000001ff */
        /* <DEDUP_REMOVED lines=13> */
.L_x_3100:
[----:B------:R-:W-:Y:S01]  /*b390*/  PRMT R0, RZ, 0x7610, R0 ;  /* 0x00007610ff007816 */ /* 0x000fe20000000000 */
[----:B------:R-:W-:Y:S06]  /*b3a0*/  BRA `(.L_x_3073) ;  /* 0x00000000000c7947 */ /* 0x000fec0003800000 */
.L_x_3097:
[----:B------:R2:W5:Y:S01]  /*b3b0*/  LDG.E.U16 R0, desc[UR36][R2.64] ;  /* 0x0000002402007981 */ /* 0x000562000c1e1500 */
[----:B------:R-:W-:Y:S05]  /*b3c0*/  BRA `(.L_x_3073) ;  /* 0x0000000000047947 */ /* 0x000fea0003800000 */
.L_x_3096:
[----:B------:R1:W5:Y:S02]  /*b3d0*/  LDG.E.U16 R0, desc[UR36][R2.64] ;  /* 0x0000002402007981 */ /* 0x000364000c1e1500 */
.L_x_3073:
[----:B------:R-:W-:Y:S01]  /*b3e0*/  UPRMT UR4, UR42, 0x9910, URZ ;  /* 0x000099102a047896 */ /* 0x000fe200080000ff */
[----:B012345:R-:W-:-:S03]  /*b3f0*/  PRMT R2, R0, 0x9910, RZ ;  /* 0x0000991000027816 */ /* 0x03ffc600000000ff */
[----:B------:R-:W-:Y:S01]  /*b400*/  UISETP.GT.AND UP0, UPT, UR4, 0x9, UPT ;  /* 0x000000090400788c */ /* 0x000fe2000bf04270 */
[----:B------:R-:W-:-:S04]  /*b410*/  IABS R2, R2 ;  /* 0x0000000200027213 */ /* 0x000fc80000000000 */
[----:B------:R-:W-:-:S04]  /*b420*/  PRMT R5, R2, 0x7710, RZ ;  /* 0x0000771002057816 */ /* 0x000fc800000000ff */
        /* <DEDUP_REMOVED lines=11> */
.L_x_3104:
[----:B------:R-:W-:Y:S01]  /*b4e0*/  STG.E.U8 desc[UR36][R16.64], R5 ;  /* 0x0000000510007986 */ /* 0x000fe2000c101124 */
[----:B------:R-:W-:Y:S05]  /*b4f0*/  EXIT ;  /* 0x000000000000794d */ /* 0x000fea0003800000 */
.L_x_3103:
[----:B------:R-:W-:-:S09]  /*b500*/  UISETP.NE.AND UP0, UPT, UR4, 0x2, UPT ;  /* 0x000000020400788c */ /* 0x000fd2000bf05270 */
[----:B------:R-:W-:Y:S05]  /*b510*/  BRA.U !UP0, `(.L_x_3106) ;  /* 0x0000000108387547 */ /* 0x000fea000b800000 */
[----:B------:R-:W-:-:S09]  /*b520*/  UISETP.NE.AND UP0, UPT, UR4, 0x3, UPT ;  /* 0x000000030400788c */ /* 0x000fd2000bf05270 */
[----:B------:R-:W-:Y:S05]  /*b530*/  BRA.U !UP0, `(.L_x_3107) ;  /* 0x0000000108207547 */ /* 0x000fea000b800000 */
[----:B------:R-:W-:-:S09]  /*b540*/  UISETP.NE.AND UP0, UPT, UR4, 0x4, UPT ;  /* 0x000000040400788c */ /* 0x000fd2000bf05270 */
[----:B------:R-:W-:Y:S05]  /*b550*/  BRA.U UP0, `(.L_x_3105) ;  /* 0x0000000900687547 */ /* 0x000fea000b800000 */
[----:B------:R-:W-:-:S04]  /*b560*/  PRMT R0, R0, 0x9910, RZ ;  /* 0x0000991000007816 */ /* 0x000fc800000000ff */
[----:B------:R-:W-:-:S04]  /*b570*/  IABS R0, R0 ;  /* 0x0000000000007213 */ /* 0x000fc80000000000 */
[----:B------:R-:W-:-:S04]  /*b580*/  MOV R2, R0 ;  /* 0x0000000000027202 */ /* 0x000fc80000000f00 */
[----:B------:R-:W-:-:S05]  /*b590*/  SHF.R.S32.HI R3, RZ, 0x1f, R2 ;  /* 0x0000001fff037819 */ /* 0x000fca0000011402 */
[----:B------:R-:W-:Y:S01]  /*b5a0*/  STG.E.64 desc[UR36][R16.64], R2 ;  /* 0x0000000210007986 */ /* 0x000fe2000c101b24 */
[----:B------:R-:W-:Y:S05]  /*b5b0*/  EXIT ;  /* 0x000000000000794d */ /* 0x000fea0003800000 */
.L_x_3107:
[----:B------:R-:W-:-:S04]  /*b5c0*/  PRMT R0, R0, 0x9910, RZ ;  /* 0x0000991000007816 */ /* 0x000fc800000000ff */
[----:B------:R-:W-:-:S05]  /*b5d0*/  IABS R3, R0 ;  /* 0x0000000000037213 */ /* 0x000fca0000000000 */
[----:B------:R-:W-:Y:S01]  /*b5e0*/  STG.E desc[UR36][R16.64], R3 ;  /* 0x0000000310007986 */ /* 0x000fe2000c101924 */
[----:B------:R-:W-:Y:S05]  /*b5f0*/  EXIT ;  /* 0x000000000000794d */ /* 0x000fea0003800000 */
.L_x_3106:
[----:B------:R-:W-:Y:S01]  /*b600*/  STG.E.U16 desc[UR36][R16.64], R5 ;  /* 0x0000000510007986 */ /* 0x000fe2000c101524 */
[----:B------:R-:W-:Y:S05]  /*b610*/  EXIT ;  /* 0x000000000000794d */ /* 0x000fea0003800000 */
.L_x_3102:
[----:B------:R-:W-:-:S09]  /*b620*/  UISETP.GT.AND UP0, UPT, UR4, 0x6, UPT ;  /* 0x000000060400788c */ /* 0x000fd2000bf04270 */
[----:B------:R-:W-:Y:S05]  /*b630*/  BRA.U UP0, `(.L_x_3108) ;  /* 0x00000001002c7547 */ /* 0x000fea000b800000 */
[----:B------:R-:W-:-:S09]  /*b640*/  UISETP.NE.AND UP0, UPT, UR4, 0x5, UPT ;  /* 0x000000050400788c */ /* 0x000fd2000bf05270 */
[----:B------:R-:W-:Y:S05]  /*b650*/  BRA.U !UP0, `(.L_x_3109) ;  /* 0x0000000108147547 */ /* 0x000fea000b800000 */
[----:B------:R-:W-:-:S09]  /*b660*/  UISETP.NE.AND UP0, UPT, UR4, 0x6, UPT ;  /* 0x000000060400788c */ /* 0x000fd2000bf05270 */
[----:B------:R-:W-:Y:S05]  /*b670*/  BRA.U UP0, `(.L_x_3105) ;  /* 0x0000000900207547 */ /* 0x000fea000b800000 */
[----:B------:R-:W0:Y:S02]  /*b680*/  I2F.S16 R3, R5 ;  /* 0x0000000500037306 */ /* 0x000e240000101400 */
[----:B0-----:R-:W-:Y:S01]  /*b690*/  STG.E desc[UR36][R16.64], R3 ;  /* 0x0000000310007986 */ /* 0x001fe2000c101924 */
[----:B------:R-:W-:Y:S05]  /*b6a0*/  EXIT ;  /* 0x000000000000794d */ /* 0x000fea0003800000 */
.L_x_3109:
[----:B------:R-:W0:Y:S02]  /*b6b0*/  I2F.S16 R0, R5 ;  /* 0x0000000500007306 */ /* 0x000e240000101400 */
[----:B0-----:R-:W-:-:S05]  /*b6c0*/  F2FP.F16.F32.PACK_AB R0, RZ, R0 ;  /* 0x00000000ff00723e */ /* 0x001fca00000000ff */
[----:B------:R-:W-:Y:S01]  /*b6d0*/  STG.E.U16 desc[UR36][R16.64], R0 ;  /* 0x0000000010007986 */ /* 0x000fe2000c101524 */
[----:B------:R-:W-:Y:S05]  /*b6e0*/  EXIT ;  /* 0x000000000000794d */ /* 0x000fea0003800000 */
.L_x_3108:
        /* <DEDUP_REMOVED lines=8> */
[----:B0-----:R-:W-:Y:S01]  /*b770*/  STG.E.64 desc[UR36][R16.64], R2 ;  /* 0x0000000210007986 */ /* 0x001fe2000c101b24 */
[----:B------:R-:W-:Y:S05]  /*b780*/  EXIT ;  /* 0x000000000000794d */ /* 0x000fea0003800000 */
.L_x_3111:
[----:B------:R-:W0:Y:S02]  /*b790*/  I2F.S16 R5, R5 ;  /* 0x0000000500057306 */ /* 0x000e240000101400 */
[----:B0-----:R-:W-:-:S04]  /*b7a0*/  F2FP.F16.F32.PACK_AB R3, RZ, R5 ;  /* 0x00000005ff03723e */ /* 0x001fc800000000ff */
[----:B------:R-:W-:-:S05]  /*b7b0*/  PRMT R3, R3, 0x5410, RZ ;  /* 0x0000541003037816 */ /* 0x000fca00000000ff */
[----:B------:R-:W-:Y:S01]  /*b7c0*/  STG.E desc[UR36][R16.64], R3 ;  /* 0x0000000310007986 */ /* 0x000fe2000c101924 */
[----:B------:R-:W-:Y:S05]  /*b7d0*/  EXIT ;  /* 0x000000000000794d */ /* 0x000fea0003800000 */
.L_x_3110:
[----:B------:R-:W0:Y:S02]  /*b7e0*/  I2F.F64.S16 R2, R5 ;  /* 0x0000000500027312 */ /* 0x000e240000101c00 */
[----:B0-----:R-:W-:Y:S01]  /*b7f0*/  STG.E.64 desc[UR36][R16.64], R2 ;  /* 0x0000000210007986 */ /* 0x001fe2000c101b24 */
[----:B------:R-:W-:Y:S05]  /*b800*/  EXIT ;  /* 0x000000000000794d */ /* 0x000fea0003800000 */
.L_x_3101:
        /* <DEDUP_REMOVED lines=12> */
.L_x_3115:
        /* <DEDUP_REMOVED lines=17> */
.L_x_3118:
[----:B------:R-:W-:-:S04]  /*b9e0*/  SHF.R.U32.HI R3, RZ, 0x18, R3 ;  /* 0x00000018ff037819 */ /* 0x000fc80000011603 */
[----:B------:R-:W-:-:S04]  /*b9f0*/  LOP3.LUT R0, R0, 0x80, R3, 0xf8, !PT ;  /* 0x0000008000007812 */ /* 0x000fc800078ef803 */
[----:B------:R-:W-:-:S07]  /*ba00*/  PRMT R8, R0, 0x7610, R8 ;  /* 0x0000761000087816 */ /* 0x000fce0000000008 */
.L_x_3117:
[----:B------:R-:W-:Y:S05]  /*ba10*/  BSYNC.RECONVERGENT B0 ;  /* 0x0000000000007941 */ /* 0x000fea0003800200 */
.L_x_3116:
[----:B------:R-:W-:Y:S01]  /*ba20*/  STG.E.U8 desc[UR36][R16.64], R8 ;  /* 0x0000000810007986 */ /* 0x000fe2000c101124 */
[----:B------:R-:W-:Y:S05]  /*ba30*/  EXIT ;  /* 0x000000000000794d */ /* 0x000fea0003800000 */
.L_x_3114:
[----:B------:R-:W0:Y:S01]  /*ba40*/  I2F.S16 R3, R5 ;  /* 0x0000000500037306 */ /* 0x000e220000101400 */
[----:B------:R-:W-:Y:S01]  /*ba50*/  BSSY.RECONVERGENT B0, `(.L_x_3119) ;  /* 0x0000013000007945 */ /* 0x000fe20003800200 */
[----:B------:R-:W-:Y:S01]  /*ba60*/  HFMA2 R8, -RZ, RZ, 0, 7.62939453125e-06 ;  /* 0x00000080ff087431 */ /* 0x000fe200000001ff */
        /* <DEDUP_REMOVED lines=14> */
.L_x_3121:
[----:B------:R-:W-:-:S04]  /*bb50*/  SHF.R.U32.HI R3, RZ, 0x18, R3 ;  /* 0x00000018ff037819 */ /* 0x000fc80000011603 */
[----:B------:R-:W-:-:S04]  /*bb60*/  LOP3.LUT R0, R0, 0x80, R3, 0xf8, !PT ;  /* 0x0000008000007812 */ /* 0x000fc800078ef803 */
[----:B------:R-:W-:-:S07]  /*bb70*/  PRMT R8, R0, 0x7610, R8 ;  /* 0x0000761000087816 */ /* 0x000fce0000000008 */
.L_x_3120:
[----:B------:R-:W-:Y:S05]  /*bb80*/  BSYNC.RECONVERGENT B0 ;  /* 0x0000000000007941 */ /* 0x000fea0003800200 */
.L_x_3119:
[----:B------:R-:W-:Y:S01]  /*bb90*/  STG.E.U8 desc[UR36][R16.64], R8 ;  /* 0x0000000810007986 */ /* 0x000fe2000c101124 */
[----:B------:R-:W-:Y:S05]  /*bba0*/  EXIT ;  /* 0x000000000000794d */ /* 0x000fea0003800000 */
.L_x_3113:
        /* <DEDUP_REMOVED lines=22> */
.L_x_3123:
[----:B------:R-:W-:-:S04]  /*bd10*/  PRMT R0, R0, 0x9910, RZ ;  /* 0x0000991000007816 */ /* 0x000fc800000000ff */
[----:B------:R-:W-:-:S05]  /*bd20*/  IABS R0, R0 ;  /* 0x0000000000007213 */ /* 0x000fca0000000000 */
[----:B------:R-:W-:-:S05]  /*bd30*/  IMAD.MOV.U32 R2, RZ, RZ, R0 ;  /* 0x000000ffff027224 */ /* 0x000fca00078e0000 */
[----:B------:R-:W-:-:S05]  /*bd40*/  SHF.R.S32.HI R3, RZ, 0x1f, R2 ;  /* 0x0000001fff037819 */ /* 0x000fca0000011402 */
[----:B------:R-:W-:Y:S01]  /*bd50*/  STG.E.64 desc[UR36][R16.64], R2 ;  /* 0x0000000210007986 */ /* 0x000fe2000c101b24 */
[----:B------:R-:W-:Y:S05]  /*bd60*/  EXIT ;  /* 0x000000000000794d */ /* 0x000fea0003800000 */
.L_x_3122:
[----:B------:R-:W-:-:S04]  /*bd70*/  PRMT R0, R0, 0x9910, RZ ;  /* 0x0000991000007816 */ /* 0x000fc800000000ff */
[----:B------:R-:W-:-:S05]  /*bd80*/  IABS R3, R0 ;  /* 0x0000000000037213 */ /* 0x000fca0000000000 */
[----:B------:R-:W-:Y:S01]  /*bd90*/  STG.E desc[UR36][R16.64], R3 ;  /* 0x0000000310007986 */ /* 0x000fe2000c101924 */
[----:B------:R-:W-:Y:S05]  /*bda0*/  EXIT ;  /* 0x000000000000794d */ /* 0x000fea0003800000 */
.L_x_3112:
        /* <DEDUP_REMOVED lines=9> */
[----:B------:R-:W-:Y:S01]  /*be40*/  STG.E.U8 desc[UR36][R16.64], R3 ;  /* 0x0000000310007986 */ /* 0x000fe2000c101124 */
[----:B------:R-:W-:Y:S05]  /*be50*/  EXIT ;  /* 0x000000000000794d */ /* 0x000fea0003800000 */
.L_x_3125:
[----:B------:R-:W-:Y:S01]  /*be60*/  CS2R R6, SRZ ;  /* 0x0000000000067805 */ /* 0x000fe2000001ff00 */
[----:B------:R-:W0:Y:S04]  /*be70*/  I2F.F64.S16 R4, R5 ;  /* 0x0000000500047312 */ /* 0x000e280000101c00 */
[----:B0-----:R-:W-:Y:S01]  /*be80*/  STG.E.128 desc[UR36][R16.64], R4 ;  /* 0x0000000410007986 */ /* 0x001fe2000c101d24 */
[----:B------:R-:W-:Y:S05]  /*be90*/  EXIT ;  /* 0x000000000000794d */ /* 0x000fea0003800000 */
.L_x_3124:
[----:B------:R-:W-:-:S09]  /*bea0*/  UISETP.NE.AND UP0, UPT, UR4, 0xf, UPT ;  /* 0x0000000f0400788c */ /* 0x000fd2000bf05270 */
[----:B------:R-:W-:Y:S05]  /*beb0*/  BRA.U !UP0, `(.L_x_3126) ;  /* 0x0000000108e87547 */ /* 0x000fea000b800000 */
[----:B------:R-:W-:-:S09]  /*bec0*/  UISETP.NE.AND UP0, UPT, UR4, 0x17, UPT ;  /* 0x000000170400788c */ /* 0x000fd2000bf05270 */
[----:B------:R-:W-:Y:S05]  /*bed0*/  BRA.U !UP0, `(.L_x_3127) ;  /* 0x0000000108907547 */ /* 0x000fea000b800000 */
[----:B------:R-:W-:-:S09]  /*bee0*/  UISETP.NE.AND UP0, UPT, UR4, 0x18, UPT ;  /* 0x000000180400788c */ /* 0x000fd2000bf05270 */
[----:B------:R-:W-:Y:S05]  /*bef0*/  BRA.U !UP0, `(.L_x_3128) ;  /* 0x0000000108447547 */ /* 0x000fea000b800000 */
.L_x_3105:
        /* <DEDUP_REMOVED lines=16> */
.L_x_3129:
[----:B------:R-:W-:Y:S05]  /*c000*/  EXIT ;  /* 0x000000000000794d */ /* 0x000fea0003800000 */
.L_x_3128:
[----:B------:R-:W0:Y:S01]  /*c010*/  I2F.S16 R5, R5 ;  /* 0x0000000500057306 */ /* 0x000e220000101400 */
[----:B------:R-:W-:Y:S01]  /*c020*/  BSSY.RECONVERGENT B0, `(.L_x_3130) ;  /* 0x000000c000007945 */ /* 0x000fe20003800200 */
[----:B------:R-:W-:Y:S02]  /*c030*/  MOV R0, 0x7f ;  /* 0x0000007f00007802 */ /* 0x000fe40000000f00 */
        /* <DEDUP_REMOVED lines=10> */
.L_x_3131:
[----:B------:R-:W-:Y:S05]  /*c0e0*/  BSYNC.RECONVERGENT B0 ;  /* 0x0000000000007941 */ /* 0x000fea0003800200 */
.L_x_3130:
[----:B------:R-:W-:-:S05]  /*c0f0*/  LOP3.LUT R3, R0, 0x80, R3, 0xf8, !PT ;  /* 0x0000008000037812 */ /* 0x000fca00078ef803 */
[----:B------:R-:W-:Y:S01]  /*c100*/  STG.E.U8 desc[UR36][R16.64], R3 ;  /* 0x0000000310007986 */ /* 0x000fe2000c101124 */
[----:B------:R-:W-:Y:S05]  /*c110*/  EXIT ;  /* 0x000000000000794d */ /* 0x000fea0003800000 */
.L_x_3127:
        /* <DEDUP_REMOVED lines=12> */
.L_x_3133:
[----:B------:R-:W-:Y:S01]  /*c1e0*/  IMAD.MOV.U32 R0, RZ, RZ, 0x7f ;  /* 0x0000007fff007424 */ /* 0x000fe200078e00ff */
[----:B------:R-:W-:-:S04]  /*c1f0*/  ISETP.GT.U32.AND P0, PT, R2, 0x7f800000, PT ;  /* 0x7f8000000200780c */ /* 0x000fc80003f04070 */
[----:B------:R-:W-:-:S09]  /*c200*/  SEL R0, R0, 0x7c, P0 ;  /* 0x0000007c00007807 */ /* 0x000fd20000000000 */
.L_x_3134:
[----:B------:R-:W-:Y:S05]  /*c210*/  BSYNC.RECONVERGENT B0 ;  /* 0x0000000000007941 */ /* 0x000fea0003800200 */
.L_x_3132:
[----:B------:R-:W-:-:S04]  /*c220*/  SHF.R.U32.HI R3, RZ, 0x18, R3 ;  /* 0x00000018ff037819 */ /* 0x000fc80000011603 */
[----:B------:R-:W-:-:S05]  /*c230*/  LOP3.LUT R3, R0, 0x80, R3, 0xf8, !PT ;  /* 0x0000008000037812 */ /* 0x000fca00078ef803 */
[----:B------:R-:W-:Y:S01]  /*c240*/  STG.E.U8 desc[UR36][R16.64], R3 ;  /* 0x0000000310007986 */ /* 0x000fe2000c101124 */
[----:B------:R-:W-:Y:S05]  /*c250*/  EXIT ;  /* 0x000000000000794d */ /* 0x000fea0003800000 */
.L_x_3126:
[----:B------:R-:W0:Y:S02]  /*c260*/  I2F.S16 R0, R5 ;  /* 0x0000000500007306 */ /* 0x000e240000101400 */
[----:B0-----:R-:W-:-:S05]  /*c270*/  F2FP.BF16.F32.PACK_AB R0, RZ, R0 ;  /* 0x00000000ff00723e */ /* 0x001fca00000010ff */
[----:B------:R-:W-:Y:S01]  /*c280*/  STG.E.U16 desc[UR36][R16.64], R0 ;  /* 0x0000000010007986 */ /* 0x000fe2000c101524 */
[----:B------:R-:W-:Y:S05]  /*c290*/  EXIT ;  /* 0x000000000000794d */ /* 0x000fea0003800000 */
.L_x_3135:
        /* <DEDUP_REMOVED lines=14> */
.L_x_5904:


//--------------------- .text._ZN2at6native27unrolled_elementwise_kernelINS0_10AbsFunctorIsEESt5arrayIPcLm2EELi4E23TrivialOffsetCalculatorILi1EjES8_NS0_6memory12LoadWithCastILi1EEENS9_13StoreWithCastILi1EEEEEviT_T0_T2_T3_T4_T5_ --------------------------
	.section	.text._ZN2at6native27unrolled_elementwise_kernelINS0_10AbsFunctorIsEESt5arrayIPcLm2EELi4E23TrivialOffsetCalculatorILi1EjES8_NS0_6memory12LoadWithCastILi1EEENS9_13StoreWithCastILi1EEEEEviT_T0_T2_T3_T4_T5_,"ax",@progbits
	.align	128
        .global         _ZN2at6native27unrolled_elementwise_kernelINS0_10AbsFunctorIsEESt5arrayIPcLm2EELi4E23TrivialOffsetCalculatorILi1EjES8_NS0_6memory12LoadWithCastILi1EEENS9_13StoreWithCastILi1EEEEEviT_T0_T2_T3_T4_T5_
        .type           _ZN2at6native27unrolled_elementwise_kernelINS0_10AbsFunctorIsEESt5arrayIPcLm2EELi4E23TrivialOffsetCalculatorILi1EjES8_NS0_6memory12LoadWithCastILi1EEENS9_13StoreWithCastILi1EEEEEviT_T0_T2_T3_T4_T5_,@function
        .size           _ZN2at6native27unrolled_elementwise_kernelINS0_10AbsFunctorIsEESt5arrayIPcLm2EELi4E23TrivialOffsetCalculatorILi1EjES8_NS0_6memory12LoadWithCastILi1EEENS9_13StoreWithCastILi1EEEEEviT_T0_T2_T3_T4_T5_,(.L_x_5905 - _ZN2at6native27unrolled_elementwise_kernelINS0_10AbsFunctorIsEESt5arrayIPcLm2EELi4E23TrivialOffsetCalculatorILi1EjES8_NS0_6memory12LoadWithCastILi1EEENS9_13StoreWithCastILi1EEEEEviT_T0_T2_T3_T4_T5_)
        .other          _ZN2at6native27unrolled_elementwise_kernelINS0_10AbsFunctorIsEESt5arrayIPcLm2EELi4E23TrivialOffsetCalculatorILi1EjES8_NS0_6memory12LoadWithCastILi1EEENS9_13StoreWithCastILi1EEEEEviT_T0_T2_T3_T4_T5_,@"STO_CUDA_ENTRY STV_DEFAULT"
_ZN2at6native27unrolled_elementwise_kernelINS0_10AbsFunctorIsEESt5arrayIPcLm2EELi4E23TrivialOffsetCalculatorILi1EjES8_NS0_6memory12LoadWithCastILi1EEENS9_13StoreWithCastILi1EEEEEviT_T0_T2_T3_T4_T5_:
.text._ZN2at6native27unrolled_elementwise_kernelINS0_10AbsFunctorIsEESt5arrayIPcLm2EELi4E23TrivialOffsetCalculatorILi1EjES8_NS0_6memory12LoadWithCastILi1EEENS9_13StoreWithCastILi1EEEEEviT_T0_T2_T3_T4_T5_:
        /* <DEDUP_REMOVED lines=31> */
.L_x_3141:
[----:B------:R3:W5:Y:S01]  /*01f0*/  LDG.E.U8 R26, desc[UR36][R4.64] ;  /* 0x00000024041a7981 */ /* 0x000762000c1e1100 */
[----:B------:R-:W-:Y:S05]  /*0200*/  BRA `(.L_x_3143) ;  /* 0x0000000c00507947 */ /* 0x000fea0003800000 */
.L_x_3140:
        /* <DEDUP_REMOVED lines=8> */
.L_x_3145:
[----:B------:R1:W5:Y:S01]  /*0290*/  LDG.E.U16 R26, desc[UR36][R4.64] ;  /* 0x00000024041a7981 */ /* 0x000362000c1e1500 */
[----:B------:R-:W-:Y:S05]  /*02a0*/  BRA `(.L_x_3143) ;  /* 0x0000000c00287947 */ /* 0x000fea0003800000 */
.L_x_3144:
[----:B------:R2:W5:Y:S01]  /*02b0*/  LDG.E.U16 R26, desc[UR36][R4.64] ;  /* 0x00000024041a7981 */ /* 0x000562000c1e1500 */
[----:B------:R-:W-:Y:S05]  /*02c0*/  BRA `(.L_x_3143) ;  /* 0x0000000c00207947 */ /* 0x000fea0003800000 */
.L_x_3139:
        /* <DEDUP_REMOVED lines=9> */
.L_x_3147:
[----:B------:R-:W2:Y:S02]  /*0360*/  LDG.E.U16 R0, desc[UR36][R4.64] ;  /* 0x0000002404007981 */ /* 0x000ea4000c1e1500 */
[----:B--2---:R-:W-:-:S06]  /*0370*/  HADD2.F32 R0, -RZ, R0.H0_H0 ;  /* 0x20000000ff007230 */ /* 0x004fcc0000004100 */
[----:B------:R-:W0:Y:S02]  /*0380*/  F2I.FTZ.TRUNC.NTZ R0, R0 ;  /* 0x0000000000007305 */ /* 0x000e24000021f100 */
[----:B0-----:R-:W-:Y:S01]  /*0390*/  PRMT R26, R0, 0x7610, R26 ;  /* 0x00007610001a7816 */ /* 0x001fe2000000001a */
[----:B------:R-:W-:Y:S06]  /*03a0*/  BRA `(.L_x_3143) ;  /* 0x0000000800e87947 */ /* 0x000fec0003800000 */
.L_x_3146:
        /* <DEDUP_REMOVED lines=9> */
.L_x_3149:
[----:B------:R-:W2:Y:S02]  /*0440*/  LDG.E.U16 R4, desc[UR36][R4.64] ;  /* 0x0000002404047981 */ /* 0x000ea4000c1e1500 */
[----:B--2---:R-:W-:-:S06]  /*0450*/  HADD2.F32 R0, -RZ, R4.H0_H0 ;  /* 0x20000004ff007230 */ /* 0x004fcc0000004100 */
[----:B------:R-:W0:Y:S02]  /*0460*/  F2I.FTZ.TRUNC.NTZ R0, R0 ;  /* 0x0000000000007305 */ /* 0x000e24000021f100 */
[----:B0-----:R-:W-:Y:S01]  /*0470*/  PRMT R26, R0, 0x7610, R26 ;  /* 0x00007610001a7816 */ /* 0x001fe2000000001a */
[----:B------:R-:W-:Y:S06]  /*0480*/  BRA `(.L_x_3143) ;  /* 0x0000000800b07947 */ /* 0x000fec0003800000 */
.L_x_3148:
[----:B------:R-:W2:Y:S02]  /*0490*/  LDG.E.64 R4, desc[UR36][R4.64] ;  /* 0x0000002404047981 */ /* 0x000ea4000c1e1b00 */
[----:B--2---:R0:W1:Y:S02]  /*04a0*/  F2I.F64.TRUNC R26, R4 ;  /* 0x00000004001a7311 */ /* 0x004064000030d100 */
[----:B01----:R-:W-:Y:S05]  /*04b0*/  BRA `(.L_x_3143) ;  /* 0x0000000800a47947 */ /* 0x003fea0003800000 */
.L_x_3138:
        /* <DEDUP_REMOVED lines=12> */
.L_x_3152:
[----:B------:R-:W2:Y:S02]  /*0580*/  LDG.E.64 R4, desc[UR36][R4.64] ;  /* 0x0000002404047981 */ /* 0x000ea4000c1e1b00 */
[----:B--2---:R0:W1:Y:S02]  /*0590*/  F2I.F64.TRUNC R26, R4 ;  /* 0x00000004001a7311 */ /* 0x004064000030d100 */
[----:B01----:R-:W-:Y:S05]  /*05a0*/  BRA `(.L_x_3143) ;  /* 0x0000000800687947 */ /* 0x003fea0003800000 */
.L_x_3151:
        /* <DEDUP_REMOVED lines=27> */
.L_x_3154:
        /* <DEDUP_REMOVED lines=11> */
[----:B------:R-:W-:-:S06]  /*0810*/  LOP3.LUT R0, R0, 0x80000000, R3, 0xf8, !PT ;  /* 0x8000000000007812 */ /* 0x000fcc00078ef803 */
[----:B------:R-:W0:Y:S02]  /*0820*/  F2I.FTZ.TRUNC.NTZ R0, R0 ;  /* 0x0000000000007305 */ /* 0x000e24000021f100 */
[----:B0-----:R-:W-:Y:S01]  /*0830*/  PRMT R26, R0, 0x7610, R26 ;  /* 0x00007610001a7816 */ /* 0x001fe2000000001a */
[----:B------:R-:W-:Y:S06]  /*0840*/  BRA `(.L_x_3143) ;  /* 0x0000000400c07947 */ /* 0x000fec0003800000 */
.L_x_3153:
[----:B------:R-:W2:Y:S02]  /*0850*/  LDG.E.U16 R0, desc[UR36][R4.64] ;  /* 0x0000002404007981 */ /* 0x000ea4000c1e1500 */
[----:B--2---:R-:W-:-:S06]  /*0860*/  IMAD.U32 R0, R0, 0x10000, RZ ;  /* 0x0001000000007824 */ /* 0x004fcc00078e00ff */
[----:B------:R-:W0:Y:S02]  /*0870*/  F2I.FTZ.TRUNC.NTZ R0, R0 ;  /* 0x0000000000007305 */ /* 0x000e24000021f100 */
[----:B0-----:R-:W-:Y:S01]  /*0880*/  PRMT R26, R0, 0x7610, R26 ;  /* 0x00007610001a7816 */ /* 0x001fe2000000001a */
[----:B------:R-:W-:Y:S06]  /*0890*/  BRA `(.L_x_3143) ;  /* 0x0000000400ac7947 */ /* 0x000fec0003800000 */
.L_x_3150:
        /* <DEDUP_REMOVED lines=10> */
.L_x_3157:
        /* <DEDUP_REMOVED lines=21> */
.L_x_3161:
[----:B------:R-:W-:Y:S05]  /*0a90*/  BSYNC.RECONVERGENT B1 ;  /* 0x0000000000017941 */ /* 0x000fea0003800200 */
.L_x_3160:
[----:B------:R-:W-:Y:S01]  /*0aa0*/  IMAD.SHL.U32 R0, R0, 0x100000, RZ ;  /* 0x0010000000007824 */ /* 0x000fe200078e00ff */
[----:B------:R-:W-:-:S04]  /*0ab0*/  LEA R3, R3, 0x3b800000, 0x17 ;  /* 0x3b80000003037811 */ /* 0x000fc800078eb8ff */
[----:B------:R-:W-:-:S07]  /*0ac0*/  LOP3.LUT R0, R3, R0, R7, 0xfe, !PT ;  /* 0x0000000003007212 */ /* 0x000fce00078efe07 */
.L_x_3159:
[----:B------:R-:W-:Y:S05]  /*0ad0*/  BSYNC.RECONVERGENT B0 ;  /* 0x0000000000007941 */ /* 0x000fea0003800200 */
.L_x_3158:
[----:B------:R-:W0:Y:S02]  /*0ae0*/  F2I.FTZ.TRUNC.NTZ R0, R0 ;  /* 0x0000000000007305 */ /* 0x000e24000021f100 */
[----:B0-----:R-:W-:Y:S01]  /*0af0*/  PRMT R26, R0, 0x7610, R26 ;  /* 0x00007610001a7816 */ /* 0x001fe2000000001a */
[----:B------:R-:W-:Y:S06]  /*0b00*/  BRA `(.L_x_3143) ;  /* 0x0000000400107947 */ /* 0x000fec0003800000 */
.L_x_3156:
        /* <DEDUP_REMOVED lines=21> */
.L_x_3165:
[----:B------:R-:W-:Y:S05]  /*0c60*/  BSYNC.RECONVERGENT B1 ;  /* 0x0000000000017941 */ /* 0x000fea0003800200 */
.L_x_3164:
[----:B------:R-:W-:Y:S01]  /*0c70*/  IMAD.SHL.U32 R0, R0, 0x200000, RZ ;  /* 0x0020000000007824 */ /* 0x000fe200078e00ff */
[----:B------:R-:W-:-:S04]  /*0c80*/  LEA R3, R3, 0x37800000, 0x17 ;  /* 0x3780000003037811 */ /* 0x000fc800078eb8ff */
[----:B------:R-:W-:-:S07]  /*0c90*/  LOP3.LUT R0, R3, R0, R7, 0xfe, !PT ;  /* 0x0000000003007212 */ /* 0x000fce00078efe07 */
.L_x_3163:
[----:B------:R-:W-:Y:S05]  /*0ca0*/  BSYNC.RECONVERGENT B0 ;  /* 0x0000000000007941 */ /* 0x000fea0003800200 */
.L_x_3162:
[----:B------:R-:W0:Y:S02]  /*0cb0*/  F2I.FTZ.TRUNC.NTZ R0, R0 ;  /* 0x0000000000007305 */ /* 0x000e24000021f100 */
[----:B0-----:R-:W-:Y:S01]  /*0cc0*/  PRMT R26, R0, 0x7610, R26 ;  /* 0x00007610001a7816 */ /* 0x001fe2000000001a */
[----:B------:R-:W-:Y:S06]  /*0cd0*/  BRA `(.L_x_3143) ;  /* 0x00000000009c7947 */ /* 0x000fec0003800000 */
.L_x_3155:
[----:B------:R-:W-:-:S09]  /*0ce0*/  UISETP.NE.AND UP0, UPT, UR4, 0x1c, UPT ;  /* 0x0000001c0400788c */ /* 0x000fd2000bf05270 */
[----:B------:R-:W-:Y:S05]  /*0cf0*/  BRA.U !UP0, `(.L_x_3166) ;  /* 0x0000000108907547 */ /* 0x000fea000b800000 */
[----:B------:R-:W-:-:S09]  /*0d00*/  UISETP.NE.AND UP0, UPT, UR4, 0x1d, UPT ;  /* 0x0000001d0400788c */ /* 0x000fd2000bf05270 */
[----:B------:R-:W-:Y:S05]  /*0d10*/  BRA.U !UP0, `(.L_x_3167) ;  /* 0x0000000108807547 */ /* 0x000fea000b800000 */
[----:B------:R-:W-:-:S09]  /*0d20*/  UISETP.NE.AND UP0, UPT, UR4, 0x2c, UPT ;  /* 0x0000002c0400788c */ /* 0x000fd2000bf05270 */
[----:B------:R-:W-:Y:S05]  /*0d30*/  BRA.U !UP0, `(.L_x_3168) ;  /* 0x0000000108487547 */ /* 0x000fea000b800000 */
.L_x_3142:
        /* <DEDUP_REMOVED lines=16> */
.L_x_3169:
[----:B------:R-:W-:Y:S01]  /*0e40*/  PRMT R26, RZ, 0x7610, R26 ;  /* 0x00007610ff1a7816 */ /* 0x000fe2000000001a */
[----:B------:R-:W-:Y:S06]  /*0e50*/  BRA `(.L_x_3143) ;  /* 0x00000000003c7947 */ /* 0x000fec0003800000 */
.L_x_3168:
        /* <DEDUP_REMOVED lines=8> */
.L_x_3171:
[----:B------:R-:W-:Y:S05]  /*0ee0*/  BSYNC.RECONVERGENT B0 ;  /* 0x0000000000007941 */ /* 0x000fea0003800200 */
.L_x_3170:
[----:B------:R-:W0:Y:S02]  /*0ef0*/  F2I.FTZ.TRUNC.NTZ R0, R0 ;  /* 0x0000000000007305 */ /* 0x000e24000021f100 */
[----:B0-----:R-:W-:Y:S01]  /*0f00*/  PRMT R26, R0, 0x7610, R26 ;  /* 0x00007610001a7816 */ /* 0x001fe2000000001a */
[----:B------:R-:W-:Y:S06]  /*0f10*/  BRA `(.L_x_3143) ;  /* 0x00000000000c7947 */ /* 0x000fec0003800000 */
.L_x_3167:
[----:B------:R0:W5:Y:S01]  /*0f20*/  LDG.E.U16 R26, desc[UR36][R4.64] ;  /* 0x00000024041a7981 */ /* 0x000162000c1e1500 */
[----:B------:R-:W-:Y:S05]  /*0f30*/  BRA `(.L_x_3143) ;  /* 0x0000000000047947 */ /* 0x000fea0003800000 */
.L_x_3166:
[----:B------:R0:W5:Y:S02]  /*0f40*/  LDG.E.U16 R26, desc[UR36][R4.64] ;  /* 0x00000024041a7981 */ /* 0x000164000c1e1500 */
.L_x_3143:
[----:B------:R-:W-:-:S07]  /*0f50*/  VIADD R19, R23, 0x80 ;  /* 0x0000008017137836 */ /* 0x000fce0000000000 */
.L_x_3137:
[----:B------:R-:W-:Y:S05]  /*0f60*/  BSYNC.RECONVERGENT B6 ;  /* 0x0000000000067941 */ /* 0x000fea0003800200 */
.L_x_3136:
[----:B------:R-:W-:Y:S01]  /*0f70*/  ISETP.GE.AND P0, PT, R19, R22, PT ;  /* 0x000000161300720c */ /* 0x000fe20003f06270 */
[----:B------:R-:W-:Y:S01]  /*0f80*/  BSSY.RECONVERGENT B6, `(.L_x_3172) ;  /* 0x00000ed000067945 */ /* 0x000fe20003800200 */
[----:B------:R-:W-:-:S11]  /*0f90*/  PRMT R25, RZ, 0x7610, R25 ;  /* 0x00007610ff197816 */ /* 0x000fd60000000019 */
[----:B------:R-:W-:Y:S05]  /*0fa0*/  @P0 BRA `(.L_x_3173) ;  /* 0x0000000c00a80947 */ /* 0x000fea0003800000 */
[----:B01234-:R-:W0:Y:S01]  /*0fb0*/  LDC.64 R4, c[0x0][0x390] ;  /* 0x0000e400ff047b82 */ /* 0x01fe220000000a00 */
        /* <DEDUP_REMOVED lines=18> */
.L_x_3177:
[----:B------:R0:W5:Y:S01]  /*10e0*/  LDG.E.U8 R25, desc[UR36][R4.64] ;  /* 0x0000002404197981 */ /* 0x000162000c1e1100 */
[----:B------:R-:W-:Y:S05]  /*10f0*/  BRA `(.L_x_3179) ;  /* 0x0000000c00507947 */ /* 0x000fea0003800000 */
.L_x_3176:
        /* <DEDUP_REMOVED lines=8> */
.L_x_3181:
[----:B------:R0:W5:Y:S01]  /*1180*/  LDG.E.U16 R25, desc[UR36][R4.64] ;  /* 0x0000002404197981 */ /* 0x000162000c1e1500 */
[----:B------:R-:W-:Y:S05]  /*1190*/  BRA `(.L_x_3179) ;  /* 0x0000000c00287947 */ /* 0x000fea0003800000 */
.L_x_3180:
[----:B------:R0:W5:Y:S01]  /*11a0*/  LDG.E.U16 R25, desc[UR36][R4.64] ;  /* 0x0000002404197981 */ /* 0x000162000c1e1500 */
[----:B------:R-:W-:Y:S05]  /*11b0*/  BRA `(.L_x_3179) ;  /* 0x0000000c00207947 */ /* 0x000fea0003800000 */
.L_x_3175:
        /* <DEDUP_REMOVED lines=9> */
.L_x_3183:
[----:B------:R-:W2:Y:S02]  /*1250*/  LDG.E.U16 R0, desc[UR36][R4.64] ;  /* 0x0000002404007981 */ /* 0x000ea4000c1e1500 */
[----:B--2---:R-:W-:-:S06]  /*1260*/  HADD2.F32 R0, -RZ, R0.H0_H0 ;  /* 0x20000000ff007230 */ /* 0x004fcc0000004100 */
[----:B------:R-:W0:Y:S02]  /*1270*/  F2I.FTZ.TRUNC.NTZ R0, R0 ;  /* 0x0000000000007305 */ /* 0x000e24000021f100 */
[----:B0-----:R-:W-:Y:S01]  /*1280*/  PRMT R25, R0, 0x7610, R25 ;  /* 0x0000761000197816 */ /* 0x001fe20000000019 */
[----:B------:R-:W-:Y:S06]  /*1290*/  BRA `(.L_x_3179) ;  /* 0x0000000800e87947 */ /* 0x000fec0003800000 */
.L_x_3182:
        /* <DEDUP_REMOVED lines=9> */
.L_x_3185:
[----:B------:R-:W2:Y:S02]  /*1330*/  LDG.E.U16 R4, desc[UR36][R4.64] ;  /* 0x0000002404047981 */ /* 0x000ea4000c1e1500 */
[----:B--2---:R-:W-:-:S06]  /*1340*/  HADD2.F32 R0, -RZ, R4.H0_H0 ;  /* 0x20000004ff007230 */ /* 0x004fcc0000004100 */
[----:B------:R-:W0:Y:S02]  /*1350*/  F2I.FTZ.TRUNC.NTZ R0, R0 ;  /* 0x0000000000007305 */ /* 0x000e24000021f100 */
[----:B0-----:R-:W-:Y:S01]  /*1360*/  PRMT R25, R0, 0x7610, R25 ;  /* 0x0000761000197816 */ /* 0x001fe20000000019 */
[----:B------:R-:W-:Y:S06]  /*1370*/  BRA `(.L_x_3179) ;  /* 0x0000000800b07947 */ /* 0x000fec0003800000 */
.L_x_3184:
[----:B------:R-:W2:Y:S02]  /*1380*/  LDG.E.64 R4, desc[UR36][R4.64] ;  /* 0x0000002404047981 */ /* 0x000ea4000c1e1b00 */
[----:B--2---:R0:W1:Y:S02]  /*1390*/  F2I.F64.TRUNC R25, R4 ;  /* 0x0000000400197311 */ /* 0x004064000030d100 */
[----:B01----:R-:W-:Y:S05]  /*13a0*/  BRA `(.L_x_3179) ;  /* 0x0000000800a47947 */ /* 0x003fea0003800000 */
.L_x_3174:
        /* <DEDUP_REMOVED lines=12> */
.L_x_3188:
[----:B------:R-:W2:Y:S02]  /*1470*/  LDG.E.64 R4, desc[UR36][R4.64] ;  /* 0x0000002404047981 */ /* 0x000ea4000c1e1b00 */
[----:B--2---:R0:W1:Y:S02]  /*1480*/  F2I.F64.TRUNC R25, R4 ;  /* 0x0000000400197311 */ /* 0x004064000030d100 */
[----:B01----:R-:W-:Y:S05]  /*1490*/  BRA `(.L_x_3179) ;  /* 0x0000000800687947 */ /* 0x003fea0003800000 */
.L_x_3187:
        /* <DEDUP_REMOVED lines=27> */
.L_x_3190:
        /* <DEDUP_REMOVED lines=11> */
[----:B------:R-:W-:-:S06]  /*1700*/  LOP3.LUT R0, R0, 0x80000000, R3, 0xf8, !PT ;  /* 0x8000000000007812 */ /* 0x000fcc00078ef803 */
[----:B------:R-:W0:Y:S02]  /*1710*/  F2I.FTZ.TRUNC.NTZ R0, R0 ;  /* 0x0000000000007305 */ /* 0x000e24000021f100 */
[----:B0-----:R-:W-:Y:S01]  /*1720*/  PRMT R25, R0, 0x7610, R25 ;  /* 0x0000761000197816 */ /* 0x001fe20000000019 */
[----:B------:R-:W-:Y:S06]  /*1730*/  BRA `(.L_x_3179) ;  /* 0x0000000400c07947 */ /* 0x000fec0003800000 */
.L_x_3189:
[----:B------:R-:W2:Y:S02]  /*1740*/  LDG.E.U16 R0, desc[UR36][R4.64] ;  /* 0x0000002404007981 */ /* 0x000ea4000c1e1500 */
[----:B--2---:R-:W-:-:S06]  /*1750*/  IMAD.U32 R0, R0, 0x10000, RZ ;  /* 0x0001000000007824 */ /* 0x004fcc00078e00ff */
[----:B------:R-:W0:Y:S02]  /*1760*/  F2I.FTZ.TRUNC.NTZ R0, R0 ;  /* 0x0000000000007305 */ /* 0x000e24000021f100 */
[----:B0-----:R-:W-:Y:S01]  /*1770*/  PRMT R25, R0, 0x7610, R25 ;  /* 0x0000761000197816 */ /* 0x001fe20000000019 */
[----:B------:R-:W-:Y:S06]  /*1780*/  BRA `(.L_x_3179) ;  /* 0x0000000400ac7947 */ /* 0x000fec0003800000 */
.L_x_3186:
        /* <DEDUP_REMOVED lines=10> */
.L_x_3193:
        /* <DEDUP_REMOVED lines=21> */
.L_x_3197:
[----:B------:R-:W-:Y:S05]  /*1980*/  BSYNC.RECONVERGENT B1 ;  /* 0x0000000000017941 */ /* 0x000fea0003800200 */
.L_x_3196:
[----:B------:R-:W-:Y:S01]  /*1990*/  IMAD.SHL.U32 R0, R0, 0x100000, RZ ;  /* 0x0010000000007824 */ /* 0x000fe200078e00ff */
[----:B------:R-:W-:-:S04]  /*19a0*/  LEA R3, R3, 0x3b800000, 0x17 ;  /* 0x3b80000003037811 */ /* 0x000fc800078eb8ff */
[----:B------:R-:W-:-:S07]  /*19b0*/  LOP3.LUT R0, R3, R0, R7, 0xfe, !PT ;  /* 0x0000000003007212 */ /* 0x000fce00078efe07 */
.L_x_3195:
[----:B------:R-:W-:Y:S05]  /*19c0*/  BSYNC.RECONVERGENT B0 ;  /* 0x0000000000007941 */ /* 0x000fea0003800200 */
.L_x_3194:
[----:B------:R-:W0:Y:S02]  /*19d0*/  F2I.FTZ.TRUNC.NTZ R0, R0 ;  /* 0x0000000000007305 */ /* 0x000e24000021f100 */
[----:B0-----:R-:W-:Y:S01]  /*19e0*/  PRMT R25, R0, 0x7610, R25 ;  /* 0x0000761000197816 */ /* 0x001fe20000000019 */
[----:B------:R-:W-:Y:S06]  /*19f0*/  BRA `(.L_x_3179) ;  /* 0x0000000400107947 */ /* 0x000fec0003800000 */
.L_x_3192:
        /* <DEDUP_REMOVED lines=21> */
.L_x_3201:
[----:B------:R-:W-:Y:S05]  /*1b50*/  BSYNC.RECONVERGENT B1 ;  /* 0x0000000000017941 */ /* 0x000fea0003800200 */
.L_x_3200:
[----:B------:R-:W-:Y:S01]  /*1b60*/  IMAD.SHL.U32 R0, R0, 0x200000, RZ ;  /* 0x0020000000007824 */ /* 0x000fe200078e00ff */
[----:B------:R-:W-:-:S04]  /*1b70*/  LEA R3, R3, 0x37800000, 0x17 ;  /* 0x3780000003037811 */ /* 0x000fc800078eb8ff */
[----:B------:R-:W-:-:S07]  /*1b80*/  LOP3.LUT R0, R3, R0, R7, 0xfe, !PT ;  /* 0x0000000003007212 */ /* 0x000fce00078efe07 */
.L_x_3199:
[----:B------:R-:W-:Y:S05]  /*1b90*/  BSYNC.RECONVERGENT B0 ;  /* 0x0000000000007941 */ /* 0x000fea0003800200 */
.L_x_3198:
[----:B------:R-:W0:Y:S02]  /*1ba0*/  F2I.FTZ.TRUNC.NTZ R0, R0 ;  /* 0x0000000000007305 */ /* 0x000e24000021f100 */
[----:B0-----:R-:W-:Y:S01]  /*1bb0*/  PRMT R25, R0, 0x7610, R25 ;  /* 0x0000761000197816 */ /* 0x001fe20000000019 */
[----:B------:R-:W-:Y:S06]  /*1bc0*/  BRA `(.L_x_3179) ;  /* 0x00000000009c7947 */ /* 0x000fec0003800000 */
.L_x_3191:
        /* <DEDUP_REMOVED lines=14> */
.L_x_3205:
[----:B------:R-:W-:Y:S05]  /*1cb0*/  BSYNC.RECONVERGENT B0 ;  /* 0x0000000000007941 */ /* 0x000fea0003800200 */
.L_x_3204:
[----:B------:R-:W0:Y:S02]  /*1cc0*/  F2I.FTZ.TRUNC.NTZ R0, R0 ;  /* 0x0000000000007305 */ /* 0x000e24000021f100 */
[----:B0-----:R-:W-:Y:S01]  /*1cd0*/  PRMT R25, R0, 0x7610, R25 ;  /* 0x0000761000197816 */ /* 0x001fe20000000019 */
[----:B------:R-:W-:Y:S06]  /*1ce0*/  BRA `(.L_x_3179) ;  /* 0x0000000000547947 */ /* 0x000fec0003800000 */
.L_x_3178:
        /* <DEDUP_REMOVED lines=16> */
.L_x_3206:
[----:B------:R-:W-:Y:S01]  /*1df0*/  PRMT R25, RZ, 0x7610, R25 ;  /* 0x00007610ff197816 */ /* 0x000fe20000000019 */
[----:B------:R-:W-:Y:S06]  /*1e00*/  BRA `(.L_x_3179) ;  /* 0x00000000000c7947 */ /* 0x000fec0003800000 */
.L_x_3203:
[----:B------:R1:W5:Y:S01]  /*1e10*/  LDG.E.U16 R25, desc[UR36][R4.64] ;  /* 0x0000002404197981 */ /* 0x000362000c1e1500 */
[----:B------:R-:W-:Y:S05]  /*1e20*/  BRA `(.L_x_3179) ;  /* 0x0000000000047947 */ /* 0x000fea0003800000 */
.L_x_3202:
[----:B------:R0:W5:Y:S02]  /*1e30*/  LDG.E.U16 R25, desc[UR36][R4.64] ;  /* 0x0000002404197981 */ /* 0x000164000c1e1500 */
.L_x_3179:
[----:B------:R-:W-:-:S07]  /*1e40*/  VIADD R19, R19, 0x80 ;  /* 0x0000008013137836 */ /* 0x000fce0000000000 */
.L_x_3173:
[----:B------:R-:W-:Y:S05]  /*1e50*/  BSYNC.RECONVERGENT B6 ;  /* 0x0000000000067941 */ /* 0x000fea0003800200 */
.L_x_3172:
        /* <DEDUP_REMOVED lines=23> */
.L_x_3212:
[----:B------:R0:W5:Y:S01]  /*1fd0*/  LDG.E.U8 R16, desc[UR36][R4.64] ;  /* 0x0000002404107981 */ /* 0x000162000c1e1100 */
[----:B------:R-:W-:Y:S05]  /*1fe0*/  BRA `(.L_x_3214) ;  /* 0x0000000c00507947 */ /* 0x000fea0003800000 */
.L_x_3211:
        /* <DEDUP_REMOVED lines=8> */
.L_x_3216:
[----:B------:R0:W5:Y:S01]  /*2070*/  LDG.E.U16 R16, desc[UR36][R4.64] ;  /* 0x0000002404107981 */ /* 0x000162000c1e1500 */
[----:B------:R-:W-:Y:S05]  /*2080*/  BRA `(.L_x_3214) ;  /* 0x0000000c00287947 */ /* 0x000fea0003800000 */
.L_x_3215:
[----:B------:R0:W5:Y:S01]  /*2090*/  LDG.E.U16 R16, desc[UR36][R4.64] ;  /* 0x0000002404107981 */ /* 0x000162000c1e1500 */
[----:B------:R-:W-:Y:S05]  /*20a0*/  BRA `(.L_x_3214) ;  /* 0x0000000c00207947 */ /* 0x000fea0003800000 */
.L_x_3210:
        /* <DEDUP_REMOVED lines=9> */
.L_x_3218:
[----:B------:R-:W2:Y:S02]  /*2140*/  LDG.E.U16 R0, desc[UR36][R4.64] ;  /* 0x0000002404007981 */ /* 0x000ea4000c1e1500 */
[----:B--2---:R-:W-:-:S06]  /*2150*/  HADD2.F32 R0, -RZ, R0.H0_H0 ;  /* 0x20000000ff007230 */ /* 0x004fcc0000004100 */
[----:B------:R-:W0:Y:S02]  /*2160*/  F2I.FTZ.TRUNC.NTZ R0, R0 ;  /* 0x0000000000007305 */ /* 0x000e24000021f100 */
[----:B0-----:R-:W-:Y:S01]  /*2170*/  PRMT R16, R0, 0x7610, R16 ;  /* 0x0000761000107816 */ /* 0x001fe20000000010 */
[----:B------:R-:W-:Y:S06]  /*2180*/  BRA `(.L_x_3214) ;  /* 0x0000000800e87947 */ /* 0x000fec0003800000 */
.L_x_3217:
        /* <DEDUP_REMOVED lines=9> */
.L_x_3220:
[----:B------:R-:W2:Y:S02]  /*2220*/  LDG.E.U16 R4, desc[UR36][R4.64] ;  /* 0x0000002404047981 */ /* 0x000ea4000c1e1500 */
[----:B--2---:R-:W-:-:S06]  /*2230*/  HADD2.F32 R0, -RZ, R4.H0_H0 ;  /* 0x20000004ff007230 */ /* 0x004fcc0000004100 */
[----:B------:R-:W0:Y:S02]  /*2240*/  F2I.FTZ.TRUNC.NTZ R0, R0 ;  /* 0x0000000000007305 */ /* 0x000e24000021f100 */
[----:B0-----:R-:W-:Y:S01]  /*2250*/  PRMT R16, R0, 0x7610, R16 ;  /* 0x0000761000107816 */ /* 0x001fe20000000010 */
[----:B------:R-:W-:Y:S06]  /*2260*/  BRA `(.L_x_3214) ;  /* 0x0000000800b07947 */ /* 0x000fec0003800000 */
.L_x_3219:
[----:B------:R-:W2:Y:S02]  /*2270*/  LDG.E.64 R4, desc[UR36][R4.64] ;  /* 0x0000002404047981 */ /* 0x000ea4000c1e1b00 */
[----:B--2---:R0:W1:Y:S02]  /*2280*/  F2I.F64.TRUNC R16, R4 ;  /* 0x0000000400107311 */ /* 0x004064000030d100 */
[----:B01----:R-:W-:Y:S05]  /*2290*/  BRA `(.L_x_3214) ;  /* 0x0000000800a47947 */ /* 0x003fea0003800000 */
.L_x_3209:
        /* <DEDUP_REMOVED lines=12> */
.L_x_3223:
[----:B------:R-:W2:Y:S02]  /*2360*/  LDG.E.64 R4, desc[UR36][R4.64] ;  /* 0x0000002404047981 */ /* 0x000ea4000c1e1b00 */
[----:B--2---:R3:W4:Y:S02]  /*2370*/  F2I.F64.TRUNC R16, R4 ;  /* 0x0000000400107311 */ /* 0x004724000030d100 */
[----:B---34-:R-:W-:Y:S05]  /*2380*/  BRA `(.L_x_3214) ;  /* 0x0000000800687947 */ /* 0x018fea0003800000 */
.L_x_3222:
        /* <DEDUP_REMOVED lines=27> */
.L_x_3225:
        /* <DEDUP_REMOVED lines=15> */
.L_x_3224:
[----:B------:R-:W2:Y:S02]  /*2630*/  LDG.E.U16 R0, desc[UR36][R4.64] ;  /* 0x0000002404007981 */ /* 0x000ea4000c1e1500 */
[----:B--2---:R-:W-:-:S06]  /*2640*/  IMAD.U32 R0, R0, 0x10000, RZ ;  /* 0x0001000000007824 */ /* 0x004fcc00078e00ff */
[----:B------:R-:W0:Y:S02]  /*2650*/  F2I.FTZ.TRUNC.NTZ R0, R0 ;  /* 0x0000000000007305 */ /* 0x000e24000021f100 */
[----:B0-----:R-:W-:Y:S01]  /*2660*/  PRMT R16, R0, 0x7610, R16 ;  /* 0x0000761000107816 */ /* 0x001fe20000000010 */
[----:B------:R-:W-:Y:S06]  /*2670*/  BRA `(.L_x_3214) ;  /* 0x0000000400ac7947 */ /* 0x000fec0003800000 */
.L_x_3221:
        /* <DEDUP_REMOVED lines=10> */
.L_x_3228:
        /* <DEDUP_REMOVED lines=21> */
.L_x_3232:
[----:B------:R-:W-:Y:S05]  /*2870*/  BSYNC.RECONVERGENT B1 ;  /* 0x0000000000017941 */ /* 0x000fea0003800200 */
.L_x_3231:
[----:B------:R-:W-:Y:S01]  /*2880*/  IMAD.SHL.U32 R0, R0, 0x100000, RZ ;  /* 0x0010000000007824 */ /* 0x000fe200078e00ff */
[----:B------:R-:W-:-:S04]  /*2890*/  LEA R3, R3, 0x3b800000, 0x17 ;  /* 0x3b80000003037811 */ /* 0x000fc800078eb8ff */
[----:B------:R-:W-:-:S07]  /*28a0*/  LOP3.LUT R0, R3, R0, R7, 0xfe, !PT ;  /* 0x0000000003007212 */ /* 0x000fce00078efe07 */
.L_x_3230:
[----:B------:R-:W-:Y:S05]  /*28b0*/  BSYNC.RECONVERGENT B0 ;  /* 0x0000000000007941 */ /* 0x000fea0003800200 */
.L_x_3229:
[----:B------:R-:W0:Y:S02]  /*28c0*/  F2I.FTZ.TRUNC.NTZ R0, R0 ;  /* 0x0000000000007305 */ /* 0x000e24000021f100 */
[----:B0-----:R-:W-:Y:S01]  /*28d0*/  PRMT R16, R0, 0x7610, R16 ;  /* 0x0000761000107816 */ /* 0x001fe20000000010 */
[----:B------:R-:W-:Y:S06]  /*28e0*/  BRA `(.L_x_3214) ;  /* 0x0000000400107947 */ /* 0x000fec0003800000 */
.L_x_3227:
        /* <DEDUP_REMOVED lines=21> */
.L_x_3236:
[----:B------:R-:W-:Y:S05]  /*2a40*/  BSYNC.RECONVERGENT B1 ;  /* 0x0000000000017941 */ /* 0x000fea0003800200 */
.L_x_3235:
[----:B------:R-:W-:Y:S01]  /*2a50*/  IMAD.SHL.U32 R0, R0, 0x200000, RZ ;  /* 0x0020000000007824 */ /* 0x000fe200078e00ff */
[----:B------:R-:W-:-:S04]  /*2a60*/  LEA R3, R3, 0x37800000, 0x17 ;  /* 0x3780000003037811 */ /* 0x000fc800078eb8ff */
[----:B------:R-:W-:-:S07]  /*2a70*/  LOP3.LUT R0, R3, R0, R7, 0xfe, !PT ;  /* 0x0000000003007212 */ /* 0x000fce00078efe07 */
.L_x_3234:
[----:B------:R-:W-:Y:S05]  /*2a80*/  BSYNC.RECONVERGENT B0 ;  /* 0x0000000000007941 */ /* 0x000fea0003800200 */
.L_x_3233:
[----:B------:R-:W0:Y:S02]  /*2a90*/  F2I.FTZ.TRUNC.NTZ R0, R0 ;  /* 0x0000000000007305 */ /* 0x000e24000021f100 */
[----:B0-----:R-:W-:Y:S01]  /*2aa0*/  PRMT R16, R0, 0x7610, R16 ;  /* 0x0000761000107816 */ /* 0x001fe20000000010 */
[----:B------:R-:W-:Y:S06]  /*2ab0*/  BRA `(.L_x_3214) ;  /* 0x00000000009c7947 */ /* 0x000fec0003800000 */
.L_x_3226:
        /* <DEDUP_REMOVED lines=14> */
.L_x_3240:
[----:B------:R-:W-:Y:S05]  /*2ba0*/  BSYNC.RECONVERGENT B0 ;  /* 0x0000000000007941 */ /* 0x000fea0003800200 */
.L_x_3239:
[----:B------:R-:W0:Y:S02]  /*2bb0*/  F2I.FTZ.TRUNC.NTZ R0, R0 ;  /* 0x0000000000007305 */ /* 0x000e24000021f100 */
[----:B0-----:R-:W-:Y:S01]  /*2bc0*/  PRMT R16, R0, 0x7610, R16 ;  /* 0x0000761000107816 */ /* 0x001fe20000000010 */
[----:B------:R-:W-:Y:S06]  /*2bd0*/  BRA `(.L_x_3214) ;  /* 0x0000000000547947 */ /* 0x000fec0003800000 */
.L_x_3213:
        /* <DEDUP_REMOVED lines=16> */
.L_x_3241:
[----:B------:R-:W-:Y:S01]  /*2ce0*/  PRMT R16, RZ, 0x7610, R16 ;  /* 0x00007610ff107816 */ /* 0x000fe20000000010 */
[----:B------:R-:W-:Y:S06]  /*2cf0*/  BRA `(.L_x_3214) ;  /* 0x00000000000c7947 */ /* 0x000fec0003800000 */
.L_x_3238:
[----:B------:R2:W5:Y:S01]  /*2d00*/  LDG.E.U16 R16, desc[UR36][R4.64] ;  /* 0x0000002404107981 */ /* 0x000562000c1e1500 */
[----:B------:R-:W-:Y:S05]  /*2d10*/  BRA `(.L_x_3214) ;  /* 0x0000000000047947 */ /* 0x000fea0003800000 */
.L_x_3237:
[----:B------:R1:W5:Y:S02]  /*2d20*/  LDG.E.U16 R16, desc[UR36][R4.64] ;  /* 0x0000002404107981 */ /* 0x000364000c1e1500 */
.L_x_3214:
[----:B------:R-:W-:-:S07]  /*2d30*/  VIADD R19, R19, 0x80 ;  /* 0x0000008013137836 */ /* 0x000fce0000000000 */
.L_x_3208:
[----:B------:R-:W-:Y:S05]  /*2d40*/  BSYNC.RECONVERGENT B6 ;  /* 0x0000000000067941 */ /* 0x000fea0003800200 */
.L_x_3207:
        /* <DEDUP_REMOVED lines=23> */
.L_x_3247:
[----:B------:R0:W5:Y:S01]  /*2ec0*/  LDG.E.U8 R17, desc[UR36][R4.64] ;  /* 0x0000002404117981 */ /* 0x000162000c1e1100 */
[----:B------:R-:W-:Y:S05]  /*2ed0*/  BRA `(.L_x_3243) ;  /* 0x0000000c004c7947 */ /* 0x000fea0003800000 */
.L_x_3246:
        /* <DEDUP_REMOVED lines=8> */
.L_x_3250:
[----:B------:R0:W5:Y:S01]  /*2f60*/  LDG.E.U16 R17, desc[UR36][R4.64] ;  /* 0x0000002404117981 */ /* 0x000162000c1e1500 */
[----:B------:R-:W-:Y:S05]  /*2f70*/  BRA `(.L_x_3243) ;  /* 0x0000000c00247947 */ /* 0x000fea0003800000 */
.L_x_3249:
[----:B------:R0:W5:Y:S01]  /*2f80*/  LDG.E.U16 R17, desc[UR36][R4.64] ;  /* 0x0000002404117981 */ /* 0x000162000c1e1500 */
[----:B------:R-:W-:Y:S05]  /*2f90*/  BRA `(.L_x_3243) ;  /* 0x0000000c001c7947 */ /* 0x000fea0003800000 */
.L_x_3245:
        /* <DEDUP_REMOVED lines=9> */
.L_x_3252:
[----:B------:R-:W2:Y:S02]  /*3030*/  LDG.E.U16 R0, desc[UR36][R4.64] ;  /* 0x0000002404007981 */ /* 0x000ea4000c1e1500 */
[----:B--2---:R-:W-:-:S06]  /*3040*/  HADD2.F32 R0, -RZ, R0.H0_H0 ;  /* 0x20000000ff007230 */ /* 0x004fcc0000004100 */
[----:B------:R-:W0:Y:S02]  /*3050*/  F2I.FTZ.TRUNC.NTZ R0, R0 ;  /* 0x0000000000007305 */ /* 0x000e24000021f100 */
[----:B0-----:R-:W-:Y:S01]  /*3060*/  PRMT R17, R0, 0x7610, R17 ;  /* 0x0000761000117816 */ /* 0x001fe20000000011 */
[----:B------:R-:W-:Y:S06]  /*3070*/  BRA `(.L_x_3243) ;  /* 0x0000000800e47947 */ /* 0x000fec0003800000 */
.L_x_3251:
        /* <DEDUP_REMOVED lines=9> */
.L_x_3254:
[----:B------:R-:W2:Y:S02]  /*3110*/  LDG.E.U16 R4, desc[UR36][R4.64] ;  /* 0x0000002404047981 */ /* 0x000ea4000c1e1500 */
[----:B--2---:R-:W-:-:S06]  /*3120*/  HADD2.F32 R0, -RZ, R4.H0_H0 ;  /* 0x20000004ff007230 */ /* 0x004fcc0000004100 */
[----:B------:R-:W0:Y:S02]  /*3130*/  F2I.FTZ.TRUNC.NTZ R0, R0 ;  /* 0x0000000000007305 */ /* 0x000e24000021f100 */
[----:B0-----:R-:W-:Y:S01]  /*3140*/  PRMT R17, R0, 0x7610, R17 ;  /* 0x0000761000117816 */ /* 0x001fe20000000011 */
[----:B------:R-:W-:Y:S06]  /*3150*/  BRA `(.L_x_3243) ;  /* 0x0000000800ac7947 */ /* 0x000fec0003800000 */
.L_x_3253:
[----:B------:R-:W2:Y:S02]  /*3160*/  LDG.E.64 R4, desc[UR36][R4.64] ;  /* 0x0000002404047981 */ /* 0x000ea4000c1e1b00 */
[----:B--2---:R0:W1:Y:S02]  /*3170*/  F2I.F64.TRUNC R17, R4 ;  /* 0x0000000400117311 */ /* 0x004064000030d100 */
[----:B01----:R-:W-:Y:S05]  /*3180*/  BRA `(.L_x_3243) ;  /* 0x0000000800a07947 */ /* 0x003fea0003800000 */
.L_x_3244:
        /* <DEDUP_REMOVED lines=12> */
.L_x_3257:
[----:B------:R-:W2:Y:S02]  /*3250*/  LDG.E.64 R4, desc[UR36][R4.64] ;  /* 0x0000002404047981 */ /* 0x000ea4000c1e1b00 */
[----:B--2---:R0:W1:Y:S02]  /*3260*/  F2I.F64.TRUNC R17, R4 ;  /* 0x0000000400117311 */ /* 0x004064000030d100 */
[----:B01----:R-:W-:Y:S05]  /*3270*/  BRA `(.L_x_3243) ;  /* 0x0000000800647947 */ /* 0x003fea0003800000 */
.L_x_3256:
        /* <DEDUP_REMOVED lines=27> */
.L_x_3259:
        /* <DEDUP_REMOVED lines=15> */
.L_x_3258:
[----:B------:R-:W2:Y:S02]  /*3520*/  LDG.E.U16 R0, desc[UR36][R4.64] ;  /* 0x0000002404007981 */ /* 0x000ea4000c1e1500 */
[----:B--2---:R-:W-:-:S06]  /*3530*/  IMAD.U32 R0, R0, 0x10000, RZ ;  /* 0x0001000000007824 */ /* 0x004fcc00078e00ff */
[----:B------:R-:W0:Y:S02]  /*3540*/  F2I.FTZ.TRUNC.NTZ R0, R0 ;  /* 0x0000000000007305 */ /* 0x000e24000021f100 */
[----:B0-----:R-:W-:Y:S01]  /*3550*/  PRMT R17, R0, 0x7610, R17 ;  /* 0x0000761000117816 */ /* 0x001fe20000000011 */
[----:B------:R-:W-:Y:S06]  /*3560*/  BRA `(.L_x_3243) ;  /* 0x0000000400a87947 */ /* 0x000fec0003800000 */
.L_x_3255:
        /* <DEDUP_REMOVED lines=10> */
.L_x_3262:
        /* <DEDUP_REMOVED lines=21> */
.L_x_3266:
[----:B------:R-:W-:Y:S05]  /*3760*/  BSYNC.RECONVERGENT B1 ;  /* 0x0000000000017941 */ /* 0x000fea0003800200 */
.L_x_3265:
[----:B------:R-:W-:Y:S01]  /*3770*/  IMAD.SHL.U32 R0, R0, 0x100000, RZ ;  /* 0x0010000000007824 */ /* 0x000fe200078e00ff */
[----:B------:R-:W-:-:S04]  /*3780*/  LEA R3, R3, 0x3b800000, 0x17 ;  /* 0x3b80000003037811 */ /* 0x000fc800078eb8ff */
[----:B------:R-:W-:-:S07]  /*3790*/  LOP3.LUT R0, R3, R0, R7, 0xfe, !PT ;  /* 0x0000000003007212 */ /* 0x000fce00078efe07 */
.L_x_3264:
[----:B------:R-:W-:Y:S05]  /*37a0*/  BSYNC.RECONVERGENT B0 ;  /* 0x0000000000007941 */ /* 0x000fea0003800200 */
.L_x_3263:
[----:B------:R-:W0:Y:S02]  /*37b0*/  F2I.FTZ.TRUNC.NTZ R0, R0 ;  /* 0x0000000000007305 */ /* 0x000e24000021f100 */
[----:B0-----:R-:W-:Y:S01]  /*37c0*/  PRMT R17, R0, 0x7610, R17 ;  /* 0x0000761000117816 */ /* 0x001fe20000000011 */
[----:B------:R-:W-:Y:S06]  /*37d0*/  BRA `(.L_x_3243) ;  /* 0x00000004000c7947 */ /* 0x000fec0003800000 */
.L_x_3261:
        /* <DEDUP_REMOVED lines=21> */
.L_x_3270:
[----:B------:R-:W-:Y:S05]  /*3930*/  BSYNC.RECONVERGENT B1 ;  /* 0x0000000000017941 */ /* 0x000fea0003800200 */
.L_x_3269:
[----:B------:R-:W-:Y:S01]  /*3940*/  IMAD.SHL.U32 R0, R0, 0x200000, RZ ;  /* 0x0020000000007824 */ /* 0x000fe200078e00ff */
[----:B------:R-:W-:-:S04]  /*3950*/  LEA R3, R3, 0x37800000, 0x17 ;  /* 0x3780000003037811 */ /* 0x000fc800078eb8ff */
[----:B------:R-:W-:-:S07]  /*3960*/  LOP3.LUT R0, R3, R0, R7, 0xfe, !PT ;  /* 0x0000000003007212 */ /* 0x000fce00078efe07 */
.L_x_3268:
[----:B------:R-:W-:Y:S05]  /*3970*/  BSYNC.RECONVERGENT B0 ;  /* 0x0000000000007941 */ /* 0x000fea0003800200 */
.L_x_3267:
[----:B------:R-:W0:Y:S02]  /*3980*/  F2I.FTZ.TRUNC.NTZ R0, R0 ;  /* 0x0000000000007305 */ /* 0x000e24000021f100 */
[----:B0-----:R-:W-:Y:S01]  /*3990*/  PRMT R17, R0, 0x7610, R17 ;  /* 0x0000761000117816 */ /* 0x001fe20000000011 */
[----:B------:R-:W-:Y:S06]  /*39a0*/  BRA `(.L_x_3243) ;  /* 0x0000000000987947 */ /* 0x000fec0003800000 */
.L_x_3260:
        /* <DEDUP_REMOVED lines=14> */
.L_x_3274:
[----:B------:R-:W-:Y:S05]  /*3a90*/  BSYNC.RECONVERGENT B0 ;  /* 0x0000000000007941 */ /* 0x000fea0003800200 */
.L_x_3273:
[----:B------:R-:W0:Y:S02]  /*3aa0*/  F2I.FTZ.TRUNC.NTZ R0, R0 ;  /* 0x0000000000007305 */ /* 0x000e24000021f100 */
[----:B0-----:R-:W-:Y:S01]  /*3ab0*/  PRMT R17, R0, 0x7610, R17 ;  /* 0x0000761000117816 */ /* 0x001fe20000000011 */
[----:B------:R-:W-:Y:S06]  /*3ac0*/  BRA `(.L_x_3243) ;  /* 0x0000000000507947 */ /* 0x000fec0003800000 */
.L_x_3248:
        /* <DEDUP_REMOVED lines=16> */
.L_x_3275:
[----:B------:R-:W-:Y:S05]  /*3bd0*/  BRA `(.L_x_3243) ;  /* 0x00000000000c7947 */ /* 0x000fea0003800000 */
.L_x_3272:
[----:B------:R0:W5:Y:S01]  /*3be0*/  LDG.E.U16 R17, desc[UR36][R4.64] ;  /* 0x0000002404117981 */ /* 0x000162000c1e1500 */
[----:B------:R-:W-:Y:S05]  /*3bf0*/  BRA `(.L_x_3243) ;  /* 0x0000000000047947 */ /* 0x000fea0003800000 */
.L_x_3271:
[----:B------:R0:W5:Y:S02]  /*3c00*/  LDG.E.U16 R17, desc[UR36][R4.64] ;  /* 0x0000002404117981 */ /* 0x000164000c1e1500 */
.L_x_3243:
[----:B------:R-:W-:Y:S05]  /*3c10*/  BSYNC.RECONVERGENT B6 ;  /* 0x0000000000067941 */ /* 0x000fea0003800200 */
.L_x_3242:
[----:B------:R-:W0:Y:S01]  /*3c20*/  LDC.U8 R18, c[0x0][0x3a4] ;  /* 0x0000e900ff127b82 */ /* 0x000e220000000000 */
[----:B------:R-:W-:Y:S01]  /*3c30*/  ISETP.GE.AND P0, PT, R23, R22, PT ;  /* 0x000000161700720c */ /* 0x000fe20003f06270 */
[----:B------:R-:W-:Y:S01]  /*3c40*/  BSSY.RECONVERGENT B7, `(.L_x_3276) ;  /* 0x0000330000077945 */ /* 0x000fe20003800200 */
[----:B-1--45:R-:W-:-:S03]  /*3c50*/  PRMT R0, R16, 0x9910, RZ ;  /* 0x0000991010007816 */ /* 0x032fc600000000ff */
[----:B------:R-:W-:Y:S01]  /*3c60*/  BSSY.RELIABLE B6, `(.L_x_3277) ;  /* 0x0000218000067945 */ /* 0x000fe20003800100 */
[----:B------:R-:W-:-:S04]  /*3c70*/  IABS R0, R0 ;  /* 0x0000000000007213 */ /* 0x000fc80000000000 */
[----:B------:R-:W-:-:S03]  /*3c80*/  PRMT R19, R0, 0x7710, RZ ;  /* 0x0000771000137816 */ /* 0x000fc600000000ff */
[----:B------:R-:W-:Y:S05]  /*3c90*/  @P0 BRA `(.L_x_3278) ;  /* 0x0000002000440947 */ /* 0x000fea0003800000 */
[----:B------:R-:W1:Y:S01]  /*3ca0*/  LDCU UR4, c[0x0][0x3a8] ;  /* 0x00007500ff0477ac */ /* 0x000e620008000800 */
[----:B------:R-:W4:Y:S01]  /*3cb0*/  LDC.64 R8, c[0x0][0x388] ;  /* 0x0000e200ff087b82 */ /* 0x000f220000000a00 */
[----:B------:R-:W-:Y:S01]  /*3cc0*/  IMAD R0, R2, 0x200, R23 ;  /* 0x0000020002007824 */ /* 0x000fe200078e0217 */
[----:B0-23--:R-:W-:Y:S01]  /*3cd0*/  PRMT R4, R18, 0x9910, RZ ;  /* 0x0000991012047816 */ /* 0x00dfe200000000ff */
[----:B------:R-:W-:Y:S01]  /*3ce0*/  VIADD R23, R23, 0x80 ;  /* 0x0000008017177836 */ /* 0x000fe20000000000 */
[----:B------:R-:W-:-:S04]  /*3cf0*/  PRMT R5, R25, 0x9910, RZ ;  /* 0x0000991019057816 */ /* 0x000fc800000000ff */
[----:B------:R-:W-:-:S04]  /*3d00*/  IABS R5, R5 ;  /* 0x0000000500057213 */ /* 0x000fc80000000000 */
[----:B------:R-:W-:Y:S01]  /*3d10*/  PRMT R24, R5, 0x7710, RZ ;  /* 0x0000771005187816 */ /* 0x000fe200000000ff */
[----:B-1----:R-:W-:Y:S02]  /*3d20*/  IMAD R3, R0, UR4, RZ ;  /* 0x0000000400037c24 */ /* 0x002fe4000f8e02ff */
[----:B------:R-:W-:Y:S01]  /*3d30*/  IMAD.MOV.U32 R0, RZ, RZ, R4 ;  /* 0x000000ffff007224 */ /* 0x000fe200078e0004 */
[----:B------:R-:W-:-:S04]  /*3d40*/  PRMT R4, R26, 0x9910, RZ ;  /* 0x000099101a047816 */ /* 0x000fc800000000ff */
[----:B------:R-:W-:Y:S02]  /*3d50*/  ISETP.GT.AND P0, PT, R0, 0x9, PT ;  /* 0x000000090000780c */ /* 0x000fe40003f04270 */
[----:B----4-:R-:W-:Y:S02]  /*3d60*/  IADD3 R8, P1, PT, R3, R8, RZ ;  /* 0x0000000803087210 */ /* 0x010fe40007f3e0ff */
[----:B------:R-:W-:-:S03]  /*3d70*/  IABS R3, R4 ;  /* 0x0000000400037213 */ /* 0x000fc60000000000 */
[----:B------:R-:W-:Y:S01]  /*3d80*/  IMAD.X R9, RZ, RZ, R9, P1 ;  /* 0x000000ffff097224 */ /* 0x000fe200008e0609 */
[----:B------:R-:W-:-:S05]  /*3d90*/  PRMT R3, R3, 0x7710, RZ ;  /* 0x0000771003037816 */ /* 0x000fca00000000ff */
        /* <DEDUP_REMOVED lines=11> */
.L_x_3282:
[----:B------:R0:W-:Y:S01]  /*3e50*/  STG.E.U8 desc[UR36][R8.64], R3 ;  /* 0x0000000308007986 */ /* 0x0001e2000c101124 */
[----:B------:R-:W-:Y:S05]  /*3e60*/  BRA `(.L_x_3284) ;  /* 0x0000000c00707947 */ /* 0x000fea0003800000 */
.L_x_3281:
[----:B------:R-:W-:-:S13]  /*3e70*/  ISETP.NE.AND P0, PT, R0, 0x2, PT ;  /* 0x000000020000780c */ /* 0x000fda0003f05270 */
[----:B------:R-:W-:Y:S05]  /*3e80*/  @!P0 BRA `(.L_x_3285) ;  /* 0x0000000000388947 */ /* 0x000fea0003800000 */
[----:B------:R-:W-:-:S13]  /*3e90*/  ISETP.NE.AND P0, PT, R0, 0x3, PT ;  /* 0x000000030000780c */ /* 0x000fda0003f05270 */
[----:B------:R-:W-:Y:S05]  /*3ea0*/  @!P0 BRA `(.L_x_3286) ;  /* 0x0000000000208947 */ /* 0x000fea0003800000 */
[----:B------:R-:W-:-:S13]  /*3eb0*/  ISETP.NE.AND P0, PT, R0, 0x4, PT ;  /* 0x000000040000780c */ /* 0x000fda0003f05270 */
[----:B------:R-:W-:Y:S05]  /*3ec0*/  @P0 BRA `(.L_x_3283) ;  /* 0x0000000800ac0947 */ /* 0x000fea0003800000 */
[----:B------:R-:W-:-:S04]  /*3ed0*/  PRMT R26, R26, 0x9910, RZ ;  /* 0x000099101a1a7816 */ /* 0x000fc800000000ff */
[----:B------:R-:W-:-:S05]  /*3ee0*/  IABS R26, R26 ;  /* 0x0000001a001a7213 */ /* 0x000fca0000000000 */
[----:B------:R-:W-:-:S05]  /*3ef0*/  IMAD.MOV.U32 R4, RZ, RZ, R26 ;  /* 0x000000ffff047224 */ /* 0x000fca00078e001a */
[----:B------:R-:W-:-:S05]  /*3f00*/  SHF.R.S32.HI R5, RZ, 0x1f, R4 ;  /* 0x0000001fff057819 */ /* 0x000fca0000011404 */
[----:B------:R0:W-:Y:S01]  /*3f10*/  STG.E.64 desc[UR36][R8.64], R4 ;  /* 0x0000000408007986 */ /* 0x0001e2000c101b24 */
[----:B------:R-:W-:Y:S05]  /*3f20*/  BRA `(.L_x_3284) ;  /* 0x0000000c00407947 */ /* 0x000fea0003800000 */
.L_x_3286:
[----:B------:R-:W-:-:S04]  /*3f30*/  PRMT R26, R26, 0x9910, RZ ;  /* 0x000099101a1a7816 */ /* 0x000fc800000000ff */
[----:B------:R-:W-:-:S05]  /*3f40*/  IABS R3, R26 ;  /* 0x0000001a00037213 */ /* 0x000fca0000000000 */
[----:B------:R0:W-:Y:S01]  /*3f50*/  STG.E desc[UR36][R8.64], R3 ;  /* 0x0000000308007986 */ /* 0x0001e2000c101924 */
[----:B------:R-:W-:Y:S05]  /*3f60*/  BRA `(.L_x_3284) ;  /* 0x0000000c00307947 */ /* 0x000fea0003800000 */
.L_x_3285:
[----:B------:R0:W-:Y:S01]  /*3f70*/  STG.E.U16 desc[UR36][R8.64], R3 ;  /* 0x0000000308007986 */ /* 0x0001e2000c101524 */
[----:B------:R-:W-:Y:S05]  /*3f80*/  BRA `(.L_x_3284) ;  /* 0x0000000c00287947 */ /* 0x000fea0003800000 */
.L_x_3280:
        /* <DEDUP_REMOVED lines=9> */
.L_x_3288:
[----:B------:R-:W0:Y:S02]  /*4020*/  I2F.S16 R0, R3 ;  /* 0x0000000300007306 */ /* 0x000e240000101400 */
[----:B0-----:R-:W-:-:S05]  /*4030*/  F2FP.F16.F32.PACK_AB R0, RZ, R0 ;  /* 0x00000000ff00723e */ /* 0x001fca00000000ff */
[----:B------:R0:W-:Y:S01]  /*4040*/  STG.E.U16 desc[UR36][R8.64], R0 ;  /* 0x0000000008007986 */ /* 0x0001e2000c101524 */
[----:B------:R-:W-:Y:S05]  /*4050*/  BRA `(.L_x_3284) ;  /* 0x0000000800f47947 */ /* 0x000fea0003800000 */
.L_x_3287:
        /* <DEDUP_REMOVED lines=10> */
.L_x_3290:
[----:B------:R-:W0:Y:S02]  /*4100*/  I2F.S16 R3, R3 ;  /* 0x0000000300037306 */ /* 0x000e240000101400 */
[----:B0-----:R-:W-:-:S04]  /*4110*/  F2FP.F16.F32.PACK_AB R3, RZ, R3 ;  /* 0x00000003ff03723e */ /* 0x001fc800000000ff */
[----:B------:R-:W-:-:S05]  /*4120*/  PRMT R3, R3, 0x5410, RZ ;  /* 0x0000541003037816 */ /* 0x000fca00000000ff */
[----:B------:R0:W-:Y:S01]  /*4130*/  STG.E desc[UR36][R8.64], R3 ;  /* 0x0000000308007986 */ /* 0x0001e2000c101924 */
[----:B------:R-:W-:Y:S05]  /*4140*/  BRA `(.L_x_3284) ;  /* 0x0000000800b87947 */ /* 0x000fea0003800000 */
.L_x_3289:
[----:B------:R-:W0:Y:S02]  /*4150*/  I2F.F64.S16 R4, R3 ;  /* 0x0000000300047312 */ /* 0x000e240000101c00 */
[----:B0-----:R0:W-:Y:S01]  /*4160*/  STG.E.64 desc[UR36][R8.64], R4 ;  /* 0x0000000408007986 */ /* 0x0011e2000c101b24 */
[----:B------:R-:W-:Y:S05]  /*4170*/  BRA `(.L_x_3284) ;  /* 0x0000000800ac7947 */ /* 0x000fea0003800000 */
.L_x_3279:
        /* <DEDUP_REMOVED lines=8> */
[----:B------:R-:W-:-:S04]  /*4200*/  PRMT R26, R26, 0x9910, RZ ;  /* 0x000099101a1a7816 */ /* 0x000fc800000000ff */
[----:B------:R-:W-:-:S04]  /*4210*/  IABS R0, R26 ;  /* 0x0000001a00007213 */ /* 0x000fc80000000000 */
[----:B------:R-:W-:-:S04]  /*4220*/  ISETP.NE.AND P0, PT, R0, RZ, PT ;  /* 0x000000ff0000720c */ /* 0x000fc80003f05270 */
[----:B------:R-:W-:-:S05]  /*4230*/  SEL R3, RZ, 0x1, !P0 ;  /* 0x00000001ff037807 */ /* 0x000fca0004000000 */
[----:B------:R4:W-:Y:S01]  /*4240*/  STG.E.U8 desc[UR36][R8.64], R3 ;  /* 0x0000000308007986 */ /* 0x0009e2000c101124 */
[----:B------:R-:W-:Y:S05]  /*4250*/  BRA `(.L_x_3284) ;  /* 0x0000000800747947 */ /* 0x000fea0003800000 */
.L_x_3293:
[----:B------:R-:W-:Y:S01]  /*4260*/  CS2R R6, SRZ ;  /* 0x0000000000067805 */ /* 0x000fe2000001ff00 */
[----:B------:R-:W0:Y:S04]  /*4270*/  I2F.F64.S16 R4, R3 ;  /* 0x0000000300047312 */ /* 0x000e280000101c00 */
[----:B0-----:R3:W-:Y:S01]  /*4280*/  STG.E.128 desc[UR36][R8.64], R4 ;  /* 0x0000000408007986 */ /* 0x0017e2000c101d24 */
[----:B------:R-:W-:Y:S05]  /*4290*/  BRA `(.L_x_3284) ;  /* 0x0000000800647947 */ /* 0x000fea0003800000 */
.L_x_3292:
        /* <DEDUP_REMOVED lines=19> */
.L_x_3297:
[----:B------:R-:W-:Y:S05]  /*43d0*/  BSYNC.RECONVERGENT B0 ;  /* 0x0000000000007941 */ /* 0x000fea0003800200 */
.L_x_3296:
[----:B------:R-:W-:-:S05]  /*43e0*/  LOP3.LUT R5, R0, 0x80, R5, 0xf8, !PT ;  /* 0x0000008000057812 */ /* 0x000fca00078ef805 */
[----:B------:R2:W-:Y:S01]  /*43f0*/  STG.E.U8 desc[UR36][R8.64], R5 ;  /* 0x0000000508007986 */ /* 0x0005e2000c101124 */
[----:B------:R-:W-:Y:S05]  /*4400*/  BRA `(.L_x_3284) ;  /* 0x0000000800087947 */ /* 0x000fea0003800000 */
.L_x_3295:
        /* <DEDUP_REMOVED lines=15> */
.L_x_3299:
[----:B------:R-:W-:Y:S05]  /*4500*/  BSYNC.RECONVERGENT B0 ;  /* 0x0000000000007941 */ /* 0x000fea0003800200 */
.L_x_3298:
[----:B------:R-:W-:-:S05]  /*4510*/  LOP3.LUT R5, R0, 0x80, R5, 0xf8, !PT ;  /* 0x0000008000057812 */ /* 0x000fca00078ef805 */
[----:B------:R1:W-:Y:S01]  /*4520*/  STG.E.U8 desc[UR36][R8.64], R5 ;  /* 0x0000000508007986 */ /* 0x0003e2000c101124 */
[----:B------:R-:W-:Y:S05]  /*4530*/  BRA `(.L_x_3284) ;  /* 0x0000000400bc7947 */ /* 0x000fea0003800000 */
.L_x_3294:
[----:B------:R-:W0:Y:S02]  /*4540*/  I2F.S16 R0, R3 ;  /* 0x0000000300007306 */ /* 0x000e240000101400 */
[----:B0-----:R-:W-:-:S05]  /*4550*/  F2FP.BF16.F32.PACK_AB R0, RZ, R0 ;  /* 0x00000000ff00723e */ /* 0x001fca00000010ff */
[----:B------:R0:W-:Y:S01]  /*4560*/  STG.E.U16 desc[UR36][R8.64], R0 ;  /* 0x0000000008007986 */ /* 0x0001e2000c101524 */
[----:B------:R-:W-:Y:S05]  /*4570*/  BRA `(.L_x_3284) ;  /* 0x0000000400ac7947 */ /* 0x000fea0003800000 */
.L_x_3291:
        /* <DEDUP_REMOVED lines=10> */
.L_x_3302:
        /* <DEDUP_REMOVED lines=13> */
.L_x_3305:
[----:B------:R-:W-:-:S04]  /*46f0*/  SHF.R.U32.HI R0, RZ, 0x14, R3 ;  /* 0x00000014ff007819 */ /* 0x000fc80000011603 */
[----:B------:R-:W-:-:S04]  /*4700*/  LOP3.LUT R0, R0, 0x1, RZ, 0xc0, !PT ;  /* 0x0000000100007812 */ /* 0x000fc800078ec0ff */
[----:B------:R-:W-:-:S04]  /*4710*/  IADD3 R0, PT, PT, R3, 0x487ffff, R0 ;  /* 0x0487ffff03007810 */ /* 0x000fc80007ffe000 */
[----:B------:R-:W-:-:S04]  /*4720*/  SHF.R.U32.HI R0, RZ, 0x14, R0 ;  /* 0x00000014ff007819 */ /* 0x000fc80000011600 */
[----:B------:R-:W-:-:S07]  /*4730*/  LOP3.LUT R0, R0, 0xff, RZ, 0xc0, !PT ;  /* 0x000000ff00007812 */ /* 0x000fce00078ec0ff */
.L_x_3306:
[----:B------:R-:W-:-:S04]  /*4740*/  SHF.R.U32.HI R3, RZ, 0x18, R3 ;  /* 0x00000018ff037819 */ /* 0x000fc80000011603 */
[----:B------:R-:W-:-:S04]  /*4750*/  LOP3.LUT R0, R0, 0x80, R3, 0xf8, !PT ;  /* 0x0000008000007812 */ /* 0x000fc800078ef803 */
[----:B------:R-:W-:-:S07]  /*4760*/  PRMT R4, R0, 0x7610, R4 ;  /* 0x0000761000047816 */ /* 0x000fce0000000004 */
.L_x_3304:
[----:B------:R-:W-:Y:S05]  /*4770*/  BSYNC.RECONVERGENT B0 ;  /* 0x0000000000007941 */ /* 0x000fea0003800200 */
.L_x_3303:
[----:B------:R0:W-:Y:S01]  /*4780*/  STG.E.U8 desc[UR36][R8.64], R4 ;  /* 0x0000000408007986 */ /* 0x0001e2000c101124 */
[----:B------:R-:W-:Y:S05]  /*4790*/  BRA `(.L_x_3284) ;  /* 0x0000000400247947 */ /* 0x000fea0003800000 */
.L_x_3301:
        /* <DEDUP_REMOVED lines=13> */
.L_x_3309:
[----:B------:R-:W-:-:S04]  /*4870*/  SHF.R.U32.HI R0, RZ, 0x15, R3 ;  /* 0x00000015ff007819 */ /* 0x000fc80000011603 */
[----:B------:R-:W-:-:S04]  /*4880*/  LOP3.LUT R0, R0, 0x1, RZ, 0xc0, !PT ;  /* 0x0000000100007812 */ /* 0x000fc800078ec0ff */
[----:B------:R-:W-:-:S04]  /*4890*/  IADD3 R0, PT, PT, R3, 0x88fffff, R0 ;  /* 0x088fffff03007810 */ /* 0x000fc80007ffe000 */
[----:B------:R-:W-:-:S04]  /*48a0*/  SHF.R.U32.HI R0, RZ, 0x15, R0 ;  /* 0x00000015ff007819 */ /* 0x000fc80000011600 */
[----:B------:R-:W-:-:S07]  /*48b0*/  LOP3.LUT R0, R0, 0xff, RZ, 0xc0, !PT ;  /* 0x000000ff00007812 */ /* 0x000fce00078ec0ff */
.L_x_3310:
[----:B------:R-:W-:-:S04]  /*48c0*/  SHF.R.U32.HI R3, RZ, 0x18, R3 ;  /* 0x00000018ff037819 */ /* 0x000fc80000011603 */
[----:B------:R-:W-:-:S04]  /*48d0*/  LOP3.LUT R0, R0, 0x80, R3, 0xf8, !PT ;  /* 0x0000008000007812 */ /* 0x000fc800078ef803 */
[----:B------:R-:W-:-:S07]  /*48e0*/  PRMT R4, R0, 0x7610, R4 ;  /* 0x0000761000047816 */ /* 0x000fce0000000004 */
.L_x_3308:
[----:B------:R-:W-:Y:S05]  /*48f0*/  BSYNC.RECONVERGENT B0 ;  /* 0x0000000000007941 */ /* 0x000fea0003800200 */
.L_x_3307:
[----:B------:R0:W-:Y:S01]  /*4900*/  STG.E.U8 desc[UR36][R8.64], R4 ;  /* 0x0000000408007986 */ /* 0x0001e2000c101124 */
[----:B------:R-:W-:Y:S05]  /*4910*/  BRA `(.L_x_3284) ;  /* 0x0000000000c47947 */ /* 0x000fea0003800000 */
.L_x_3300:
[----:B------:R-:W-:-:S13]  /*4920*/  ISETP.NE.AND P0, PT, R0, 0x1c, PT ;  /* 0x0000001c0000780c */ /* 0x000fda0003f05270 */
[----:B------:R-:W-:Y:S05]  /*4930*/  @!P0 BRA `(.L_x_3311) ;  /* 0x0000000000b08947 */ /* 0x000fea0003800000 */
[----:B------:R-:W-:-:S13]  /*4940*/  ISETP.NE.AND P0, PT, R0, 0x1d, PT ;  /* 0x0000001d0000780c */ /* 0x000fda0003f05270 */
[----:B------:R-:W-:Y:S05]  /*4950*/  @!P0 BRA `(.L_x_3312) ;  /* 0x0000000000908947 */ /* 0x000fea0003800000 */
[----:B------:R-:W-:-:S13]  /*4960*/  ISETP.NE.AND P0, PT, R0, 0x2c, PT ;  /* 0x0000002c0000780c */ /* 0x000fda0003f05270 */
[----:B------:R-:W-:Y:S05]  /*4970*/  @!P0 BRA `(.L_x_3313) ;  /* 0x0000000000448947 */ /* 0x000fea0003800000 */
.L_x_3283:
        /* <DEDUP_REMOVED lines=16> */
.L_x_3314:
[----:B------:R-:W-:Y:S05]  /*4a80*/  BRA `(.L_x_3284) ;  /* 0x0000000000687947 */ /* 0x000fea0003800000 */
.L_x_3313:
[----:B------:R-:W0:Y:S02]  /*4a90*/  I2F.S16 R6, R3 ;  /* 0x0000000300067306 */ /* 0x000e240000101400 */
[----:B0-----:R-:W-:-:S04]  /*4aa0*/  SHF.R.U32.HI R4, RZ, 0x17, R6 ;  /* 0x00000017ff047819 */ /* 0x001fc80000011606 */
[----:B------:R-:W-:-:S04]  /*4ab0*/  LOP3.LUT R5, R4, 0xff, RZ, 0xc0, !PT ;  /* 0x000000ff04057812 */ /* 0x000fc800078ec0ff */
[----:B------:R-:W-:-:S13]  /*4ac0*/  ISETP.NE.AND P1, PT, R5, 0xff, PT ;  /* 0x000000ff0500780c */ /* 0x000fda0003f25270 */
[--C-:B------:R-:W-:Y:S02]  /*4ad0*/  @P1 SHF.R.U32.HI R0, RZ, 0x16, R6.reuse ;  /* 0x00000016ff001819 */ /* 0x100fe40000011606 */
[----:B------:R-:W-:Y:S01]  /*4ae0*/  @P1 LOP3.LUT P0, RZ, R5, 0x3fffff, R6, 0xf8, !PT ;  /* 0x003fffff05ff1812 */ /* 0x000fe2000780f806 */
[----:B------:R-:W-:Y:S01]  /*4af0*/  @P1 VIADD R5, R4, 0x1 ;  /* 0x0000000104051836 */ /* 0x000fe20000000000 */
[----:B------:R-:W-:-:S04]  /*4b00*/  @P1 LOP3.LUT R0, R0, 0x1, RZ, 0xc0, !PT ;  /* 0x0000000100001812 */ /* 0x000fc800078ec0ff */
[----:B------:R-:W-:Y:S01]  /*4b10*/  @P1 ISETP.EQ.U32.AND P2, PT, R0, 0x1, P0 ;  /* 0x000000010000180c */ /* 0x000fe20000742070 */
[----:B------:R-:W-:Y:S01]  /*4b20*/  IMAD.MOV.U32 R0, RZ, RZ, 0xff ;  /* 0x000000ffff007424 */ /* 0x000fe200078e00ff */
[----:B------:R-:W-:Y:S02]  /*4b30*/  PLOP3.LUT P0, PT, PT, PT, PT, 0x80, 0x8 ;  /* 0x000000000008781c */ /* 0x000fe40003f0f070 */
[----:B------:R-:W-:Y:S02]  /*4b40*/  @P1 PLOP3.LUT P0, PT, P2, PT, PT, 0x80, 0x8 ;  /* 0x000000000008181c */ /* 0x000fe4000170f070 */
[----:B------:R-:W-:-:S11]  /*4b50*/  PRMT R3, R0, 0x7610, R3 ;  /* 0x0000761000037816 */ /* 0x000fd60000000003 */
[----:B------:R-:W-:-:S04]  /*4b60*/  @!P0 IMAD.MOV R5, RZ, RZ, R4 ;  /* 0x000000ffff058224 */ /* 0x000fc800078e0204 */
[----:B------:R-:W-:-:S05]  /*4b70*/  @P1 IMAD.MOV.U32 R3, RZ, RZ, R5 ;  /* 0x000000ffff031224 */ /* 0x000fca00078e0005 */
[----:B------:R0:W-:Y:S01]  /*4b80*/  STG.E.U8 desc[UR36][R8.64], R3 ;  /* 0x0000000308007986 */ /* 0x0001e2000c101124 */
[----:B------:R-:W-:Y:S05]  /*4b90*/  BRA `(.L_x_3284) ;  /* 0x0000000000247947 */ /* 0x000fea0003800000 */
.L_x_3312:
[----:B------:R-:W-:-:S04]  /*4ba0*/  PRMT R26, R26, 0x9910, RZ ;  /* 0x000099101a1a7816 */ /* 0x000fc800000000ff */
[----:B------:R-:W-:-:S05]  /*4bb0*/  IABS R26, R26 ;  /* 0x0000001a001a7213 */ /* 0x000fca0000000000 */
[----:B------:R-:W-:-:S05]  /*4bc0*/  IMAD.MOV.U32 R4, RZ, RZ, R26 ;  /* 0x000000ffff047224 */ /* 0x000fca00078e001a */
[----:B------:R-:W-:-:S05]  /*4bd0*/  SHF.R.S32.HI R5, RZ, 0x1f, R4 ;  /* 0x0000001fff057819 */ /* 0x000fca0000011404 */
[----:B------:R0:W-:Y:S01]  /*4be0*/  STG.E.64 desc[UR36][R8.64], R4 ;  /* 0x0000000408007986 */ /* 0x0001e2000c101b24 */
[----:B------:R-:W-:Y:S05]  /*4bf0*/  BRA `(.L_x_3284) ;  /* 0x00000000000c7947 */ /* 0x000fea0003800000 */
.L_x_3311:
[----:B------:R-:W-:-:S04]  /*4c00*/  PRMT R26, R26, 0x9910, RZ ;  /* 0x000099101a1a7816 */ /* 0x000fc800000000ff */
[----:B------:R-:W-:-:S05]  /*4c10*/  IABS R3, R26 ;  /* 0x0000001a00037213 */ /* 0x000fca0000000000 */
[----:B------:R0:W-:Y:S02]  /*4c20*/  STG.E desc[UR36][R8.64], R3 ;  /* 0x0000000308007986 */ /* 0x0001e4000c101924 */
.L_x_3284:
        /* <DEDUP_REMOVED lines=23> */
.L_x_3319:
[----:B------:R0:W-:Y:S01]  /*4da0*/  STG.E.U8 desc[UR36][R8.64], R24 ;  /* 0x0000001808007986 */ /* 0x0001e2000c101124 */
[----:B------:R-:W-:Y:S05]  /*4db0*/  BRA `(.L_x_3321) ;  /* 0x0000000c00f87947 */ /* 0x000fea0003800000 */
.L_x_3318:
        /* <DEDUP_REMOVED lines=12> */
.L_x_3323:
[----:B------:R-:W-:-:S04]  /*4e80*/  PRMT R25, R25, 0x9910, RZ ;  /* 0x0000991019197816 */ /* 0x000fc800000000ff */
[----:B------:R-:W-:-:S05]  /*4e90*/  IABS R3, R25 ;  /* 0x0000001900037213 */ /* 0x000fca0000000000 */
[----:B------:R3:W-:Y:S01]  /*4ea0*/  STG.E desc[UR36][R8.64], R3 ;  /* 0x0000000308007986 */ /* 0x0007e2000c101924 */
[----:B------:R-:W-:Y:S05]  /*4eb0*/  BRA `(.L_x_3321) ;  /* 0x0000000c00b87947 */ /* 0x000fea0003800000 */
.L_x_3322:
[----:B------:R2:W-:Y:S01]  /*4ec0*/  STG.E.U16 desc[UR36][R8.64], R24 ;  /* 0x0000001808007986 */ /* 0x0005e2000c101524 */
[----:B------:R-:W-:Y:S05]  /*4ed0*/  BRA `(.L_x_3321) ;  /* 0x0000000c00b07947 */ /* 0x000fea0003800000 */
.L_x_3317:
        /* <DEDUP_REMOVED lines=8> */
[----:B------:R-:W-:-:S06]  /*4f60*/  PRMT R3, R3, 0x7710, RZ ;  /* 0x0000771003037816 */ /* 0x000fcc00000000ff */
[----:B------:R-:W0:Y:S02]  /*4f70*/  I2F.S16 R3, R3 ;  /* 0x0000000300037306 */ /* 0x000e240000101400 */
[----:B0-----:R0:W-:Y:S01]  /*4f80*/  STG.E desc[UR36][R8.64], R3 ;  /* 0x0000000308007986 */ /* 0x0011e2000c101924 */
[----:B------:R-:W-:Y:S05]  /*4f90*/  BRA `(.L_x_3321) ;  /* 0x0000000c00807947 */ /* 0x000fea0003800000 */
.L_x_3325:
[----:B------:R-:W-:-:S04]  /*4fa0*/  PRMT R25, R25, 0x9910, RZ ;  /* 0x0000991019197816 */ /* 0x000fc800000000ff */
[----:B------:R-:W-:-:S04]  /*4fb0*/  IABS R3, R25 ;  /* 0x0000001900037213 */ /* 0x000fc80000000000 */
[----:B------:R-:W-:-:S04]  /*4fc0*/  PRMT R3, R3, 0x7710, RZ ;  /* 0x0000771003037816 */ /* 0x000fc800000000ff */
[----:B------:R-:W0:Y:S02]  /*4fd0*/  I2F.S16 R0, R3 ;  /* 0x0000000300007306 */ /* 0x000e240000101400 */
[----:B0-----:R-:W-:-:S05]  /*4fe0*/  F2FP.F16.F32.PACK_AB R0, RZ, R0 ;  /* 0x00000000ff00723e */ /* 0x001fca00000000ff */
[----:B------:R0:W-:Y:S01]  /*4ff0*/  STG.E.U16 desc[UR36][R8.64], R0 ;  /* 0x0000000008007986 */ /* 0x0001e2000c101524 */
[----:B------:R-:W-:Y:S05]  /*5000*/  BRA `(.L_x_3321) ;  /* 0x0000000c00647947 */ /* 0x000fea0003800000 */
.L_x_3324:
[----:B------:R-:W-:-:S13]  /*5010*/  ISETP.NE.AND P0, PT, R0, 0x7, PT ;  /* 0x000000070000780c */ /* 0x000fda0003f05270 */
[----:B------:R-:W-:Y:S05]  /*5020*/  @!P0 BRA `(.L_x_3326) ;  /* 0x00000000004c8947 */ /* 0x000fea0003800000 */
[----:B------:R-:W-:-:S13]  /*5030*/  ISETP.NE.AND P0, PT, R0, 0x8, PT ;  /* 0x000000080000780c */ /* 0x000fda0003f05270 */
[----:B------:R-:W-:Y:S05]  /*5040*/  @!P0 BRA `(.L_x_3327) ;  /* 0x0000000000248947 */ /* 0x000fea0003800000 */
[----:B------:R-:W-:-:S13]  /*5050*/  ISETP.NE.AND P0, PT, R0, 0x9, PT ;  /* 0x000000090000780c */ /* 0x000fda0003f05270 */
[----:B------:R-:W-:Y:S05]  /*5060*/  @P0 BRA `(.L_x_3320) ;  /* 0x0000000800440947 */ /* 0x000fea0003800000 */
[----:B------:R-:W-:Y:S01]  /*5070*/  PRMT R25, R25, 0x9910, RZ ;  /* 0x0000991019197816 */ /* 0x000fe200000000ff */
[----:B------:R-:W-:-:S03]  /*5080*/  IMAD.MOV.U32 R5, RZ, RZ, RZ ;  /* 0x000000ffff057224 */ /* 0x000fc600078e00ff */
[----:B------:R-:W-:-:S04]  /*5090*/  IABS R0, R25 ;  /* 0x0000001900007213 */ /* 0x000fc80000000000 */
[----:B------:R-:W-:-:S04]  /*50a0*/  PRMT R0, R0, 0x7710, RZ ;  /* 0x0000771000007816 */ /* 0x000fc800000000ff */
[----:B------:R-:W0:Y:S02]  /*50b0*/  I2F.S16 R4, R0 ;  /* 0x0000000000047306 */ /* 0x000e240000101400 */
[----:B0-----:R0:W-:Y:S01]  /*50c0*/  STG.E.64 desc[UR36][R8.64], R4 ;  /* 0x0000000408007986 */ /* 0x0011e2000c101b24 */
[----:B------:R-:W-:Y:S05]  /*50d0*/  BRA `(.L_x_3321) ;  /* 0x0000000c00307947 */ /* 0x000fea0003800000 */
.L_x_3327:
[----:B------:R-:W-:-:S04]  /*50e0*/  PRMT R25, R25, 0x9910, RZ ;  /* 0x0000991019197816 */ /* 0x000fc800000000ff */
[----:B------:R-:W-:-:S04]  /*50f0*/  IABS R0, R25 ;  /* 0x0000001900007213 */ /* 0x000fc80000000000 */
[----:B------:R-:W-:-:S06]  /*5100*/  PRMT R0, R0, 0x7710, RZ ;  /* 0x0000771000007816 */ /* 0x000fcc00000000ff */
[----:B------:R-:W0:Y:S02]  /*5110*/  I2F.S16 R0, R0 ;  /* 0x0000000000007306 */ /* 0x000e240000101400 */
[----:B0-----:R-:W-:-:S04]  /*5120*/  F2FP.F16.F32.PACK_AB R3, RZ, R0 ;  /* 0x00000000ff03723e */ /* 0x001fc800000000ff */
[----:B------:R-:W-:-:S05]  /*5130*/  PRMT R3, R3, 0x5410, RZ ;  /* 0x0000541003037816 */ /* 0x000fca00000000ff */
[----:B------:R0:W-:Y:S01]  /*5140*/  STG.E desc[UR36][R8.64], R3 ;  /* 0x0000000308007986 */ /* 0x0001e2000c101924 */
[----:B------:R-:W-:Y:S05]  /*5150*/  BRA `(.L_x_3321) ;  /* 0x0000000c00107947 */ /* 0x000fea0003800000 */
.L_x_3326:
[----:B------:R-:W-:-:S04]  /*5160*/  PRMT R25, R25, 0x9910, RZ ;  /* 0x0000991019197816 */ /* 0x000fc800000000ff */
[----:B------:R-:W-:-:S04]  /*5170*/  IABS R4, R25 ;  /* 0x0000001900047213 */ /* 0x000fc80000000000 */
[----:B------:R-:W-:-:S06]  /*5180*/  PRMT R4, R4, 0x7710, RZ ;  /* 0x0000771004047816 */ /* 0x000fcc00000000ff */
[----:B------:R-:W0:Y:S02]  /*5190*/  I2F.F64.S16 R4, R4 ;  /* 0x0000000400047312 */ /* 0x000e240000101c00 */
[----:B0-----:R0:W-:Y:S01]  /*51a0*/  STG.E.64 desc[UR36][R8.64], R4 ;  /* 0x0000000408007986 */ /* 0x0011e2000c101b24 */
[----:B------:R-:W-:Y:S05]  /*51b0*/  BRA `(.L_x_3321) ;  /* 0x0000000800f87947 */ /* 0x000fea0003800000 */
.L_x_3316:
        /* <DEDUP_REMOVED lines=12> */
.L_x_3331:
[----:B------:R-:W-:Y:S01]  /*5280*/  PRMT R25, R25, 0x9910, RZ ;  /* 0x0000991019197816 */ /* 0x000fe200000000ff */
[----:B------:R-:W-:Y:S01]  /*5290*/  BSSY.RECONVERGENT B0, `(.L_x_3332) ;  /* 0x0000016000007945 */ /* 0x000fe20003800200 */
[----:B------:R-:W-:Y:S02]  /*52a0*/  IMAD.MOV.U32 R4, RZ, RZ, 0x80 ;  /* 0x00000080ff047424 */ /* 0x000fe400078e00ff */
[----:B------:R-:W-:-:S04]  /*52b0*/  IABS R0, R25 ;  /* 0x0000001900007213 */ /* 0x000fc80000000000 */
[----:B------:R-:W-:-:S04]  /*52c0*/  PRMT R0, R0, 0x7710, RZ ;  /* 0x0000771000007816 */ /* 0x000fc800000000ff */
[----:B------:R-:W0:Y:S02]  /*52d0*/  I2F.S16 R5, R0 ;  /* 0x0000000000057306 */ /* 0x000e240000101400 */
        /* <DEDUP_REMOVED lines=14> */
.L_x_3334:
[----:B------:R-:W-:-:S04]  /*53c0*/  SHF.R.U32.HI R3, RZ, 0x18, R5 ;  /* 0x00000018ff037819 */ /* 0x000fc80000011605 */
[----:B------:R-:W-:-:S04]  /*53d0*/  LOP3.LUT R0, R0, 0x80, R3, 0xf8, !PT ;  /* 0x0000008000007812 */ /* 0x000fc800078ef803 */
[----:B------:R-:W-:-:S07]  /*53e0*/  PRMT R4, R0, 0x7610, R4 ;  /* 0x0000761000047816 */ /* 0x000fce0000000004 */
.L_x_3333:
[----:B------:R-:W-:Y:S05]  /*53f0*/  BSYNC.RECONVERGENT B0 ;  /* 0x0000000000007941 */ /* 0x000fea0003800200 */
.L_x_3332:
[----:B------:R0:W-:Y:S01]  /*5400*/  STG.E.U8 desc[UR36][R8.64], R4 ;  /* 0x0000000408007986 */ /* 0x0001e2000c101124 */
[----:B------:R-:W-:Y:S05]  /*5410*/  BRA `(.L_x_3321) ;  /* 0x0000000800607947 */ /* 0x000fea0003800000 */
.L_x_3330:
        /* <DEDUP_REMOVED lines=20> */
.L_x_3337:
[----:B------:R-:W-:-:S04]  /*5560*/  SHF.R.U32.HI R3, RZ, 0x18, R5 ;  /* 0x00000018ff037819 */ /* 0x000fc80000011605 */
[----:B------:R-:W-:-:S04]  /*5570*/  LOP3.LUT R0, R0, 0x80, R3, 0xf8, !PT ;  /* 0x0000008000007812 */ /* 0x000fc800078ef803 */
[----:B------:R-:W-:-:S07]  /*5580*/  PRMT R4, R0, 0x7610, R4 ;  /* 0x0000761000047816 */ /* 0x000fce0000000004 */
.L_x_3336:
[----:B------:R-:W-:Y:S05]  /*5590*/  BSYNC.RECONVERGENT B0 ;  /* 0x0000000000007941 */ /* 0x000fea0003800200 */
.L_x_3335:
[----:B------:R0:W-:Y:S01]  /*55a0*/  STG.E.U8 desc[UR36][R8.64], R4 ;  /* 0x0000000408007986 */ /* 0x0001e2000c101124 */
[----:B------:R-:W-:Y:S05]  /*55b0*/  BRA `(.L_x_3321) ;  /* 0x0000000400f87947 */ /* 0x000fea0003800000 */
.L_x_3329:
[----:B------:R-:W-:-:S13]  /*55c0*/  ISETP.NE.AND P0, PT, R0, 0x1c, PT ;  /* 0x0000001c0000780c */ /* 0x000fda0003f05270 */
[----:B------:R-:W-:Y:S05]  /*55d0*/  @!P0 BRA `(.L_x_3338) ;  /* 0x0000000000748947 */ /* 0x000fea0003800000 */
[----:B------:R-:W-:-:S13]  /*55e0*/  ISETP.NE.AND P0, PT, R0, 0x1d, PT ;  /* 0x0000001d0000780c */ /* 0x000fda0003f05270 */
[----:B------:R-:W-:Y:S05]  /*55f0*/  @!P0 BRA `(.L_x_3339) ;  /* 0x0000000000548947 */ /* 0x000fea0003800000 */
[----:B------:R-:W-:-:S13]  /*5600*/  ISETP.NE.AND P0, PT, R0, 0x2c, PT ;  /* 0x0000002c0000780c */ /* 0x000fda0003f05270 */
[----:B------:R-:W-:Y:S05]  /*5610*/  @P0 BRA `(.L_x_3320) ;  /* 0x0000000000d80947 */ /* 0x000fea0003800000 */
[----:B------:R-:W-:-:S04]  /*5620*/  PRMT R25, R25, 0x9910, RZ ;  /* 0x0000991019197816 */ /* 0x000fc800000000ff */
[----:B------:R-:W-:-:S04]  /*5630*/  IABS R5, R25 ;  /* 0x0000001900057213 */ /* 0x000fc80000000000 */
[----:B------:R-:W-:-:S04]  /*5640*/  PRMT R5, R5, 0x7710, RZ ;  /* 0x0000771005057816 */ /* 0x000fc800000000ff */
        /* <DEDUP_REMOVED lines=16> */
.L_x_3339:
[----:B------:R-:W-:-:S04]  /*5750*/  PRMT R25, R25, 0x9910, RZ ;  /* 0x0000991019197816 */ /* 0x000fc800000000ff */
[----:B------:R-:W-:-:S05]  /*5760*/  IABS R25, R25 ;  /* 0x0000001900197213 */ /* 0x000fca0000000000 */
[----:B------:R-:W-:-:S05]  /*5770*/  IMAD.MOV.U32 R4, RZ, RZ, R25 ;  /* 0x000000ffff047224 */ /* 0x000fca00078e0019 */
[----:B------:R-:W-:-:S05]  /*5780*/  SHF.R.S32.HI R5, RZ, 0x1f, R4 ;  /* 0x0000001fff057819 */ /* 0x000fca0000011404 */
[----:B------:R0:W-:Y:S01]  /*5790*/  STG.E.64 desc[UR36][R8.64], R4 ;  /* 0x0000000408007986 */ /* 0x0001e2000c101b24 */
[----:B------:R-:W-:Y:S05]  /*57a0*/  BRA `(.L_x_3321) ;  /* 0x00000004007c7947 */ /* 0x000fea0003800000 */
.L_x_3338:
[----:B------:R-:W-:-:S04]  /*57b0*/  PRMT R25, R25, 0x9910, RZ ;  /* 0x0000991019197816 */ /* 0x000fc800000000ff */
[----:B------:R-:W-:-:S05]  /*57c0*/  IABS R3, R25 ;  /* 0x0000001900037213 */ /* 0x000fca0000000000 */
[----:B------:R0:W-:Y:S01]  /*57d0*/  STG.E desc[UR36][R8.64], R3 ;  /* 0x0000000308007986 */ /* 0x0001e2000c101924 */
[----:B------:R-:W-:Y:S05]  /*57e0*/  BRA `(.L_x_3321) ;  /* 0x00000004006c7947 */ /* 0x000fea0003800000 */
.L_x_3328:
        /* <DEDUP_REMOVED lines=12> */
.L_x_3341:
[----:B------:R-:W-:Y:S02]  /*58b0*/  PRMT R25, R25, 0x9910, RZ ;  /* 0x0000991019197816 */ /* 0x000fe400000000ff */
[----:B------:R-:W-:Y:S02]  /*58c0*/  CS2R R6, SRZ ;  /* 0x0000000000067805 */ /* 0x000fe4000001ff00 */
[----:B------:R-:W-:-:S04]  /*58d0*/  IABS R4, R25 ;  /* 0x0000001900047213 */ /* 0x000fc80000000000 */
[----:B------:R-:W-:-:S06]  /*58e0*/  PRMT R4, R4, 0x7710, RZ ;  /* 0x0000771004047816 */ /* 0x000fcc00000000ff */
[----:B------:R-:W0:Y:S02]  /*58f0*/  I2F.F64.S16 R4, R4 ;  /* 0x0000000400047312 */ /* 0x000e240000101c00 */
[----:B0-----:R0:W-:Y:S01]  /*5900*/  STG.E.128 desc[UR36][R8.64], R4 ;  /* 0x0000000408007986 */ /* 0x0011e2000c101d24 */
[----:B------:R-:W-:Y:S05]  /*5910*/  BRA `(.L_x_3321) ;  /* 0x0000000400207947 */ /* 0x000fea0003800000 */
.L_x_3340:
[----:B------:R-:W-:-:S13]  /*5920*/  ISETP.NE.AND P0, PT, R0, 0xf, PT ;  /* 0x0000000f0000780c */ /* 0x000fda0003f05270 */
[----:B------:R-:W-:Y:S05]  /*5930*/  @!P0 BRA `(.L_x_3342) ;  /* 0x0000000400008947 */ /* 0x000fea0003800000 */
[----:B------:R-:W-:-:S13]  /*5940*/  ISETP.NE.AND P0, PT, R0, 0x17, PT ;  /* 0x000000170000780c */ /* 0x000fda0003f05270 */
[----:B------:R-:W-:Y:S05]  /*5950*/  @!P0 BRA `(.L_x_3343) ;  /* 0x00000000009c8947 */ /* 0x000fea0003800000 */
[----:B------:R-:W-:-:S13]  /*5960*/  ISETP.NE.AND P0, PT, R0, 0x18, PT ;  /* 0x000000180000780c */ /* 0x000fda0003f05270 */
[----:B------:R-:W-:Y:S05]  /*5970*/  @!P0 BRA `(.L_x_3344) ;  /* 0x0000000000448947 */ /* 0x000fea0003800000 */
.L_x_3320:
        /* <DEDUP_REMOVED lines=16> */
.L_x_3345:
[----:B------:R-:W-:Y:S05]  /*5a80*/  BRA `(.L_x_3321) ;  /* 0x0000000000c47947 */ /* 0x000fea0003800000 */
.L_x_3344:
[----:B------:R-:W-:Y:S01]  /*5a90*/  PRMT R25, R25, 0x9910, RZ ;  /* 0x0000991019197816 */ /* 0x000fe200000000ff */
[----:B------:R-:W-:Y:S01]  /*5aa0*/  BSSY.RECONVERGENT B0, `(.L_x_3346) ;  /* 0x000000f000007945 */ /* 0x000fe20003800200 */
[----:B------:R-:W-:Y:S02]  /*5ab0*/  IMAD.MOV.U32 R0, RZ, RZ, 0x7f ;  /* 0x0000007fff007424 */ /* 0x000fe400078e00ff */
[----:B------:R-:W-:-:S04]  /*5ac0*/  IABS R5, R25 ;  /* 0x0000001900057213 */ /* 0x000fc80000000000 */
[----:B------:R-:W-:-:S06]  /*5ad0*/  PRMT R5, R5, 0x7710, RZ ;  /* 0x0000771005057816 */ /* 0x000fcc00000000ff */
[----:B------:R-:W0:Y:S02]  /*5ae0*/  I2F.S16 R5, R5 ;  /* 0x0000000500057306 */ /* 0x000e240000101400 */
        /* <DEDUP_REMOVED lines=10> */
.L_x_3347:
[----:B------:R-:W-:Y:S05]  /*5b90*/  BSYNC.RECONVERGENT B0 ;  /* 0x0000000000007941 */ /* 0x000fea0003800200 */
.L_x_3346:
[----:B------:R-:W-:-:S05]  /*5ba0*/  LOP3.LUT R3, R0, 0x80, R3, 0xf8, !PT ;  /* 0x0000008000037812 */ /* 0x000fca00078ef803 */
[----:B------:R0:W-:Y:S01]  /*5bb0*/  STG.E.U8 desc[UR36][R8.64], R3 ;  /* 0x0000000308007986 */ /* 0x0001e2000c101124 */
[----:B------:R-:W-:Y:S05]  /*5bc0*/  BRA `(.L_x_3321) ;  /* 0x0000000000747947 */ /* 0x000fea0003800000 */
.L_x_3343:
[----:B------:R-:W-:Y:S01]  /*5bd0*/  PRMT R25, R25, 0x9910, RZ ;  /* 0x0000991019197816 */ /* 0x000fe200000000ff */
[----:B------:R-:W-:Y:S03]  /*5be0*/  BSSY.RECONVERGENT B0, `(.L_x_3348) ;  /* 0x0000011000007945 */ /* 0x000fe60003800200 */
        /* <DEDUP_REMOVED lines=13> */
.L_x_3349:
[----:B------:R-:W-:Y:S01]  /*5cc0*/  IMAD.MOV.U32 R0, RZ, RZ, 0x7f ;  /* 0x0000007fff007424 */ /* 0x000fe200078e00ff */
[----:B------:R-:W-:-:S04]  /*5cd0*/  ISETP.GT.U32.AND P0, PT, R3, 0x7f800000, PT ;  /* 0x7f8000000300780c */ /* 0x000fc80003f04070 */
[----:B------:R-:W-:-:S09]  /*5ce0*/  SEL R0, R0, 0x7c, P0 ;  /* 0x0000007c00007807 */ /* 0x000fd20000000000 */
.L_x_3350:
[----:B------:R-:W-:Y:S05]  /*5cf0*/  BSYNC.RECONVERGENT B0 ;  /* 0x0000000000007941 */ /* 0x000fea0003800200 */
.L_x_3348:
[----:B------:R-:W-:-:S04]  /*5d00*/  SHF.R.U32.HI R3, RZ, 0x18, R5 ;  /* 0x00000018ff037819 */ /* 0x000fc80000011605 */
[----:B------:R-:W-:-:S05]  /*5d10*/  LOP3.LUT R3, R0, 0x80, R3, 0xf8, !PT ;  /* 0x0000008000037812 */ /* 0x000fca00078ef803 */
[----:B------:R0:W-:Y:S01]  /*5d20*/  STG.E.U8 desc[UR36][R8.64], R3 ;  /* 0x0000000308007986 */ /* 0x0001e2000c101124 */
[----:B------:R-:W-:Y:S05]  /*5d30*/  BRA `(.L_x_3321) ;  /* 0x0000000000187947 */ /* 0x000fea0003800000 */
.L_x_3342:
[----:B------:R-:W-:-:S04]  /*5d40*/  PRMT R25, R25, 0x9910, RZ ;  /* 0x0000991019197816 */ /* 0x000fc800000000ff */
[----:B------:R-:W-:-:S04]  /*5d50*/  IABS R3, R25 ;  /* 0x0000001900037213 */ /* 0x000fc80000000000 */
[----:B------:R-:W-:-:S04]  /*5d60*/  PRMT R3, R3, 0x7710, RZ ;  /* 0x0000771003037816 */ /* 0x000fc800000000ff */
[----:B------:R-:W0:Y:S02]  /*5d70*/  I2F.S16 R0, R3 ;  /* 0x0000000300007306 */ /* 0x000e240000101400 */
[----:B0-----:R-:W-:-:S05]  /*5d80*/  F2FP.BF16.F32.PACK_AB R0, RZ, R0 ;  /* 0x00000000ff00723e */ /* 0x001fca00000010ff */
[----:B------:R0:W-:Y:S02]  /*5d90*/  STG.E.U16 desc[UR36][R8.64], R0 ;  /* 0x0000000008007986 */ /* 0x0001e4000c101524 */
.L_x_3321:
[----:B------:R-:W-:-:S07]  /*5da0*/  VIADD R23, R23, 0x80 ;  /* 0x0000008017177836 */ /* 0x000fce0000000000 */
.L_x_3278:
[----:B------:R-:W-:-:S13]  /*5db0*/  ISETP.GE.AND P0, PT, R23, R22, PT ;  /* 0x000000161700720c */ /* 0x000fda0003f06270 */
[----:B------:R-:W-:Y:S05]  /*5dc0*/  @P0 BREAK.RELIABLE B6 ;  /* 0x0000000000060942 */ /* 0x000fea0003800100 */
[----:B------:R-:W-:Y:S05]  /*5dd0*/  @P0 BRA `(.L_x_3315) ;  /* 0x0000001000580947 */ /* 0x000fea0003800000 */
[----:B------:R-:W-:Y:S05]  /*5de0*/  BSYNC.RELIABLE B6 ;  /* 0x0000000000067941 */ /* 0x000fea0003800100 */
.L_x_3277:
        /* <DEDUP_REMOVED lines=20> */
.L_x_3354:
[----:B------:R0:W-:Y:S01]  /*5f30*/  STG.E.U8 desc[UR36][R8.64], R19 ;  /* 0x0000001308007986 */ /* 0x0001e2000c101124 */
[----:B------:R-:W-:Y:S05]  /*5f40*/  BRA `(.L_x_3356) ;  /* 0x0000000c00f87947 */ /* 0x000fea0003800000 */
.L_x_3353:
        /* <DEDUP_REMOVED lines=12> */
.L_x_3358:
[----:B------:R-:W-:-:S04]  /*6010*/  PRMT R16, R16, 0x9910, RZ ;  /* 0x0000991010107816 */ /* 0x000fc800000000ff */
[----:B------:R-:W-:-:S05]  /*6020*/  IABS R3, R16 ;  /* 0x0000001000037213 */ /* 0x000fca0000000000 */
[----:B------:R0:W-:Y:S01]  /*6030*/  STG.E desc[UR36][R8.64], R3 ;  /* 0x0000000308007986 */ /* 0x0001e2000c101924 */
[----:B------:R-:W-:Y:S05]  /*6040*/  BRA `(.L_x_3356) ;  /* 0x0000000c00b87947 */ /* 0x000fea0003800000 */
.L_x_3357:
[----:B------:R0:W-:Y:S01]  /*6050*/  STG.E.U16 desc[UR36][R8.64], R19 ;  /* 0x0000001308007986 */ /* 0x0001e2000c101524 */
[----:B------:R-:W-:Y:S05]  /*6060*/  BRA `(.L_x_3356) ;  /* 0x0000000c00b07947 */ /* 0x000fea0003800000 */
.L_x_3352:
        /* <DEDUP_REMOVED lines=12> */
.L_x_3360:
[----:B------:R-:W-:-:S04]  /*6130*/  PRMT R16, R16, 0x9910, RZ ;  /* 0x0000991010107816 */ /* 0x000fc800000000ff */
[----:B------:R-:W-:-:S04]  /*6140*/  IABS R3, R16 ;  /* 0x0000001000037213 */ /* 0x000fc80000000000 */
[----:B------:R-:W-:-:S04]  /*6150*/  PRMT R3, R3, 0x7710, RZ ;  /* 0x0000771003037816 */ /* 0x000fc800000000ff */
[----:B------:R-:W0:Y:S02]  /*6160*/  I2F.S16 R0, R3 ;  /* 0x0000000300007306 */ /* 0x000e240000101400 */
[----:B0-----:R-:W-:-:S05]  /*6170*/  F2FP.F16.F32.PACK_AB R0, RZ, R0 ;  /* 0x00000000ff00723e */ /* 0x001fca00000000ff */
[----:B------:R0:W-:Y:S01]  /*6180*/  STG.E.U16 desc[UR36][R8.64], R0 ;  /* 0x0000000008007986 */ /* 0x0001e2000c101524 */
[----:B------:R-:W-:Y:S05]  /*6190*/  BRA `(.L_x_3356) ;  /* 0x0000000c00647947 */ /* 0x000fea0003800000 */
.L_x_3359:
        /* <DEDUP_REMOVED lines=13> */
.L_x_3362:
        /* <DEDUP_REMOVED lines=8> */
.L_x_3361:
[----:B------:R-:W-:-:S04]  /*62f0*/  PRMT R16, R16, 0x9910, RZ ;  /* 0x0000991010107816 */ /* 0x000fc800000000ff */
[----:B------:R-:W-:-:S04]  /*6300*/  IABS R4, R16 ;  /* 0x0000001000047213 */ /* 0x000fc80000000000 */
[----:B------:R-:W-:-:S06]  /*6310*/  PRMT R4, R4, 0x7710, RZ ;  /* 0x0000771004047816 */ /* 0x000fcc00000000ff */
[----:B------:R-:W0:Y:S02]  /*6320*/  I2F.F64.S16 R4, R4 ;  /* 0x0000000400047312 */ /* 0x000e240000101c00 */
[----:B0-----:R0:W-:Y:S01]  /*6330*/  STG.E.64 desc[UR36][R8.64], R4 ;  /* 0x0000000408007986 */ /* 0x0011e2000c101b24 */
[----:B------:R-:W-:Y:S05]  /*6340*/  BRA `(.L_x_3356) ;  /* 0x0000000800f87947 */ /* 0x000fea0003800000 */
.L_x_3351:
        /* <DEDUP_REMOVED lines=12> */
.L_x_3366:
        /* <DEDUP_REMOVED lines=20> */
.L_x_3369:
[----:B------:R-:W-:-:S04]  /*6550*/  SHF.R.U32.HI R3, RZ, 0x18, R5 ;  /* 0x00000018ff037819 */ /* 0x000fc80000011605 */
[----:B------:R-:W-:-:S04]  /*6560*/  LOP3.LUT R0, R0, 0x80, R3, 0xf8, !PT ;  /* 0x0000008000007812 */ /* 0x000fc800078ef803 */
[----:B------:R-:W-:-:S07]  /*6570*/  PRMT R4, R0, 0x7610, R4 ;  /* 0x0000761000047816 */ /* 0x000fce0000000004 */
.L_x_3368:
[----:B------:R-:W-:Y:S05]  /*6580*/  BSYNC.RECONVERGENT B0 ;  /* 0x0000000000007941 */ /* 0x000fea0003800200 */
.L_x_3367:
[----:B------:R0:W-:Y:S01]  /*6590*/  STG.E.U8 desc[UR36][R8.64], R4 ;  /* 0x0000000408007986 */ /* 0x0001e2000c101124 */
[----:B------:R-:W-:Y:S05]  /*65a0*/  BRA `(.L_x_3356) ;  /* 0x0000000800607947 */ /* 0x000fea0003800000 */
.L_x_3365:
        /* <DEDUP_REMOVED lines=20> */
.L_x_3372:
[----:B------:R-:W-:-:S04]  /*66f0*/  SHF.R.U32.HI R3, RZ, 0x18, R5 ;  /* 0x00000018ff037819 */ /* 0x000fc80000011605 */
[----:B------:R-:W-:-:S04]  /*6700*/  LOP3.LUT R0, R0, 0x80, R3, 0xf8, !PT ;  /* 0x0000008000007812 */ /* 0x000fc800078ef803 */
[----:B------:R-:W-:-:S07]  /*6710*/  PRMT R4, R0, 0x7610, R4 ;  /* 0x0000761000047816 */ /* 0x000fce0000000004 */
.L_x_3371:
[----:B------:R-:W-:Y:S05]  /*6720*/  BSYNC.RECONVERGENT B0 ;  /* 0x0000000000007941 */ /* 0x000fea0003800200 */
.L_x_3370:
[----:B------:R0:W-:Y:S01]  /*6730*/  STG.E.U8 desc[UR36][R8.64], R4 ;  /* 0x0000000408007986 */ /* 0x0001e2000c101124 */
[----:B------:R-:W-:Y:S05]  /*6740*/  BRA `(.L_x_3356) ;  /* 0x0000000400f87947 */ /* 0x000fea0003800000 */
.L_x_3364:
        /* <DEDUP_REMOVED lines=25> */
.L_x_3374:
[----:B------:R-:W-:-:S04]  /*68e0*/  PRMT R16, R16, 0x9910, RZ ;  /* 0x0000991010107816 */ /* 0x000fc800000000ff */
[----:B------:R-:W-:-:S05]  /*68f0*/  IABS R16, R16 ;  /* 0x0000001000107213 */ /* 0x000fca0000000000 */
[----:B------:R-:W-:-:S05]  /*6900*/  IMAD.MOV.U32 R4, RZ, RZ, R16 ;  /* 0x000000ffff047224 */ /* 0x000fca00078e0010 */
[----:B------:R-:W-:-:S05]  /*6910*/  SHF.R.S32.HI R5, RZ, 0x1f, R4 ;  /* 0x0000001fff057819 */ /* 0x000fca0000011404 */
[----:B------:R0:W-:Y:S01]  /*6920*/  STG.E.64 desc[UR36][R8.64], R4 ;  /* 0x0000000408007986 */ /* 0x0001e2000c101b24 */
[----:B------:R-:W-:Y:S05]  /*6930*/  BRA `(.L_x_3356) ;  /* 0x00000004007c7947 */ /* 0x000fea0003800000 */
.L_x_3373:
[----:B------:R-:W-:-:S04]  /*6940*/  PRMT R16, R16, 0x9910, RZ ;  /* 0x0000991010107816 */ /* 0x000fc800000000ff */
[----:B------:R-:W-:-:S05]  /*6950*/  IABS R3, R16 ;  /* 0x0000001000037213 */ /* 0x000fca0000000000 */
[----:B------:R0:W-:Y:S01]  /*6960*/  STG.E desc[UR36][R8.64], R3 ;  /* 0x0000000308007986 */ /* 0x0001e2000c101924 */
[----:B------:R-:W-:Y:S05]  /*6970*/  BRA `(.L_x_3356) ;  /* 0x00000004006c7947 */ /* 0x000fea0003800000 */
.L_x_3363:
        /* <DEDUP_REMOVED lines=12> */
.L_x_3376:
[----:B------:R-:W-:Y:S02]  /*6a40*/  PRMT R16, R16, 0x9910, RZ ;  /* 0x0000991010107816 */ /* 0x000fe400000000ff */
[----:B------:R-:W-:Y:S02]  /*6a50*/  CS2R R6, SRZ ;  /* 0x0000000000067805 */ /* 0x000fe4000001ff00 */
[----:B------:R-:W-:-:S04]  /*6a60*/  IABS R4, R16 ;  /* 0x0000001000047213 */ /* 0x000fc80000000000 */
[----:B------:R-:W-:-:S06]  /*6a70*/  PRMT R4, R4, 0x7710, RZ ;  /* 0x0000771004047816 */ /* 0x000fcc00000000ff */
[----:B------:R-:W0:Y:S02]  /*6a80*/  I2F.F64.S16 R4, R4 ;  /* 0x0000000400047312 */ /* 0x000e240000101c00 */
[----:B0-----:R4:W-:Y:S01]  /*6a90*/  STG.E.128 desc[UR36][R8.64], R4 ;  /* 0x0000000408007986 */ /* 0x0019e2000c101d24 */
[----:B------:R-:W-:Y:S05]  /*6aa0*/  BRA `(.L_x_3356) ;  /* 0x0000000400207947 */ /* 0x000fea0003800000 */
.L_x_3375:
[----:B------:R-:W-:-:S13]  /*6ab0*/  ISETP.NE.AND P0, PT, R0, 0xf, PT ;  /* 0x0000000f0000780c */ /* 0x000fda0003f05270 */
[----:B------:R-:W-:Y:S05]  /*6ac0*/  @!P0 BRA `(.L_x_3377) ;  /* 0x0000000400008947 */ /* 0x000fea0003800000 */
[----:B------:R-:W-:-:S13]  /*6ad0*/  ISETP.NE.AND P0, PT, R0, 0x17, PT ;  /* 0x000000170000780c */ /* 0x000fda0003f05270 */
[----:B------:R-:W-:Y:S05]  /*6ae0*/  @!P0 BRA `(.L_x_3378) ;  /* 0x00000000009c8947 */ /* 0x000fea0003800000 */
[----:B------:R-:W-:-:S13]  /*6af0*/  ISETP.NE.AND P0, PT, R0, 0x18, PT ;  /* 0x000000180000780c */ /* 0x000fda0003f05270 */
[----:B------:R-:W-:Y:S05]  /*6b00*/  @!P0 BRA `(.L_x_3379) ;  /* 0x0000000000448947 */ /* 0x000fea0003800000 */
.L_x_3355:
        /* <DEDUP_REMOVED lines=16> */
.L_x_3380:
[----:B------:R-:W-:Y:S05]  /*6c10*/  BRA `(.L_x_3356) ;  /* 0x0000000000c47947 */ /* 0x000fea0003800000 */
.L_x_3379:
        /* <DEDUP_REMOVED lines=16> */
.L_x_3382:
[----:B------:R-:W-:Y:S05]  /*6d20*/  BSYNC.RECONVERGENT B0 ;  /* 0x0000000000007941 */ /* 0x000fea0003800200 */
.L_x_3381:
[----:B------:R-:W-:-:S05]  /*6d30*/  LOP3.LUT R3, R0, 0x80, R3, 0xf8, !PT ;  /* 0x0000008000037812 */ /* 0x000fca00078ef803 */
[----:B------:R2:W-:Y:S01]  /*6d40*/  STG.E.U8 desc[UR36][R8.64], R3 ;  /* 0x0000000308007986 */ /* 0x0005e2000c101124 */
[----:B------:R-:W-:Y:S05]  /*6d50*/  BRA `(.L_x_3356) ;  /* 0x0000000000747947 */ /* 0x000fea0003800000 */
.L_x_3378:
        /* <DEDUP_REMOVED lines=15> */
.L_x_3384:
[----:B------:R-:W-:Y:S01]  /*6e50*/  IMAD.MOV.U32 R0, RZ, RZ, 0x7f ;  /* 0x0000007fff007424 */ /* 0x000fe200078e00ff */
[----:B------:R-:W-:-:S04]  /*6e60*/  ISETP.GT.U32.AND P0, PT, R3, 0x7f800000, PT ;  /* 0x7f8000000300780c */ /* 0x000fc80003f04070 */
[----:B------:R-:W-:-:S09]  /*6e70*/  SEL R0, R0, 0x7c, P0 ;  /* 0x0000007c00007807 */ /* 0x000fd20000000000 */
.L_x_3385:
[----:B------:R-:W-:Y:S05]  /*6e80*/  BSYNC.RECONVERGENT B0 ;  /* 0x0000000000007941 */ /* 0x000fea0003800200 */
.L_x_3383:
[----:B------:R-:W-:-:S04]  /*6e90*/  SHF.R.U32.HI R3, RZ, 0x18, R5 ;  /* 0x00000018ff037819 */ /* 0x000fc80000011605 */
[----:B------:R-:W-:-:S05]  /*6ea0*/  LOP3.LUT R3, R0, 0x80, R3, 0xf8, !PT ;  /* 0x0000008000037812 */ /* 0x000fca00078ef803 */
[----:B------:R1:W-:Y:S01]  /*6eb0*/  STG.E.U8 desc[UR36][R8.64], R3 ;  /* 0x0000000308007986 */ /* 0x0003e2000c101124 */
[----:B------:R-:W-:Y:S05]  /*6ec0*/  BRA `(.L_x_3356) ;  /* 0x0000000000187947 */ /* 0x000fea0003800000 */
.L_x_3377:
[----:B------:R-:W-:-:S04]  /*6ed0*/  PRMT R16, R16, 0x9910, RZ ;  /* 0x0000991010107816 */ /* 0x000fc800000000ff */
[----:B------:R-:W-:-:S04]  /*6ee0*/  IABS R3, R16 ;  /* 0x0000001000037213 */ /* 0x000fc80000000000 */
[----:B------:R-:W-:-:S04]  /*6ef0*/  PRMT R3, R3, 0x7710, RZ ;  /* 0x0000771003037816 */ /* 0x000fc800000000ff */
[----:B------:R-:W0:Y:S02]  /*6f00*/  I2F.S16 R0, R3 ;  /* 0x0000000300007306 */ /* 0x000e240000101400 */
[----:B0-----:R-:W-:-:S05]  /*6f10*/  F2FP.BF16.F32.PACK_AB R0, RZ, R0 ;  /* 0x00000000ff00723e */ /* 0x001fca00000010ff */
[----:B------:R0:W-:Y:S02]  /*6f20*/  STG.E.U16 desc[UR36][R8.64], R0 ;  /* 0x0000000008007986 */ /* 0x0001e4000c101524 */
.L_x_3356:
[----:B------:R-:W-:-:S07]  /*6f30*/  VIADD R23, R23, 0x80 ;  /* 0x0000008017177836 */ /* 0x000fce0000000000 */
.L_x_3315:
[----:B------:R-:W-:Y:S05]  /*6f40*/  BSYNC.RECONVERGENT B7 ;  /* 0x0000000000077941 */ /* 0x000fea0003800200 */
.L_x_3276:
[----:B------:R-:W-:-:S13]  /*6f50*/  ISETP.GE.AND P0, PT, R23, R22, PT ;  /* 0x000000161700720c */ /* 0x000fda0003f06270 */
[----:B------:R-:W-:Y:S05]  /*6f60*/  @P0 EXIT ;  /* 0x000000000000094d */ /* 0x000fea0003800000 */
[----:B01234-:R-:W0:Y:S01]  /*6f70*/  LDC.64 R4, c[0x0][0x388] ;  /* 0x0000e200ff047b82 */ /* 0x01fe220000000a00 */
[----:B------:R-:W1:Y:S01]  /*6f80*/  LDCU UR4, c[0x0][0x3a8] ;  /* 0x00007500ff0477ac */ /* 0x000e620008000800 */
[----:B------:R-:W-:Y:S01]  /*6f90*/  PRMT R0, R18, 0x9910, RZ ;  /* 0x0000991012007816 */ /* 0x000fe200000000ff */
[----:B------:R-:W-:Y:S01]  /*6fa0*/  IMAD R2, R2, 0x200, R23 ;  /* 0x0000020002027824 */ /* 0x000fe200078e0217 */
[----:B------:R-:W-:Y:S02]  /*6fb0*/  PRMT R6, R17, 0x9910, RZ ;  /* 0x0000991011067816 */ /* 0x000fe400000000ff */
[----:B------:R-:W-:Y:S02]  /*6fc0*/  ISETP.GT.AND P1, PT, R0, 0x9, PT ;  /* 0x000000090000780c */ /* 0x000fe40003f24270 */
[----:B------:R-:W-:Y:S01]  /*6fd0*/  IABS R6, R6 ;  /* 0x0000000600067213 */ /* 0x000fe20000000000 */
[----:B-1----:R-:W-:-:S05]  /*6fe0*/  IMAD R3, R2, UR4, RZ ;  /* 0x0000000402037c24 */ /* 0x002fca000f8e02ff */
[----:B0-----:R-:W-:-:S05]  /*6ff0*/  IADD3 R2, P0, PT, R3, R4, RZ ;  /* 0x0000000403027210 */ /* 0x001fca0007f1e0ff */
[----:B------:R-:W-:Y:S01]  /*7000*/  IMAD.X R3, RZ, RZ, R5, P0 ;  /* 0x000000ffff037224 */ /* 0x000fe200000e0605 */
[----:B------:R-:W-:Y:S01]  /*7010*/  PRMT R5, R6, 0x7710, RZ ;  /* 0x0000771006057816 */ /* 0x000fe200000000ff */
        /* <DEDUP_REMOVED lines=11> */
.L_x_3389:
[----:B------:R-:W-:Y:S01]  /*70d0*/  STG.E.U8 desc[UR36][R2.64], R5 ;  /* 0x0000000502007986 */ /* 0x000fe2000c101124 */
[----:B------:R-:W-:Y:S05]  /*70e0*/  EXIT ;  /* 0x000000000000794d */ /* 0x000fea0003800000 */
.L_x_3388:
        /* <DEDUP_REMOVED lines=10> */
[----:B------:R-:W-:Y:S01]  /*7190*/  STG.E.64 desc[UR36][R2.64], R4 ;  /* 0x0000000402007986 */ /* 0x000fe2000c101b24 */
[----:B------:R-:W-:Y:S05]  /*71a0*/  EXIT ;  /* 0x000000000000794d */ /* 0x000fea0003800000 */
.L_x_3392:
[----:B------:R-:W-:-:S04]  /*71b0*/  PRMT R17, R17, 0x9910, RZ ;  /* 0x0000991011117816 */ /* 0x000fc800000000ff */
[----:B------:R-:W-:-:S05]  /*71c0*/  IABS R5, R17 ;  /* 0x0000001100057213 */ /* 0x000fca0000000000 */
[----:B------:R-:W-:Y:S01]  /*71d0*/  STG.E desc[UR36][R2.64], R5 ;  /* 0x0000000502007986 */ /* 0x000fe2000c101924 */
[----:B------:R-:W-:Y:S05]  /*71e0*/  EXIT ;  /* 0x000000000000794d */ /* 0x000fea0003800000 */
.L_x_3391:
[----:B------:R-:W-:Y:S01]  /*71f0*/  STG.E.U16 desc[UR36][R2.64], R5 ;  /* 0x0000000502007986 */ /* 0x000fe2000c101524 */
[----:B------:R-:W-:Y:S05]  /*7200*/  EXIT ;  /* 0x000000000000794d */ /* 0x000fea0003800000 */
.L_x_3387:
        /* <DEDUP_REMOVED lines=10> */
[----:B0-----:R-:W-:Y:S01]  /*72b0*/  STG.E desc[UR36][R2.64], R5 ;  /* 0x0000000502007986 */ /* 0x001fe2000c101924 */
[----:B------:R-:W-:Y:S05]  /*72c0*/  EXIT ;  /* 0x000000000000794d */ /* 0x000fea0003800000 */
.L_x_3394:
[----:B------:R-:W-:-:S04]  /*72d0*/  PRMT R17, R17, 0x9910, RZ ;  /* 0x0000991011117816 */ /* 0x000fc800000000ff */
[----:B------:R-:W-:-:S04]  /*72e0*/  IABS R4, R17 ;  /* 0x0000001100047213 */ /* 0x000fc80000000000 */
[----:B------:R-:W-:-:S04]  /*72f0*/  PRMT R4, R4, 0x7710, RZ ;  /* 0x0000771004047816 */ /* 0x000fc800000000ff */
[----:B------:R-:W0:Y:S02]  /*7300*/  I2F.S16 R0, R4 ;  /* 0x0000000400007306 */ /* 0x000e240000101400 */
[----:B0-----:R-:W-:-:S05]  /*7310*/  F2FP.F16.F32.PACK_AB R0, RZ, R0 ;  /* 0x00000000ff00723e */ /* 0x001fca00000000ff */
[----:B------:R-:W-:Y:S01]  /*7320*/  STG.E.U16 desc[UR36][R2.64], R0 ;  /* 0x0000000002007986 */ /* 0x000fe2000c101524 */
[----:B------:R-:W-:Y:S05]  /*7330*/  EXIT ;  /* 0x000000000000794d */ /* 0x000fea0003800000 */
.L_x_3393:
        /* <DEDUP_REMOVED lines=11> */
[----:B0-----:R-:W-:Y:S01]  /*73f0*/  STG.E.64 desc[UR36][R2.64], R4 ;  /* 0x0000000402007986 */ /* 0x001fe2000c101b24 */
[----:B------:R-:W-:Y:S05]  /*7400*/  EXIT ;  /* 0x000000000000794d */ /* 0x000fea0003800000 */
.L_x_3396:
[----:B------:R-:W-:-:S04]  /*7410*/  PRMT R17, R17, 0x9910, RZ ;  /* 0x0000991011117816 */ /* 0x000fc800000000ff */
[----:B------:R-:W-:-:S04]  /*7420*/  IABS R0, R17 ;  /* 0x0000001100007213 */ /* 0x000fc80000000000 */
[----:B------:R-:W-:-:S06]  /*7430*/  PRMT R0, R0, 0x7710, RZ ;  /* 0x0000771000007816 */ /* 0x000fcc00000000ff */
[----:B------:R-:W0:Y:S02]  /*7440*/  I2F.S16 R0, R0 ;  /* 0x0000000000007306 */ /* 0x000e240000101400 */
[----:B0-----:R-:W-:-:S04]  /*7450*/  F2FP.F16.F32.PACK_AB R5, RZ, R0 ;  /* 0x00000000ff05723e */ /* 0x001fc800000000ff */
[----:B------:R-:W-:-:S05]  /*7460*/  PRMT R5, R5, 0x5410, RZ ;  /* 0x0000541005057816 */ /* 0x000fca00000000ff */
[----:B------:R-:W-:Y:S01]  /*7470*/  STG.E desc[UR36][R2.64], R5 ;  /* 0x0000000502007986 */ /* 0x000fe2000c101924 */
[----:B------:R-:W-:Y:S05]  /*7480*/  EXIT ;  /* 0x000000000000794d */ /* 0x000fea0003800000 */
.L_x_3395:
[----:B------:R-:W-:-:S04]  /*7490*/  PRMT R17, R17, 0x9910, RZ ;  /* 0x0000991011117816 */ /* 0x000fc800000000ff */
[----:B------:R-:W-:-:S04]  /*74a0*/  IABS R4, R17 ;  /* 0x0000001100047213 */ /* 0x000fc80000000000 */
[----:B------:R-:W-:-:S06]  /*74b0*/  PRMT R4, R4, 0x7710, RZ ;  /* 0x0000771004047816 */ /* 0x000fcc00000000ff */
[----:B------:R-:W0:Y:S02]  /*74c0*/  I2F.F64.S16 R4, R4 ;  /* 0x0000000400047312 */ /* 0x000e240000101c00 */
[----:B0-----:R-:W-:Y:S01]  /*74d0*/  STG.E.64 desc[UR36][R2.64], R4 ;  /* 0x0000000402007986 */ /* 0x001fe2000c101b24 */
[----:B------:R-:W-:Y:S05]  /*74e0*/  EXIT ;  /* 0x000000000000794d */ /* 0x000fea0003800000 */
.L_x_3386:
        /* <DEDUP_REMOVED lines=12> */
.L_x_3400:
[----:B------:R-:W-:Y:S01]  /*75b0*/  PRMT R17, R17, 0x9910, RZ ;  /* 0x0000991011117816 */ /* 0x000fe200000000ff */
[----:B------:R-:W-:Y:S01]  /*75c0*/  BSSY.RECONVERGENT B0, `(.L_x_3401) ;  /* 0x0000016000007945 */ /* 0x000fe20003800200 */
[----:B------:R-:W-:Y:S02]  /*75d0*/  IMAD.MOV.U32 R0, RZ, RZ, 0x80 ;  /* 0x00000080ff007424 */ /* 0x000fe400078e00ff */
[----:B------:R-:W-:-:S04]  /*75e0*/  IABS R5, R17 ;  /* 0x0000001100057213 */ /* 0x000fc80000000000 */
[----:B------:R-:W-:-:S06]  /*75f0*/  PRMT R5, R5, 0x7710, RZ ;  /* 0x0000771005057816 */ /* 0x000fcc00000000ff */
        /* <DEDUP_REMOVED lines=16> */
.L_x_3403:
[----:B------:R-:W-:-:S04]  /*7700*/  SHF.R.U32.HI R5, RZ, 0x18, R5 ;  /* 0x00000018ff057819 */ /* 0x000fc80000011605 */
[----:B------:R-:W-:-:S07]  /*7710*/  LOP3.LUT R0, R0, 0x80, R5, 0xf8, !PT ;  /* 0x0000008000007812 */ /* 0x000fce00078ef805 */
.L_x_3402:
[----:B------:R-:W-:Y:S05]  /*7720*/  BSYNC.RECONVERGENT B0 ;  /* 0x0000000000007941 */ /* 0x000fea0003800200 */
.L_x_3401:
[----:B------:R-:W-:Y:S01]  /*7730*/  STG.E.U8 desc[UR36][R2.64], R0 ;  /* 0x0000000002007986 */ /* 0x000fe2000c101124 */
[----:B------:R-:W-:Y:S05]  /*7740*/  EXIT ;  /* 0x000000000000794d */ /* 0x000fea0003800000 */
.L_x_3399:
        /* <DEDUP_REMOVED lines=21> */
.L_x_3406:
[----:B------:R-:W-:-:S04]  /*78a0*/  SHF.R.U32.HI R5, RZ, 0x18, R5 ;  /* 0x00000018ff057819 */ /* 0x000fc80000011605 */
[----:B------:R-:W-:-:S07]  /*78b0*/  LOP3.LUT R0, R0, 0x80, R5, 0xf8, !PT ;  /* 0x0000008000007812 */ /* 0x000fce00078ef805 */
.L_x_3405:
[----:B------:R-:W-:Y:S05]  /*78c0*/  BSYNC.RECONVERGENT B0 ;  /* 0x0000000000007941 */ /* 0x000fea0003800200 */
.L_x_3404:
[----:B------:R-:W-:Y:S01]  /*78d0*/  STG.E.U8 desc[UR36][R2.64], R0 ;  /* 0x0000000002007986 */ /* 0x000fe2000c101124 */
[----:B------:R-:W-:Y:S05]  /*78e0*/  EXIT ;  /* 0x000000000000794d */ /* 0x000fea0003800000 */
.L_x_3398:
        /* <DEDUP_REMOVED lines=25> */
.L_x_3408:
[----:B------:R-:W-:-:S04]  /*7a80*/  PRMT R17, R17, 0x9910, RZ ;  /* 0x0000991011117816 */ /* 0x000fc800000000ff */
[----:B------:R-:W-:-:S05]  /*7a90*/  IABS R17, R17 ;  /* 0x0000001100117213 */ /* 0x000fca0000000000 */
[----:B------:R-:W-:-:S05]  /*7aa0*/  IMAD.MOV.U32 R4, RZ, RZ, R17 ;  /* 0x000000ffff047224 */ /* 0x000fca00078e0011 */
[----:B------:R-:W-:-:S05]  /*7ab0*/  SHF.R.S32.HI R5, RZ, 0x1f, R4 ;  /* 0x0000001fff057819 */ /* 0x000fca0000011404 */
[----:B------:R-:W-:Y:S01]  /*7ac0*/  STG.E.64 desc[UR36][R2.64], R4 ;  /* 0x0000000402007986 */ /* 0x000fe2000c101b24 */
[----:B------:R-:W-:Y:S05]  /*7ad0*/  EXIT ;  /* 0x000000000000794d */ /* 0x000fea0003800000 */
.L_x_3407:
[----:B------:R-:W-:-:S04]  /*7ae0*/  PRMT R17, R17, 0x9910, RZ ;  /* 0x0000991011117816 */ /* 0x000fc800000000ff */
[----:B------:R-:W-:-:S05]  /*7af0*/  IABS R5, R17 ;  /* 0x0000001100057213 */ /* 0x000fca0000000000 */
[----:B------:R-:W-:Y:S01]  /*7b00*/  STG.E desc[UR36][R2.64], R5 ;  /* 0x0000000502007986 */ /* 0x000fe2000c101924 */
[----:B------:R-:W-:Y:S05]  /*7b10*/  EXIT ;  /* 0x000000000000794d */ /* 0x000fea0003800000 */
.L_x_3397:
        /* <DEDUP_REMOVED lines=10> */
[----:B------:R-:W-:Y:S01]  /*7bc0*/  STG.E.U8 desc[UR36][R2.64], R5 ;  /* 0x0000000502007986 */ /* 0x000fe2000c101124 */
[----:B------:R-:W-:Y:S05]  /*7bd0*/  EXIT ;  /* 0x000000000000794d */ /* 0x000fea0003800000 */
.L_x_3410:
[----:B------:R-:W-:Y:S02]  /*7be0*/  PRMT R17, R17, 0x9910, RZ ;  /* 0x0000991011117816 */ /* 0x000fe400000000ff */
[----:B------:R-:W-:Y:S02]  /*7bf0*/  CS2R R6, SRZ ;  /* 0x0000000000067805 */ /* 0x000fe4000001ff00 */
[----:B------:R-:W-:-:S04]  /*7c00*/  IABS R4, R17 ;  /* 0x0000001100047213 */ /* 0x000fc80000000000 */
[----:B------:R-:W-:-:S06]  /*7c10*/  PRMT R4, R4, 0x7710, RZ ;  /* 0x0000771004047816 */ /* 0x000fcc00000000ff */
[----:B------:R-:W0:Y:S02]  /*7c20*/  I2F.F64.S16 R4, R4 ;  /* 0x0000000400047312 */ /* 0x000e240000101c00 */
[----:B0-----:R-:W-:Y:S01]  /*7c30*/  STG.E.128 desc[UR36][R2.64], R4 ;  /* 0x0000000402007986 */ /* 0x001fe2000c101d24 */
[----:B------:R-:W-:Y:S05]  /*7c40*/  EXIT ;  /* 0x000000000000794d */ /* 0x000fea0003800000 */
.L_x_3409:
[----:B------:R-:W-:-:S13]  /*7c50*/  ISETP.NE.AND P0, PT, R0, 0xf, PT ;  /* 0x0000000f0000780c */ /* 0x000fda0003f05270 */
[----:B------:R-:W-:Y:S05]  /*7c60*/  @!P0 BRA `(.L_x_3411) ;  /* 0x0000000400008947 */ /* 0x000fea0003800000 */
[----:B------:R-:W-:-:S13]  /*7c70*/  ISETP.NE.AND P0, PT, R0, 0x17, PT ;  /* 0x000000170000780c */ /* 0x000fda0003f05270 */
[----:B------:R-:W-:Y:S05]  /*7c80*/  @!P0 BRA `(.L_x_3412) ;  /* 0x00000000009c8947 */ /* 0x000fea0003800000 */
[----:B------:R-:W-:-:S13]  /*7c90*/  ISETP.NE.AND P0, PT, R0, 0x18, PT ;  /* 0x000000180000780c */ /* 0x000fda0003f05270 */
[----:B------:R-:W-:Y:S05]  /*7ca0*/  @!P0 BRA `(.L_x_3413) ;  /* 0x0000000000448947 */ /* 0x000fea0003800000 */
.L_x_3390:
        /* <DEDUP_REMOVED lines=16> */
.L_x_3414:
[----:B------:R-:W-:Y:S05]  /*7db0*/  EXIT ;  /* 0x000000000000794d */ /* 0x000fea0003800000 */
.L_x_3413:
[----:B------:R-:W-:Y:S01]  /*7dc0*/  PRMT R17, R17, 0x9910, RZ ;  /* 0x0000991011117816 */ /* 0x000fe200000000ff */
[----:B------:R-:W-:Y:S01]  /*7dd0*/  BSSY.RECONVERGENT B0, `(.L_x_3415) ;  /* 0x000000f000007945 */ /* 0x000fe20003800200 */
[----:B------:R-:W-:Y:S02]  /*7de0*/  IMAD.MOV.U32 R0, RZ, RZ, 0x7f ;  /* 0x0000007fff007424 */ /* 0x000fe400078e00ff */
[----:B------:R-:W-:-:S04]  /*7df0*/  IABS R6, R17 ;  /* 0x0000001100067213 */ /* 0x000fc80000000000 */
[----:B------:R-:W-:-:S04]  /*7e00*/  PRMT R6, R6, 0x7710, RZ ;  /* 0x0000771006067816 */ /* 0x000fc800000000ff */
        /* <DEDUP_REMOVED lines=11> */
.L_x_3416:
[----:B------:R-:W-:Y:S05]  /*7ec0*/  BSYNC.RECONVERGENT B0 ;  /* 0x0000000000007941 */ /* 0x000fea0003800200 */
.L_x_3415:
[----:B------:R-:W-:-:S05]  /*7ed0*/  LOP3.LUT R5, R0, 0x80, R5, 0xf8, !PT ;  /* 0x0000008000057812 */ /* 0x000fca00078ef805 */
[----:B------:R-:W-:Y:S01]  /*7ee0*/  STG.E.U8 desc[UR36][R2.64], R5 ;  /* 0x0000000502007986 */ /* 0x000fe2000c101124 */
[----:B------:R-:W-:Y:S05]  /*7ef0*/  EXIT ;  /* 0x000000000000794d */ /* 0x000fea0003800000 */
.L_x_3412:
        /* <DEDUP_REMOVED lines=15> */
.L_x_3418:
[----:B------:R-:W-:Y:S01]  /*7ff0*/  IMAD.MOV.U32 R0, RZ, RZ, 0x7f ;  /* 0x0000007fff007424 */ /* 0x000fe200078e00ff */
[----:B------:R-:W-:-:S04]  /*8000*/  ISETP.GT.U32.AND P0, PT, R4, 0x7f800000, PT ;  /* 0x7f8000000400780c */ /* 0x000fc80003f04070 */
[----:B------:R-:W-:-:S09]  /*8010*/  SEL R0, R0, 0x7c, P0 ;  /* 0x0000007c00007807 */ /* 0x000fd20000000000 */
.L_x_3419:
[----:B------:R-:W-:Y:S05]  /*8020*/  BSYNC.RECONVERGENT B0 ;  /* 0x0000000000007941 */ /* 0x000fea0003800200 */
.L_x_3417:
[----:B------:R-:W-:-:S04]  /*8030*/  SHF.R.U32.HI R5, RZ, 0x18, R5 ;  /* 0x00000018ff057819 */ /* 0x000fc80000011605 */
[----:B------:R-:W-:-:S05]  /*8040*/  LOP3.LUT R5, R0, 0x80, R5, 0xf8, !PT ;  /* 0x0000008000057812 */ /* 0x000fca00078ef805 */
[----:B------:R-:W-:Y:S01]  /*8050*/  STG.E.U8 desc[UR36][R2.64], R5 ;  /* 0x0000000502007986 */ /* 0x000fe2000c101124 */
[----:B------:R-:W-:Y:S05]  /*8060*/  EXIT ;  /* 0x000000000000794d */ /* 0x000fea0003800000 */
.L_x_3411:
[----:B------:R-:W-:-:S04]  /*8070*/  PRMT R17, R17, 0x9910, RZ ;  /* 0x0000991011117816 */ /* 0x000fc800000000ff */
[----:B------:R-:W-:-:S04]  /*8080*/  IABS R4, R17 ;  /* 0x0000001100047213 */ /* 0x000fc80000000000 */
[----:B------:R-:W-:-:S04]  /*8090*/  PRMT R4, R4, 0x7710, RZ ;  /* 0x0000771004047816 */ /* 0x000fc800000000ff */
[----:B------:R-:W0:Y:S02]  /*80a0*/  I2F.S16 R0, R4 ;  /* 0x0000000400007306 */ /* 0x000e240000101400 */
[----:B0-----:R-:W-:-:S05]  /*80b0*/  F2FP.BF16.F32.PACK_AB R0, RZ, R0 ;  /* 0x00000000ff00723e */ /* 0x001fca00000010ff */
[----:B------:R-:W-:Y:S01]  /*80c0*/  STG.E.U16 desc[UR36][R2.64], R0 ;  /* 0x0000000002007986 */ /* 0x000fe2000c101524 */
[----:B------:R-:W-:Y:S05]  /*80d0*/  EXIT ;  /* 0x000000000000794d */ /* 0x000fea0003800000 */
.L_x_3420:
        /* <DEDUP_REMOVED lines=10> */
.L_x_5905:


//--------------------- .text._ZN2at6native18elementwise_kernelILi128ELi4EZNS0_22gpu_kernel_impl_nocastINS0_10AbsFunctorIsEEEEvRNS_18TensorIteratorBaseERKT_EUliE_EEviT1_ --------------------------
	.section	.text._ZN2at6native18elementwise_kernelILi128ELi4EZNS0_22gpu_kernel_impl_nocastINS0_10AbsFunctorIsEEEEvRNS_18TensorIteratorBaseERKT_EUliE_EEviT1_,"ax",@progbits
	.align	128
        .global         _ZN2at6native18elementwise_kernelILi128ELi4EZNS0_22gpu_kernel_impl_nocastINS0_10AbsFunctorIsEEEEvRNS_18TensorIteratorBaseERKT_EUliE_EEviT1_
        .type           _ZN2at6native18elementwise_kernelILi128ELi4EZNS0_22gpu_kernel_impl_nocastINS0_10AbsFunctorIsEEEEvRNS_18TensorIteratorBaseERKT_EUliE_EEviT1_,@function
        .size           _ZN2at6native18elementwise_kernelILi128ELi4EZNS0_22gpu_kernel_impl_nocastINS0_10AbsFunctorIsEEEEvRNS_18TensorIteratorBaseERKT_EUliE_EEviT1_,(.L_x_5906 - _ZN2at6native18elementwise_kernelILi128ELi4EZNS0_22gpu_kernel_impl_nocastINS0_10AbsFunctorIsEEEEvRNS_18TensorIteratorBaseERKT_EUliE_EEviT1_)
        .other          _ZN2at6native18elementwise_kernelILi128ELi4EZNS0_22gpu_kernel_impl_nocastINS0_10AbsFunctorIsEEEEvRNS_18TensorIteratorBaseERKT_EUliE_EEviT1_,@"STO_CUDA_ENTRY STV_DEFAULT"
_ZN2at6native18elementwise_kernelILi128ELi4EZNS0_22gpu_kernel_impl_nocastINS0_10AbsFunctorIsEEEEvRNS_18TensorIteratorBaseERKT_EUliE_EEviT1_:
.text._ZN2at6native18elementwise_kernelILi128ELi4EZNS0_22gpu_kernel_impl_nocastINS0_10AbsFunctorIsEEEEvRNS_18TensorIteratorBaseERKT_EUliE_EEviT1_:
        /* <DEDUP_REMOVED lines=20> */
[----:B--2---:R-:W-:-:S04]  /*0140*/  PRMT R0, R4, 0x9910, RZ ;  /* 0x0000991004007816 */ /* 0x004fc800000000ff */
[----:B------:R-:W-:-:S04]  /*0150*/  IABS R0, R0 ;  /* 0x0000000000007213 */ /* 0x000fc80000000000 */
[----:B------:R-:W-:-:S05]  /*0160*/  PRMT R9, R0, 0x7710, RZ ;  /* 0x0000771000097816 */ /* 0x000fca00000000ff */
[----:B0-----:R0:W-:Y:S01]  /*0170*/  STG.E.U16 desc[UR6][R6.64], R9 ;  /* 0x0000000906007986 */ /* 0x0011e2000c101506 */
[----:B------:R-:W-:Y:S05]  /*0180*/  @P0 BRA `(.L_x_3425) ;  /* 0x0000000000500947 */ /* 0x000fea0003800000 */
[----:B------:R-:W1:Y:S02]  /*0190*/  LDC.64 R4, c[0x0][0x588] ;  /* 0x00016200ff047b82 */ /* 0x000e640000000a00 */
[----:B-1----:R-:W2:Y:S06]  /*01a0*/  LDG.E.U16 R4, desc[UR6][R4.64] ;  /* 0x0000000604047981 */ /* 0x002eac000c1e1500 */
[----:B0-----:R-:W0:Y:S01]  /*01b0*/  LDC.64 R6, c[0x0][0x580] ;  /* 0x00016000ff067b82 */ /* 0x001e220000000a00 */
[----:B------:R-:W-:Y:S02]  /*01c0*/  IADD3 R3, PT, PT, R3, 0x80, RZ ;  /* 0x0000008003037810 */ /* 0x000fe40007ffe0ff */
[----:B--2---:R-:W-:-:S04]  /*01d0*/  PRMT R0, R4, 0x9910, RZ ;  /* 0x0000991004007816 */ /* 0x004fc800000000ff */
[----:B------:R-:W-:-:S04]  /*01e0*/  IABS R0, R0 ;  /* 0x0000000000007213 */ /* 0x000fc80000000000 */
[----:B------:R-:W-:-:S05]  /*01f0*/  PRMT R9, R0, 0x7710, RZ ;  /* 0x0000771000097816 */ /* 0x000fca00000000ff */
[----:B0-----:R0:W-:Y:S02]  /*0200*/  STG.E.U16 desc[UR6][R6.64], R9 ;  /* 0x0000000906007986 */ /* 0x0011e4000c101506 */
.L_x_3424:
[----:B------:R-:W-:-:S13]  /*0210*/  ISETP.GE.AND P0, PT, R3, UR4, PT ;  /* 0x0000000403007c0c */ /* 0x000fda000bf06270 */
[----:B------:R-:W-:Y:S05]  /*0220*/  @P0 BREAK.RELIABLE B1 ;  /* 0x0000000000010942 */ /* 0x000fea0003800100 */
[----:B------:R-:W-:Y:S05]  /*0230*/  @P0 BRA `(.L_x_3425) ;  /* 0x0000000000240947 */ /* 0x000fea0003800000 */
[----:B------:R-:W-:Y:S05]  /*0240*/  BSYNC.RELIABLE B1 ;  /* 0x0000000000017941 */ /* 0x000fea0003800100 */
.L_x_3423:
        /* <DEDUP_REMOVED lines=8> */
.L_x_3425:
[----:B------:R-:W-:Y:S05]  /*02d0*/  BSYNC.RECONVERGENT B0 ;  /* 0x0000000000007941 */ /* 0x000fea0003800200 */
.L_x_3422:
[----:B------:R-:W-:Y:S05]  /*02e0*/  WARPSYNC.ALL ;  /* 0x0000000000007948 */ /* 0x000fea0003800000 */
[----:B------:R-:W-:-:S13]  /*02f0*/  ISETP.GE.AND P0, PT, R3, UR4, PT ;  /* 0x0000000403007c0c */ /* 0x000fda000bf06270 */
[----:B------:R-:W-:Y:S05]  /*0300*/  @P0 EXIT ;  /* 0x000000000000094d */ /* 0x000fea0003800000 */
[----:B------:R-:W2:Y:S02]  /*0310*/  LDC.64 R2, c[0x0][0x588] ;  /* 0x00016200ff027b82 */ /* 0x000ea40000000a00 */
[----:B--2---:R-:W2:Y:S06]  /*0320*/  LDG.E.U16 R2, desc[UR6][R2.64] ;  /* 0x0000000602027981 */ /* 0x004eac000c1e1500 */
[----:B------:R-:W3:Y:S01]  /*0330*/  LDC.64 R4, c[0x0][0x580] ;  /* 0x00016000ff047b82 */ /* 0x000ee20000000a00 */
[----:B--2---:R-:W-:-:S04]  /*0340*/  PRMT R0, R2, 0x9910, RZ ;  /* 0x0000991002007816 */ /* 0x004fc800000000ff */
[----:B------:R-:W-:-:S04]  /*0350*/  IABS R0, R0 ;  /* 0x0000000000007213 */ /* 0x000fc80000000000 */
[----:B01----:R-:W-:-:S05]  /*0360*/  PRMT R7, R0, 0x7710, RZ ;  /* 0x0000771000077816 */ /* 0x003fca00000000ff */
[----:B---3--:R-:W-:Y:S01]  /*0370*/  STG.E.U16 desc[UR6][R4.64], R7 ;  /* 0x0000000704007986 */ /* 0x008fe2000c101506 */
[----:B------:R-:W-:Y:S05]  /*0380*/  EXIT ;  /* 0x000000000000794d */ /* 0x000fea0003800000 */
.L_x_3421:
        /* <DEDUP_REMOVED lines=9> */
[----:B------:R-:W-:Y:S02]  /*0420*/  HFMA2 R4, -RZ, RZ, 0, 0 ;  /* 0x00000000ff047431 */ /* 0x000fe400000001ff */
[----:B------:R-:W-:Y:S01]  /*0430*/  IMAD.MOV.U32 R5, RZ, RZ, R3 ;  /* 0x000000ffff057224 */ /* 0x000fe200078e0003 */
        /* <DEDUP_REMOVED lines=295> */
.L_x_3429:
[----:B------:R-:W0:Y:S02]  /*16b0*/  LDCU.128 UR8, c[0x0][0x580] ;  /* 0x0000b000ff0877ac */ /* 0x000e240008000c00 */
[----:B0-----:R-:W-:-:S04]  /*16c0*/  IADD3 R6, P0, PT, R4, UR10, RZ ;  /* 0x0000000a04067c10 */ /* 0x001fc8000ff1e0ff */
[----:B------:R-:W-:-:S05]  /*16d0*/  IADD3.X R7, PT, PT, RZ, UR11, RZ, P0, !PT ;  /* 0x0000000bff077c10 */ /* 0x000fca00087fe4ff */
[----:B------:R-:W2:Y:S01]  /*16e0*/  LDG.E.U16 R6, desc[UR6][R6.64] ;  /* 0x0000000606067981 */ /* 0x000ea2000c1e1500 */
[----:B------:R-:W-:Y:S02]  /*16f0*/  IADD3 R4, P0, PT, R5, UR8, RZ ;  /* 0x0000000805047c10 */ /* 0x000fe4000ff1e0ff */
[----:B------:R-:W-:Y:S02]  /*1700*/  IADD3 R3, PT, PT, R3, 0x80, RZ ;  /* 0x0000008003037810 */ /* 0x000fe40007ffe0ff */
[----:B------:R-:W-:Y:S02]  /*1710*/  IADD3.X R5, PT, PT, RZ, UR9, RZ, P0, !PT ;  /* 0x00000009ff057c10 */ /* 0x000fe400087fe4ff */
[----:B------:R-:W-:-:S13]  /*1720*/  ISETP.GE.AND P0, PT, R3, UR4, PT ;  /* 0x0000000403007c0c */ /* 0x000fda000bf06270 */
[----:B------:R-:W-:Y:S05]  /*1730*/  @P0 BREAK.RELIABLE B1 ;  /* 0x0000000000010942 */ /* 0x000fea0003800100 */
[----:B--2---:R-:W-:-:S04]  /*1740*/  PRMT R8, R6, 0x9910, RZ ;  /* 0x0000991006087816 */ /* 0x004fc800000000ff */
[----:B------:R-:W-:-:S04]  /*1750*/  IABS R8, R8 ;  /* 0x0000000800087213 */ /* 0x000fc80000000000 */
[----:B------:R-:W-:-:S05]  /*1760*/  PRMT R9, R8, 0x7710, RZ ;  /* 0x0000771008097816 */ /* 0x000fca00000000ff */
[----:B------:R0:W-:Y:S01]  /*1770*/  STG.E.U16 desc[UR6][R4.64], R9 ;  /* 0x0000000904007986 */ /* 0x0001e2000c101506 */
        /* <DEDUP_REMOVED lines=299> */
.L_x_3431:
[----:B------:R-:W0:Y:S02]  /*2a30*/  LDCU.128 UR8, c[0x0][0x580] ;  /* 0x0000b000ff0877ac */ /* 0x000e240008000c00 */
[----:B0-----:R-:W-:-:S04]  /*2a40*/  IADD3 R6, P0, PT, R4, UR10, RZ ;  /* 0x0000000a04067c10 */ /* 0x001fc8000ff1e0ff */
[----:B------:R-:W-:-:S05]  /*2a50*/  IADD3.X R7, PT, PT, RZ, UR11, RZ, P0, !PT ;  /* 0x0000000bff077c10 */ /* 0x000fca00087fe4ff */
[----:B------:R-:W2:Y:S01]  /*2a60*/  LDG.E.U16 R6, desc[UR6][R6.64] ;  /* 0x0000000606067981 */ /* 0x000ea2000c1e1500 */
[----:B------:R-:W-:Y:S02]  /*2a70*/  IADD3 R4, P0, PT, R5, UR8, RZ ;  /* 0x0000000805047c10 */ /* 0x000fe4000ff1e0ff */
[----:B------:R-:W-:-:S03]  /*2a80*/  IADD3 R3, PT, PT, R3, 0x80, RZ ;  /* 0x0000008003037810 */ /* 0x000fc60007ffe0ff */
[----:B------:R-:W-:Y:S01]  /*2a90*/  IMAD.X R5, RZ, RZ, UR9, P0 ;  /* 0x00000009ff057e24 */ /* 0x000fe200080e06ff */
[----:B--2---:R-:W-:-:S04]  /*2aa0*/  PRMT R8, R6, 0x9910, RZ ;  /* 0x0000991006087816 */ /* 0x004fc800000000ff */
[----:B------:R-:W-:-:S04]  /*2ab0*/  IABS R8, R8 ;  /* 0x0000000800087213 */ /* 0x000fc80000000000 */
[----:B------:R-:W-:-:S05]  /*2ac0*/  PRMT R9, R8, 0x7710, RZ ;  /* 0x0000771008097816 */ /* 0x000fca00000000ff */
[----:B------:R0:W-:Y:S02]  /*2ad0*/  STG.E.U16 desc[UR6][R4.64], R9 ;  /* 0x0000000904007986 */ /* 0x0001e4000c101506 */
.L_x_3428:
[----:B------:R-:W-:-:S13]  /*2ae0*/  ISETP.GE.AND P0, PT, R3, UR4, PT ;  /* 0x0000000403007c0c */ /* 0x000fda000bf06270 */
[----:B------:R-:W-:Y:S05]  /*2af0*/  @P0 BREAK.RELIABLE B1 ;  /* 0x0000000000010942 */ /* 0x000fea0003800100 */
[----:B------:R-:W-:Y:S05]  /*2b00*/  @P0 BRA `(.L_x_3430) ;  /* 0x0000001000d80947 */ /* 0x000fea0003800000 */
[----:B------:R-:W-:Y:S05]  /*2b10*/  BSYNC.RELIABLE B1 ;  /* 0x0000000000017941 */ /* 0x000fea0003800100 */
.L_x_3427:
        /* <DEDUP_REMOVED lines=298> */
.L_x_3432:
[----:B------:R-:W0:Y:S02]  /*3dc0*/  LDCU.128 UR8, c[0x0][0x580] ;  /* 0x0000b000ff0877ac */ /* 0x000e240008000c00 */
[----:B0-----:R-:W-:-:S05]  /*3dd0*/  IADD3 R6, P0, PT, R4, UR10, RZ ;  /* 0x0000000a04067c10 */ /* 0x001fca000ff1e0ff */
[----:B------:R-:W-:-:S05]  /*3de0*/  IMAD.X R7, RZ, RZ, UR11, P0 ;  /* 0x0000000bff077e24 */ /* 0x000fca00080e06ff */
[----:B------:R-:W2:Y:S01]  /*3df0*/  LDG.E.U16 R6, desc[UR6][R6.64] ;  /* 0x0000000606067981 */ /* 0x000ea2000c1e1500 */
[----:B------:R-:W-:Y:S02]  /*3e00*/  IADD3 R4, P0, PT, R5, UR8, RZ ;  /* 0x0000000805047c10 */ /* 0x000fe4000ff1e0ff */
[----:B------:R-:W-:Y:S02]  /*3e10*/  IADD3 R3, PT, PT, R3, 0x80, RZ ;  /* 0x0000008003037810 */ /* 0x000fe40007ffe0ff */
[----:B------:R-:W-:Y:S02]  /*3e20*/  IADD3.X R5, PT, PT, RZ, UR9, RZ, P0, !PT ;  /* 0x00000009ff057c10 */ /* 0x000fe400087fe4ff */
[----:B--2---:R-:W-:-:S04]  /*3e30*/  PRMT R8, R6, 0x9910, RZ ;  /* 0x0000991006087816 */ /* 0x004fc800000000ff */
[----:B------:R-:W-:-:S04]  /*3e40*/  IABS R8, R8 ;  /* 0x0000000800087213 */ /* 0x000fc80000000000 */
[----:B------:R-:W-:-:S05]  /*3e50*/  PRMT R9, R8, 0x7710, RZ ;  /* 0x0000771008097816 */ /* 0x000fca00000000ff */
[----:B------:R1:W-:Y:S02]  /*3e60*/  STG.E.U16 desc[UR6][R4.64], R9 ;  /* 0x0000000904007986 */ /* 0x0003e4000c101506 */
.L_x_3430:
[----:B------:R-:W-:Y:S05]  /*3e70*/  BSYNC.RECONVERGENT B0 ;  /* 0x0000000000007941 */ /* 0x000fea0003800200 */
.L_x_3426:
        /* <DEDUP_REMOVED lines=301> */
.L_x_3433:
[----:B------:R-:W0:Y:S02]  /*5150*/  LDCU.128 UR8, c[0x0][0x580] ;  /* 0x0000b000ff0877ac */ /* 0x000e240008000c00 */
[----:B0-----:R-:W-:-:S04]  /*5160*/  IADD3 R4, P0, PT, R2, UR10, RZ ;  /* 0x0000000a02047c10 */ /* 0x001fc8000ff1e0ff */
[----:B------:R-:W-:-:S05]  /*5170*/  IADD3.X R5, PT, PT, RZ, UR11, RZ, P0, !PT ;  /* 0x0000000bff057c10 */ /* 0x000fca00087fe4ff */
[----:B------:R-:W2:Y:S01]  /*5180*/  LDG.E.U16 R4, desc[UR6][R4.64] ;  /* 0x0000000604047981 */ /* 0x000ea2000c1e1500 */
[----:B------:R-:W-:-:S04]  /*5190*/  IADD3 R2, P0, PT, R3, UR8, RZ ;  /* 0x0000000803027c10 */ /* 0x000fc8000ff1e0ff */
[----:B------:R-:W-:Y:S02]  /*51a0*/  IADD3.X R3, PT, PT, RZ, UR9, RZ, P0, !PT ;  /* 0x00000009ff037c10 */ /* 0x000fe400087fe4ff */
[----:B--2---:R-:W-:-:S04]  /*51b0*/  PRMT R0, R4, 0x9910, RZ ;  /* 0x0000991004007816 */ /* 0x004fc800000000ff */
[----:B------:R-:W-:-:S04]  /*51c0*/  IABS R0, R0 ;  /* 0x0000000000007213 */ /* 0x000fc80000000000 */
[----:B------:R-:W-:-:S05]  /*51d0*/  PRMT R7, R0, 0x7710, RZ ;  /* 0x0000771000077816 */ /* 0x000fca00000000ff */
[----:B------:R-:W-:Y:S01]  /*51e0*/  STG.E.U16 desc[UR6][R2.64], R7 ;  /* 0x0000000702007986 */ /* 0x000fe2000c101506 */
[----:B------:R-:W-:Y:S05]  /*51f0*/  EXIT ;  /* 0x000000000000794d */ /* 0x000fea0003800000 */
.L_x_3434:
        /* <DEDUP_REMOVED lines=16> */
.L_x_5906:


//--------------------- .text._ZN2at6native27unrolled_elementwise_kernelINS0_10AbsFunctorIsEESt5arrayIPcLm2EELi4E23TrivialOffsetCalculatorILi1EjES8_NS0_6memory15LoadWithoutCastENS9_16StoreWithoutCastEEEviT_T0_T2_T3_T4_T5_ --------------------------
	.section	.text._ZN2at6native27unrolled_elementwise_kernelINS0_10AbsFunctorIsEESt5arrayIPcLm2EELi4E23TrivialOffsetCalculatorILi1EjES8_NS0_6memory15LoadWithoutCastENS9_16StoreWithoutCastEEEviT_T0_T2_T3_T4_T5_,"ax",@progbits
	.align	128
        .global         _ZN2at6native27unrolled_elementwise_kernelINS0_10AbsFunctorIsEESt5arrayIPcLm2EELi4E23TrivialOffsetCalculatorILi1EjES8_NS0_6memory15LoadWithoutCastENS9_16StoreWithoutCastEEEviT_T0_T2_T3_T4_T5_
        .type           _ZN2at6native27unrolled_elementwise_kernelINS0_10AbsFunctorIsEESt5arrayIPcLm2EELi4E23TrivialOffsetCalculatorILi1EjES8_NS0_6memory15LoadWithoutCastENS9_16StoreWithoutCastEEEviT_T0_T2_T3_T4_T5_,@function
        .size           _ZN2at6native27unrolled_elementwise_kernelINS0_10AbsFunctorIsEESt5arrayIPcLm2EELi4E23TrivialOffsetCalculatorILi1EjES8_NS0_6memory15LoadWithoutCastENS9_16StoreWithoutCastEEEviT_T0_T2_T3_T4_T5_,(.L_x_5907 - _ZN2at6native27unrolled_elementwise_kernelINS0_10AbsFunctorIsEESt5arrayIPcLm2EELi4E23TrivialOffsetCalculatorILi1EjES8_NS0_6memory15LoadWithoutCastENS9_16StoreWithoutCastEEEviT_T0_T2_T3_T4_T5_)
        .other          _ZN2at6native27unrolled_elementwise_kernelINS0_10AbsFunctorIsEESt5arrayIPcLm2EELi4E23TrivialOffsetCalculatorILi1EjES8_NS0_6memory15LoadWithoutCastENS9_16StoreWithoutCastEEEviT_T0_T2_T3_T4_T5_,@"STO_CUDA_ENTRY STV_DEFAULT"
_ZN2at6native27unrolled_elementwise_kernelINS0_10AbsFunctorIsEESt5arrayIPcLm2EELi4E23TrivialOffsetCalculatorILi1EjES8_NS0_6memory15LoadWithoutCastENS9_16StoreWithoutCastEEEviT_T0_T2_T3_T4_T5_:
.text._ZN2at6native27unrolled_elementwise_kernelINS0_10AbsFunctorIsEESt5arrayIPcLm2EELi4E23TrivialOffsetCalculatorILi1EjES8_NS0_6memory15LoadWithoutCastENS9_16StoreWithoutCastEEEviT_T0_T2_T3_T4_T5_:
        /* <DEDUP_REMOVED lines=16> */
[----:B------:R-:W-:Y:S01]  /*0100*/  ISETP.GE.AND P3, PT, R13, R2, PT ;  /* 0x000000020d00720c */ /* 0x000fe20003f66270 */
[----:B0-----:R-:W-:Y:S01]  /*0110*/  @!P0 IMAD.WIDE.U32 R4, R15, 0x2, R4 ;  /* 0x000000020f048825 */ /* 0x001fe200078e0004 */
[----:B------:R-:W-:-:S04]  /*0120*/  PRMT R15, RZ, 0x7610, R15 ;  /* 0x00007610ff0f7816 */ /* 0x000fc8000000000f */
[----:B-1----:R0:W5:Y:S07]  /*0130*/  @!P0 LDG.E.U16 R14, desc[UR4][R4.64] ;  /* 0x00000004040e8981 */ /* 0x00216e000c1e1500 */
[----:B------:R-:W-:Y:S01]  /*0140*/  @!P3 IMAD R21, R0, 0x200, R13 ;  /* 0x000002000015b824 */ /* 0x000fe200078e020d */
[----:B------:R-:W1:Y:S01]  /*0150*/  @!P3 LDC.64 R10, c[0x0][0x390] ;  /* 0x0000e400ff0abb82 */ /* 0x000e620000000a00 */
[----:B------:R-:W-:Y:S02]  /*0160*/  @!P3 VIADD R13, R13, 0x80 ;  /* 0x000000800d0db836 */ /* 0x000fe40000000000 */
[----:B--2---:R-:W-:-:S03]  /*0170*/  @!P1 IMAD.WIDE.U32 R8, R17, 0x2, R8 ;  /* 0x0000000211089825 */ /* 0x004fc600078e0008 */
[----:B------:R-:W-:Y:S02]  /*0180*/  ISETP.GE.AND P2, PT, R13, R2, PT ;  /* 0x000000020d00720c */ /* 0x000fe40003f46270 */
[----:B------:R0:W5:Y:S11]  /*0190*/  @!P1 LDG.E.U16 R15, desc[UR4][R8.64] ;  /* 0x00000004080f9981 */ /* 0x000176000c1e1500 */
[----:B------:R-:W2:Y:S01]  /*01a0*/  @!P2 LDC.64 R6, c[0x0][0x390] ;  /* 0x0000e400ff06ab82 */ /* 0x000ea20000000a00 */
[----:B------:R-:W-:-:S02]  /*01b0*/  @!P2 IMAD R19, R0, 0x200, R13 ;  /* 0x000002000013a824 */ /* 0x000fc400078e020d */
[----:B-1----:R-:W-:-:S04]  /*01c0*/  @!P3 IMAD.WIDE.U32 R12, R21, 0x2, R10 ;  /* 0x00000002150cb825 */ /* 0x002fc800078e000a */
[--C-:B--2---:R-:W-:Y:S01]  /*01d0*/  @!P2 IMAD.WIDE.U32 R10, R19, 0x2, R6.reuse ;  /* 0x00000002130aa825 */ /* 0x104fe200078e0006 */
[----:B------:R-:W-:Y:S02]  /*01e0*/  PRMT R7, RZ, 0x7610, R7 ;  /* 0x00007610ff077816 */ /* 0x000fe40000000007 */
[----:B------:R-:W-:-:S04]  /*01f0*/  PRMT R6, RZ, 0x7610, R6 ;  /* 0x00007610ff067816 */ /* 0x000fc80000000006 */
[----:B------:R0:W5:Y:S04]  /*0200*/  @!P3 LDG.E.U16 R7, desc[UR4][R12.64] ;  /* 0x000000040c07b981 */ /* 0x000168000c1e1500 */
[----:B------:R0:W5:Y:S01]  /*0210*/  @!P2 LDG.E.U16 R6, desc[UR4][R10.64] ;  /* 0x000000040a06a981 */ /* 0x000162000c1e1500 */
[----:B------:R-:W-:Y:S01]  /*0220*/  ISETP.GE.AND P0, PT, R3, R2, PT ;  /* 0x000000020300720c */ /* 0x000fe20003f06270 */
[----:B------:R-:W-:Y:S04]  /*0230*/  BSSY.RECONVERGENT B0, `(.L_x_3435) ;  /* 0x0000020000007945 */ /* 0x000fe80003800200 */
[----:B------:R-:W-:Y:S08]  /*0240*/  BSSY.RELIABLE B1, `(.L_x_3436) ;  /* 0x0000015000017945 */ /* 0x000ff00003800100 */
[----:B0-----:R-:W-:Y:S05]  /*0250*/  @P0 BRA `(.L_x_3437) ;  /* 0x00000000004c0947 */ /* 0x001fea0003800000 */
[----:B------:R-:W0:Y:S01]  /*0260*/  LDC.64 R4, c[0x0][0x388] ;  /* 0x0000e200ff047b82 */ /* 0x000e220000000a00 */
[----:B-----5:R-:W-:Y:S01]  /*0270*/  PRMT R14, R14, 0x9910, RZ ;  /* 0x000099100e0e7816 */ /* 0x020fe200000000ff */
[----:B------:R-:W-:Y:S02]  /*0280*/  IMAD R9, R0, 0x200, R3 ;  /* 0x0000020000097824 */ /* 0x000fe400078e0203 */
[----:B------:R-:W-:Y:S01]  /*0290*/  VIADD R3, R3, 0x80 ;  /* 0x0000008003037836 */ /* 0x000fe20000000000 */
[----:B------:R-:W-:-:S04]  /*02a0*/  IABS R14, R14 ;  /* 0x0000000e000e7213 */ /* 0x000fc80000000000 */
[----:B------:R-:W-:-:S13]  /*02b0*/  ISETP.GE.AND P0, PT, R3, R2, PT ;  /* 0x000000020300720c */ /* 0x000fda0003f06270 */
[----:B------:R-:W-:Y:S05]  /*02c0*/  @P0 BREAK.RELIABLE B1 ;  /* 0x0000000000010942 */ /* 0x000fea0003800100 */
[----:B0-----:R-:W-:Y:S01]  /*02d0*/  IMAD.WIDE.U32 R4, R9, 0x2, R4 ;  /* 0x0000000209047825 */ /* 0x001fe200078e0004 */
[----:B------:R-:W-:-:S05]  /*02e0*/  PRMT R9, R14, 0x7710, RZ ;  /* 0x000077100e097816 */ /* 0x000fca00000000ff */
[----:B------:R0:W-:Y:S01]  /*02f0*/  STG.E.U16 desc[UR4][R4.64], R9 ;  /* 0x0000000904007986 */ /* 0x0001e2000c101504 */
[----:B------:R-:W-:Y:S05]  /*0300*/  @P0 BRA `(.L_x_3438) ;  /* 0x0000000000480947 */ /* 0x000fea0003800000 */
[----:B0-----:R-:W0:Y:S01]  /*0310*/  LDC.64 R4, c[0x0][0x388] ;  /* 0x0000e200ff047b82 */ /* 0x001e220000000a00 */
[----:B------:R-:W-:Y:S01]  /*0320*/  PRMT R15, R15, 0x9910, RZ ;  /* 0x000099100f0f7816 */ /* 0x000fe200000000ff */
[----:B------:R-:W-:Y:S02]  /*0330*/  IMAD R9, R0, 0x200, R3 ;  /* 0x0000020000097824 */ /* 0x000fe400078e0203 */
[----:B------:R-:W-:Y:S01]  /*0340*/  VIADD R3, R3, 0x80 ;  /* 0x0000008003037836 */ /* 0x000fe20000000000 */
[----:B------:R-:W-:Y:S01]  /*0350*/  IABS R15, R15 ;  /* 0x0000000f000f7213 */ /* 0x000fe20000000000 */
[----:B0-----:R-:W-:-:S03]  /*0360*/  IMAD.WIDE.U32 R4, R9, 0x2, R4 ;  /* 0x0000000209047825 */ /* 0x001fc600078e0004 */
[----:B------:R-:W-:-:S05]  /*0370*/  PRMT R9, R15, 0x7710, RZ ;  /* 0x000077100f097816 */ /* 0x000fca00000000ff */
[----:B------:R0:W-:Y:S02]  /*0380*/  STG.E.U16 desc[UR4][R4.64], R9 ;  /* 0x0000000904007986 */ /* 0x0001e4000c101504 */
.L_x_3437:
[----:B------:R-:W-:Y:S05]  /*0390*/  BSYNC.RELIABLE B1 ;  /* 0x0000000000017941 */ /* 0x000fea0003800100 */
.L_x_3436:
[----:B------:R-:W-:-:S13]  /*03a0*/  ISETP.GE.AND P0, PT, R3, R2, PT ;  /* 0x000000020300720c */ /* 0x000fda0003f06270 */
[----:B0-----:R-:W0:Y:S01]  /*03b0*/  @!P0 LDC.64 R4, c[0x0][0x388] ;  /* 0x0000e200ff048b82 */ /* 0x001e220000000a00 */
[----:B-----5:R-:W-:Y:S01]  /*03c0*/  @!P0 PRMT R8, R7, 0x9910, RZ ;  /* 0x0000991007088816 */ /* 0x020fe200000000ff */
[----:B------:R-:W-:Y:S02]  /*03d0*/  @!P0 IMAD R7, R0, 0x200, R3 ;  /* 0x0000020000078824 */ /* 0x000fe400078e0203 */
[----:B------:R-:W-:Y:S01]  /*03e0*/  @!P0 VIADD R3, R3, 0x80 ;  /* 0x0000008003038836 */ /* 0x000fe20000000000 */
[----:B------:R-:W-:Y:S01]  /*03f0*/  @!P0 IABS R8, R8 ;  /* 0x0000000800088213 */ /* 0x000fe20000000000 */
[----:B0-----:R-:W-:-:S03]  /*0400*/  @!P0 IMAD.WIDE.U32 R4, R7, 0x2, R4 ;  /* 0x0000000207048825 */ /* 0x001fc600078e0004 */
[----:B------:R-:W-:-:S05]  /*0410*/  @!P0 PRMT R7, R8, 0x7710, RZ ;  /* 0x0000771008078816 */ /* 0x000fca00000000ff */
[----:B------:R1:W-:Y:S02]  /*0420*/  @!P0 STG.E.U16 desc[UR4][R4.64], R7 ;  /* 0x0000000704008986 */ /* 0x0003e4000c101504 */
.L_x_3438:
[----:B------:R-:W-:Y:S05]  /*0430*/  BSYNC.RECONVERGENT B0 ;  /* 0x0000000000007941 */ /* 0x000fea0003800200 */
.L_x_3435:
[----:B------:R-:W-:Y:S05]  /*0440*/  WARPSYNC.ALL ;  /* 0x0000000000007948 */ /* 0x000fea0003800000 */
[----:B------:R-:W-:-:S13]  /*0450*/  ISETP.GE.AND P0, PT, R3, R2, PT ;  /* 0x000000020300720c */ /* 0x000fda0003f06270 */
[----:B------:R-:W-:Y:S05]  /*0460*/  @P0 EXIT ;  /* 0x000000000000094d */ /* 0x000fea0003800000 */
[----:B01----:R-:W0:Y:S01]  /*0470*/  LDC.64 R4, c[0x0][0x388] ;  /* 0x0000e200ff047b82 */ /* 0x003e220000000a00 */
[----:B------:R-:W-:Y:S01]  /*0480*/  PRMT R6, R6, 0x9910, RZ ;  /* 0x0000991006067816 */ /* 0x000fe200000000ff */
[----:B------:R-:W-:-:S03]  /*0490*/  IMAD R3, R0, 0x200, R3 ;  /* 0x0000020000037824 */ /* 0x000fc600078e0203 */
[----:B------:R-:W-:Y:S01]  /*04a0*/  IABS R6, R6 ;  /* 0x0000000600067213 */ /* 0x000fe20000000000 */
[----:B0-----:R-:W-:-:S03]  /*04b0*/  IMAD.WIDE.U32 R2, R3, 0x2, R4 ;  /* 0x0000000203027825 */ /* 0x001fc600078e0004 */
[----:B------:R-:W-:-:S05]  /*04c0*/  PRMT R5, R6, 0x7710, RZ ;  /* 0x0000771006057816 */ /* 0x000fca00000000ff */
[----:B------:R-:W-:Y:S01]  /*04d0*/  STG.E.U16 desc[UR4][R2.64], R5 ;  /* 0x0000000502007986 */ /* 0x000fe2000c101504 */
[----:B------:R-:W-:Y:S05]  /*04e0*/  EXIT ;  /* 0x000000000000794d */ /* 0x000fea0003800000 */
.L_x_3439:
        /* <DEDUP_REMOVED lines=9> */
.L_x_5907:


//--------------------- .text._ZN2at6native29vectorized_elementwise_kernelILi2ENS0_10AbsFunctorIsEESt5arrayIPcLm2EEEEviT0_T1_ --------------------------
	.section	.text._ZN2at6native29vectorized_elementwise_kernelILi2ENS0_10AbsFunctorIsEESt5arrayIPcLm2EEEEviT0_T1_,"ax",@progbits
	.align	128
        .global         _ZN2at6native29vectorized_elementwise_kernelILi2ENS0_10AbsFunctorIsEESt5arrayIPcLm2EEEEviT0_T1_
        .type           _ZN2at6native29vectorized_elementwise_kernelILi2ENS0_10AbsFunctorIsEESt5arrayIPcLm2EEEEviT0_T1_,@function
        .size           _ZN2at6native29vectorized_elementwise_kernelILi2ENS0_10AbsFunctorIsEESt5arrayIPcLm2EEEEviT0_T1_,(.L_x_5908 - _ZN2at6native29vectorized_elementwise_kernelILi2ENS0_10AbsFunctorIsEESt5arrayIPcLm2EEEEviT0_T1_)
        .other          _ZN2at6native29vectorized_elementwise_kernelILi2ENS0_10AbsFunctorIsEESt5arrayIPcLm2EEEEviT0_T1_,@"STO_CUDA_ENTRY STV_DEFAULT"
_ZN2at6native29vectorized_elementwise_kernelILi2ENS0_10AbsFunctorIsEESt5arrayIPcLm2EEEEviT0_T1_:
.text._ZN2at6native29vectorized_elementwise_kernelILi2ENS0_10AbsFunctorIsEESt5arrayIPcLm2EEEEviT0_T1_:
        /* <DEDUP_REMOVED lines=12> */
[----:B------:R-:W-:Y:S01]  /*00c0*/  @!P6 VIADD R25, R17, 0x80 ;  /* 0x000000801119e836 */ /* 0x000fe20000000000 */
[----:B------:R-:W0:Y:S01]  /*00d0*/  @!P6 LDC.64 R2, c[0x0][0x390] ;  /* 0x0000e400ff02eb82 */ /* 0x000e220000000a00 */
[----:B------:R-:W-:-:S03]  /*00e0*/  @!P6 IMAD.IADD R5, R0, 0x1, R17 ;  /* 0x000000010005e824 */ /* 0x000fc600078e0211 */
[----:B------:R-:W-:-:S13]  /*00f0*/  ISETP.GE.U32.AND P5, PT, R25, R16, PT ;  /* 0x000000101900720c */ /* 0x000fda0003fa6070 */
[----:B------:R-:W-:Y:S01]  /*0100*/  @!P5 IMAD.IADD R20, R0, 0x1, R25 ;  /* 0x000000010014d824 */ /* 0x000fe200078e0219 */
[----:B------:R-:W1:Y:S01]  /*0110*/  @!P5 LDC.64 R12, c[0x0][0x390] ;  /* 0x0000e400ff0cdb82 */ /* 0x000e620000000a00 */
[----:B------:R-:W-:-:S05]  /*0120*/  @!P5 VIADD R25, R25, 0x80 ;  /* 0x000000801919d836 */ /* 0x000fca0000000000 */
[----:B------:R-:W-:Y:S01]  /*0130*/  ISETP.GE.U32.AND P4, PT, R25, R16, PT ;  /* 0x000000101900720c */ /* 0x000fe20003f86070 */
[----:B0-----:R-:W-:-:S05]  /*0140*/  @!P6 IMAD.WIDE.U32 R2, R5, 0x2, R2 ;  /* 0x000000020502e825 */ /* 0x001fca00078e0002 */
[----:B------:R0:W5:Y:S07]  /*0150*/  @!P6 LDG.E.U16 R18, desc[UR4][R2.64] ;  /* 0x000000040212e981 */ /* 0x00016e000c1e1500 */
[----:B------:R-:W-:Y:S01]  /*0160*/  @!P4 IMAD.IADD R29, R0, 0x1, R25 ;  /* 0x00000001001dc824 */ /* 0x000fe200078e0219 */
[----:B------:R-:W2:Y:S01]  /*0170*/  @!P4 LDC.64 R14, c[0x0][0x390] ;  /* 0x0000e400ff0ecb82 */ /* 0x000ea20000000a00 */
[----:B------:R-:W-:-:S05]  /*0180*/  @!P4 VIADD R25, R25, 0x80 ;  /* 0x000000801919c836 */ /* 0x000fca0000000000 */
[----:B------:R-:W-:-:S13]  /*0190*/  ISETP.GE.U32.AND P3, PT, R25, R16, PT ;  /* 0x000000101900720c */ /* 0x000fda0003f66070 */
[----:B------:R-:W-:Y:S01]  /*01a0*/  @!P3 IMAD.IADD R27, R0, 0x1, R25 ;  /* 0x00000001001bb824 */ /* 0x000fe200078e0219 */
[----:B------:R-:W3:Y:S01]  /*01b0*/  @!P3 LDC.64 R10, c[0x0][0x390] ;  /* 0x0000e400ff0abb82 */ /* 0x000ee20000000a00 */
[----:B------:R-:W-:-:S05]  /*01c0*/  @!P3 VIADD R25, R25, 0x80 ;  /* 0x000000801919b836 */ /* 0x000fca0000000000 */
[----:B------:R-:W-:-:S13]  /*01d0*/  ISETP.GE.U32.AND P2, PT, R25, R16, PT ;  /* 0x000000101900720c */ /* 0x000fda0003f46070 */
[----:B------:R-:W-:Y:S01]  /*01e0*/  @!P2 IMAD.IADD R23, R0, 0x1, R25 ;  /* 0x000000010017a824 */ /* 0x000fe200078e0219 */
[----:B0-----:R-:W0:Y:S01]  /*01f0*/  @!P2 LDC.64 R2, c[0x0][0x390] ;  /* 0x0000e400ff02ab82 */ /* 0x001e220000000a00 */
[----:B------:R-:W-:-:S05]  /*0200*/  @!P2 VIADD R25, R25, 0x80 ;  /* 0x000000801919a836 */ /* 0x000fca0000000000 */
[----:B------:R-:W-:-:S13]  /*0210*/  ISETP.GE.U32.AND P1, PT, R25, R16, PT ;  /* 0x000000101900720c */ /* 0x000fda0003f26070 */
[----:B------:R-:W-:Y:S01]  /*0220*/  @!P1 IMAD.IADD R21, R0, 0x1, R25 ;  /* 0x0000000100159824 */ /* 0x000fe200078e0219 */
[----:B------:R-:W4:Y:S01]  /*0230*/  @!P1 LDC.64 R4, c[0x0][0x390] ;  /* 0x0000e400ff049b82 */ /* 0x000f220000000a00 */
[----:B------:R-:W-:-:S05]  /*0240*/  @!P1 VIADD R25, R25, 0x80 ;  /* 0x0000008019199836 */ /* 0x000fca0000000000 */
[----:B------:R-:W-:-:S13]  /*0250*/  ISETP.GE.U32.AND P0, PT, R25, R16, PT ;  /* 0x000000101900720c */ /* 0x000fda0003f06070 */
[----:B------:R-:W-:Y:S01]  /*0260*/  @!P0 IMAD.IADD R19, R0, 0x1, R25 ;  /* 0x0000000100138824 */ /* 0x000fe200078e0219 */
[----:B------:R-:W2:Y:S01]  /*0270*/  @!P0 LDC.64 R6, c[0x0][0x390] ;  /* 0x0000e400ff068b82 */ /* 0x000ea20000000a00 */
[----:B------:R-:W-:-:S05]  /*0280*/  @!P0 VIADD R25, R25, 0x80 ;  /* 0x0000008019198836 */ /* 0x000fca0000000000 */
[----:B------:R-:W-:-:S13]  /*0290*/  ISETP.GE.U32.AND P6, PT, R25, R16, PT ;  /* 0x000000101900720c */ /* 0x000fda0003fc6070 */
[----:B------:R-:W3:Y:S01]  /*02a0*/  @!P6 LDC.64 R8, c[0x0][0x390] ;  /* 0x0000e400ff08eb82 */ /* 0x000ee20000000a00 */
[----:B-1----:R-:W-:Y:S01]  /*02b0*/  @!P5 IMAD.WIDE.U32 R12, R20, 0x2, R12 ;  /* 0x00000002140cd825 */ /* 0x002fe200078e000c */
[----:B------:R-:W-:-:S03]  /*02c0*/  PRMT R20, RZ, 0x7610, R20 ;  /* 0x00007610ff147816 */ /* 0x000fc60000000014 */
[----:B------:R-:W-:Y:S01]  /*02d0*/  @!P6 IMAD.IADD R25, R0, 0x1, R25 ;  /* 0x000000010019e824 */ /* 0x000fe200078e0219 */
[----:B------:R-:W-:Y:S01]  /*02e0*/  PRMT R22, RZ, 0x7610, R22 ;  /* 0x00007610ff167816 */ /* 0x000fe20000000016 */
[----:B0-----:R-:W-:Y:S01]  /*02f0*/  @!P2 IMAD.WIDE.U32 R2, R23, 0x2, R2 ;  /* 0x000000021702a825 */ /* 0x001fe200078e0002 */
[----:B------:R0:W5:Y:S01]  /*0300*/  @!P5 LDG.E.U16 R20, desc[UR4][R12.64] ;  /* 0x000000040c14d981 */ /* 0x000162000c1e1500 */
[----:B------:R-:W-:Y:S02]  /*0310*/  PRMT R23, RZ, 0x7610, R23 ;  /* 0x00007610ff177816 */ /* 0x000fe40000000017 */
[----:B----4-:R-:W-:Y:S01]  /*0320*/  @!P1 IMAD.WIDE.U32 R4, R21, 0x2, R4 ;  /* 0x0000000215049825 */ /* 0x010fe200078e0004 */
[----:B------:R-:W-:-:S03]  /*0330*/  PRMT R21, RZ, 0x7610, R21 ;  /* 0x00007610ff157816 */ /* 0x000fc60000000015 */
[----:B--2---:R-:W-:Y:S01]  /*0340*/  @!P0 IMAD.WIDE.U32 R6, R19, 0x2, R6 ;  /* 0x0000000213068825 */ /* 0x004fe200078e0006 */
[----:B------:R-:W-:Y:S01]  /*0350*/  PRMT R19, RZ, 0x7610, R19 ;  /* 0x00007610ff137816 */ /* 0x000fe20000000013 */
[----:B------:R1:W5:Y:S01]  /*0360*/  @!P1 LDG.E.U16 R23, desc[UR4][R4.64] ;  /* 0x0000000404179981 */ /* 0x000362000c1e1500 */
[----:B0-----:R-:W-:Y:S01]  /*0370*/  PRMT R12, RZ, 0x7610, R12 ;  /* 0x00007610ff0c7816 */ /* 0x001fe2000000000c */
[----:B------:R-:W-:Y:S02]  /*0380*/  @!P4 IMAD.WIDE.U32 R14, R29, 0x2, R14 ;  /* 0x000000021d0ec825 */ /* 0x000fe400078e000e */
[----:B------:R1:W5:Y:S02]  /*0390*/  @!P2 LDG.E.U16 R21, desc[UR4][R2.64] ;  /* 0x000000040215a981 */ /* 0x000364000c1e1500 */
[----:B---3--:R-:W-:Y:S02]  /*03a0*/  @!P3 IMAD.WIDE.U32 R10, R27, 0x2, R10 ;  /* 0x000000021b0ab825 */ /* 0x008fe400078e000a */
[----:B------:R1:W5:Y:S02]  /*03b0*/  @!P4 LDG.E.U16 R22, desc[UR4][R14.64] ;  /* 0x000000040e16c981 */ /* 0x000364000c1e1500 */
[----:B------:R-:W-:-:S02]  /*03c0*/  @!P6 IMAD.WIDE.U32 R8, R25, 0x2, R8 ;  /* 0x000000021908e825 */ /* 0x000fc400078e0008 */
[----:B------:R1:W5:Y:S04]  /*03d0*/  @!P3 LDG.E.U16 R19, desc[UR4][R10.64] ;  /* 0x000000040a13b981 */ /* 0x000368000c1e1500 */
[----:B------:R1:W5:Y:S01]  /*03e0*/  @!P6 LDG.E.U16 R12, desc[UR4][R8.64] ;  /* 0x00000004080ce981 */ /* 0x000362000c1e1500 */
[----:B------:R-:W-:-:S06]  /*03f0*/  PRMT R13, RZ, 0x7610, R13 ;  /* 0x00007610ff0d7816 */ /* 0x000fcc000000000d */
[----:B------:R1:W5:Y:S01]  /*0400*/  @!P0 LDG.E.U16 R13, desc[UR4][R6.64] ;  /* 0x00000004060d8981 */ /* 0x000362000c1e1500 */
[----:B------:R-:W-:Y:S01]  /*0410*/  ISETP.GE.U32.AND P0, PT, R17, R16, PT ;  /* 0x000000101100720c */ /* 0x000fe20003f06070 */
[----:B------:R-:W-:Y:S04]  /*0420*/  BSSY.RECONVERGENT B0, `(.L_x_3441) ;  /* 0x0000048000007945 */ /* 0x000fe80003800200 */
[----:B------:R-:W-:Y:S08]  /*0430*/  BSSY.RELIABLE B1, `(.L_x_3442) ;  /* 0x000003d000017945 */ /* 0x000ff00003800100 */
[----:B-1----:R-:W-:Y:S05]  /*0440*/  @P0 BRA `(.L_x_3443) ;  /* 0x0000000000480947 */ /* 0x002fea0003800000 */
[----:B------:R-:W0:Y:S01]  /*0450*/  LDC.64 R2, c[0x0][0x388] ;  /* 0x0000e200ff027b82 */ /* 0x000e220000000a00 */
[----:B-----5:R-:W-:Y:S01]  /*0460*/  PRMT R18, R18, 0x9910, RZ ;  /* 0x0000991012127816 */ /* 0x020fe200000000ff */
[----:B------:R-:W-:Y:S02]  /*0470*/  IMAD.IADD R5, R0, 0x1, R17 ;  /* 0x0000000100057824 */ /* 0x000fe400078e0211 */
[----:B------:R-:W-:Y:S01]  /*0480*/  VIADD R17, R17, 0x80 ;  /* 0x0000008011117836 */ /* 0x000fe20000000000 */
[----:B------:R-:W-:-:S04]  /*0490*/  IABS R18, R18 ;  /* 0x0000001200127213 */ /* 0x000fc80000000000 */
[----:B------:R-:W-:Y:S01]  /*04a0*/  ISETP.GE.U32.AND P0, PT, R17, R16, PT ;  /* 0x000000101100720c */ /* 0x000fe20003f06070 */
[----:B0-----:R-:W-:Y:S01]  /*04b0*/  IMAD.WIDE.U32 R2, R5, 0x2, R2 ;  /* 0x0000000205027825 */ /* 0x001fe200078e0002 */
[----:B------:R-:W-:-:S05]  /*04c0*/  PRMT R5, R18, 0x7710, RZ ;  /* 0x0000771012057816 */ /* 0x000fca00000000ff */
[----:B------:R0:W-:Y:S06]  /*04d0*/  STG.E.U16 desc[UR4][R2.64], R5 ;  /* 0x0000000502007986 */ /* 0x0001ec000c101504 */
[----:B------:R-:W-:Y:S05]  /*04e0*/  @P0 BRA `(.L_x_3444) ;  /* 0x0000000000480947 */ /* 0x000fea0003800000 */
[----:B0-----:R-:W0:Y:S01]  /*04f0*/  LDC.64 R2, c[0x0][0x388] ;  /* 0x0000e200ff027b82 */ /* 0x001e220000000a00 */
[----:B------:R-:W-:Y:S01]  /*0500*/  PRMT R20, R20, 0x9910, RZ ;  /* 0x0000991014147816 */ /* 0x000fe200000000ff */
[----:B------:R-:W-:Y:S02]  /*0510*/  IMAD.IADD R5, R0, 0x1, R17 ;  /* 0x0000000100057824 */ /* 0x000fe400078e0211 */
[----:B------:R-:W-:Y:S01]  /*0520*/  VIADD R17, R17, 0x80 ;  /* 0x0000008011117836 */ /* 0x000fe20000000000 */
[----:B------:R-:W-:Y:S01]  /*0530*/  IABS R20, R20 ;  /* 0x0000001400147213 */ /* 0x000fe20000000000 */
[----:B0-----:R-:W-:-:S03]  /*0540*/  IMAD.WIDE.U32 R2, R5, 0x2, R2 ;  /* 0x0000000205027825 */ /* 0x001fc600078e0002 */
[----:B------:R-:W-:-:S05]  /*0550*/  PRMT R5, R20, 0x7710, RZ ;  /* 0x0000771014057816 */ /* 0x000fca00000000ff */
[----:B------:R0:W-:Y:S02]  /*0560*/  STG.E.U16 desc[UR4][R2.64], R5 ;  /* 0x0000000502007986 */ /* 0x0001e4000c101504 */
.L_x_3443:
[----:B------:R-:W-:-:S13]  /*0570*/  ISETP.GE.U32.AND P0, PT, R17, R16, PT ;  /* 0x000000101100720c */ /* 0x000fda0003f06070 */
[----:B------:R-:W-:Y:S05]  /*0580*/  @P0 BRA `(.L_x_3445) ;  /* 0x0000000000480947 */ /* 0x000fea0003800000 */
[----:B0-----:R-:W0:Y:S01]  /*0590*/  LDC.64 R2, c[0x0][0x388] ;  /* 0x0000e200ff027b82 */ /* 0x001e220000000a00 */
[----:B-----5:R-:W-:Y:S01]  /*05a0*/  PRMT R22, R22, 0x9910, RZ ;  /* 0x0000991016167816 */ /* 0x020fe200000000ff */
[----:B------:R-:W-:Y:S02]  /*05b0*/  IMAD.IADD R5, R0, 0x1, R17 ;  /* 0x0000000100057824 */ /* 0x000fe400078e0211 */
[----:B------:R-:W-:Y:S01]  /*05c0*/  VIADD R17, R17, 0x80 ;  /* 0x0000008011117836 */ /* 0x000fe20000000000 */
[----:B------:R-:W-:Y:S01]  /*05d0*/  IABS R22, R22 ;  /* 0x0000001600167213 */ /* 0x000fe20000000000 */
[----:B0-----:R-:W-:-:S03]  /*05e0*/  IMAD.WIDE.U32 R2, R5, 0x2, R2 ;  /* 0x0000000205027825 */ /* 0x001fc600078e0002 */
[----:B------:R-:W-:-:S05]  /*05f0*/  PRMT R5, R22, 0x7710, RZ ;  /* 0x0000771016057816 */ /* 0x000fca00000000ff */
[----:B------:R1:W-:Y:S02]  /*0600*/  STG.E.U16 desc[UR4][R2.64], R5 ;  /* 0x0000000502007986 */ /* 0x0003e4000c101504 */
.L_x_3444:
[----:B------:R-:W-:-:S13]  /*0610*/  ISETP.GE.U32.AND P0, PT, R17, R16, PT ;  /* 0x000000101100720c */ /* 0x000fda0003f06070 */
[----:B------:R-:W-:Y:S05]  /*0620*/  @P0 BRA `(.L_x_3446) ;  /* 0x0000000000480947 */ /* 0x000fea0003800000 */
[----:B01----:R-:W0:Y:S01]  /*0630*/  LDC.64 R2, c[0x0][0x388] ;  /* 0x0000e200ff027b82 */ /* 0x003e220000000a00 */
[----:B------:R-:W-:Y:S01]  /*0640*/  PRMT R19, R19, 0x9910, RZ ;  /* 0x0000991013137816 */ /* 0x000fe200000000ff */
[----:B------:R-:W-:Y:S02]  /*0650*/  IMAD.IADD R5, R0, 0x1, R17 ;  /* 0x0000000100057824 */ /* 0x000fe400078e0211 */
[----:B------:R-:W-:Y:S01]  /*0660*/  VIADD R17, R17, 0x80 ;  /* 0x0000008011117836 */ /* 0x000fe20000000000 */
[----:B------:R-:W-:Y:S01]  /*0670*/  IABS R19, R19 ;  /* 0x0000001300137213 */ /* 0x000fe20000000000 */
[----:B0-----:R-:W-:-:S03]  /*0680*/  IMAD.WIDE.U32 R2, R5, 0x2, R2 ;  /* 0x0000000205027825 */ /* 0x001fc600078e0002 */
[----:B------:R-:W-:-:S05]  /*0690*/  PRMT R5, R19, 0x7710, RZ ;  /* 0x0000771013057816 */ /* 0x000fca00000000ff */
[----:B------:R1:W-:Y:S02]  /*06a0*/  STG.E.U16 desc[UR4][R2.64], R5 ;  /* 0x0000000502007986 */ /* 0x0003e4000c101504 */
.L_x_3445:
[----:B------:R-:W-:-:S13]  /*06b0*/  ISETP.GE.U32.AND P0, PT, R17, R16, PT ;  /* 0x000000101100720c */ /* 0x000fda0003f06070 */
[----:B------:R-:W-:Y:S05]  /*06c0*/  @P0 BRA `(.L_x_3447) ;  /* 0x00000000004c0947 */ /* 0x000fea0003800000 */
[----:B01----:R-:W0:Y:S01]  /*06d0*/  LDC.64 R2, c[0x0][0x388] ;  /* 0x0000e200ff027b82 */ /* 0x003e220000000a00 */
[----:B-----5:R-:W-:Y:S01]  /*06e0*/  PRMT R21, R21, 0x9910, RZ ;  /* 0x0000991015157816 */ /* 0x020fe200000000ff */
[----:B------:R-:W-:Y:S02]  /*06f0*/  IMAD.IADD R5, R0, 0x1, R17 ;  /* 0x0000000100057824 */ /* 0x000fe400078e0211 */
[----:B------:R-:W-:Y:S01]  /*0700*/  VIADD R17, R17, 0x80 ;  /* 0x0000008011117836 */ /* 0x000fe20000000000 */
[----:B------:R-:W-:Y:S01]  /*0710*/  IABS R21, R21 ;  /* 0x0000001500157213 */ /* 0x000fe20000000000 */
[----:B0-----:R-:W-:-:S03]  /*0720*/  IMAD.WIDE.U32 R2, R5, 0x2, R2 ;  /* 0x0000000205027825 */ /* 0x001fc600078e0002 */
[----:B------:R-:W-:-:S05]  /*0730*/  PRMT R5, R21, 0x7710, RZ ;  /* 0x0000771015057816 */ /* 0x000fca00000000ff */
[----:B------:R2:W-:Y:S02]  /*0740*/  STG.E.U16 desc[UR4][R2.64], R5 ;  /* 0x0000000502007986 */ /* 0x0005e4000c101504 */
.L_x_3446:
[----:B------:R-:W-:-:S13]  /*0750*/  ISETP.GE.U32.AND P0, PT, R17, R16, PT ;  /* 0x000000101100720c */ /* 0x000fda0003f06070 */
[----:B------:R-:W-:Y:S05]  /*0760*/  @P0 BREAK.RELIABLE B1 ;  /* 0x0000000000010942 */ /* 0x000fea0003800100 */
[----:B------:R-:W-:Y:S05]  /*0770*/  @P0 BRA `(.L_x_3448) ;  /* 0x0000000000480947 */ /* 0x000fea0003800000 */
[----:B012---:R-:W0:Y:S01]  /*0780*/  LDC.64 R2, c[0x0][0x388] ;  /* 0x0000e200ff027b82 */ /* 0x007e220000000a00 */
[----:B------:R-:W-:Y:S01]  /*0790*/  PRMT R23, R23, 0x9910, RZ ;  /* 0x0000991017177816 */ /* 0x000fe200000000ff */
[----:B------:R-:W-:Y:S02]  /*07a0*/  IMAD.IADD R5, R0, 0x1, R17 ;  /* 0x0000000100057824 */ /* 0x000fe400078e0211 */
[----:B------:R-:W-:Y:S01]  /*07b0*/  VIADD R17, R17, 0x80 ;  /* 0x0000008011117836 */ /* 0x000fe20000000000 */
[----:B------:R-:W-:Y:S01]  /*07c0*/  IABS R23, R23 ;  /* 0x0000001700177213 */ /* 0x000fe20000000000 */
[----:B0-----:R-:W-:-:S03]  /*07d0*/  IMAD.WIDE.U32 R2, R5, 0x2, R2 ;  /* 0x0000000205027825 */ /* 0x001fc600078e0002 */
[----:B------:R-:W-:-:S05]  /*07e0*/  PRMT R5, R23, 0x7710, RZ ;  /* 0x0000771017057816 */ /* 0x000fca00000000ff */
[----:B------:R2:W-:Y:S02]  /*07f0*/  STG.E.U16 desc[UR4][R2.64], R5 ;  /* 0x0000000502007986 */ /* 0x0005e4000c101504 */
.L_x_3447:
[----:B------:R-:W-:Y:S05]  /*0800*/  BSYNC.RELIABLE B1 ;  /* 0x0000000000017941 */ /* 0x000fea0003800100 */
.L_x_3442:
[----:B------:R-:W-:-:S13]  /*0810*/  ISETP.GE.U32.AND P0, PT, R17, R16, PT ;  /* 0x000000101100720c */ /* 0x000fda0003f06070 */
[----:B012---:R-:W0:Y:S01]  /*0820*/  @!P0 LDC.64 R2, c[0x0][0x388] ;  /* 0x0000e200ff028b82 */ /* 0x007e220000000a00 */
[----:B-----5:R-:W-:Y:S01]  /*0830*/  @!P0 PRMT R13, R13, 0x9910, RZ ;  /* 0x000099100d0d8816 */ /* 0x020fe200000000ff */
[----:B------:R-:W-:Y:S02]  /*0840*/  @!P0 IMAD.IADD R5, R0, 0x1, R17 ;  /* 0x0000000100058824 */ /* 0x000fe400078e0211 */
[----:B------:R-:W-:Y:S01]  /*0850*/  @!P0 VIADD R17, R17, 0x80 ;  /* 0x0000008011118836 */ /* 0x000fe20000000000 */
[----:B------:R-:W-:Y:S01]  /*0860*/  @!P0 IABS R13, R13 ;  /* 0x0000000d000d8213 */ /* 0x000fe20000000000 */
[----:B0-----:R-:W-:-:S03]  /*0870*/  @!P0 IMAD.WIDE.U32 R2, R5, 0x2, R2 ;  /* 0x0000000205028825 */ /* 0x001fc600078e0002 */
[----:B------:R-:W-:-:S05]  /*0880*/  @!P0 PRMT R5, R13, 0x7710, RZ ;  /* 0x000077100d058816 */ /* 0x000fca00000000ff */
[----:B------:R3:W-:Y:S02]  /*0890*/  @!P0 STG.E.U16 desc[UR4][R2.64], R5 ;  /* 0x0000000502008986 */ /* 0x0007e4000c101504 */
.L_x_3448:
[----:B------:R-:W-:Y:S05]  /*08a0*/  BSYNC.RECONVERGENT B0 ;  /* 0x0000000000007941 */ /* 0x000fea0003800200 */
.L_x_3441:
[----:B------:R-:W-:Y:S05]  /*08b0*/  WARPSYNC.ALL ;  /* 0x0000000000007948 */ /* 0x000fea0003800000 */
[----:B------:R-:W-:-:S13]  /*08c0*/  ISETP.GE.U32.AND P0, PT, R17, R16, PT ;  /* 0x000000101100720c */ /* 0x000fda0003f06070 */
[----:B------:R-:W-:Y:S05]  /*08d0*/  @P0 EXIT ;  /* 0x000000000000094d */ /* 0x000fea0003800000 */
[----:B0123--:R-:W0:Y:S01]  /*08e0*/  LDC.64 R2, c[0x0][0x388] ;  /* 0x0000e200ff027b82 */ /* 0x00fe220000000a00 */
[----:B------:R-:W-:Y:S01]  /*08f0*/  PRMT R12, R12, 0x9910, RZ ;  /* 0x000099100c0c7816 */ /* 0x000fe200000000ff */
[----:B------:R-:W-:-:S03]  /*0900*/  IMAD.IADD R17, R0, 0x1, R17 ;  /* 0x0000000100117824 */ /* 0x000fc600078e0211 */
[----:B------:R-:W-:-:S04]  /*0910*/  IABS R5, R12 ;  /* 0x0000000c00057213 */ /* 0x000fc80000000000 */
[----:B------:R-:W-:Y:S01]  /*0920*/  PRMT R5, R5, 0x7710, RZ ;  /* 0x0000771005057816 */ /* 0x000fe200000000ff */
[----:B0-----:R-:W-:-:S05]  /*0930*/  IMAD.WIDE.U32 R2, R17, 0x2, R2 ;  /* 0x0000000211027825 */ /* 0x001fca00078e0002 */
[----:B------:R-:W-:Y:S01]  /*0940*/  STG.E.U16 desc[UR4][R2.64], R5 ;  /* 0x0000000502007986 */ /* 0x000fe2000c101504 */
[----:B------:R-:W-:Y:S05]  /*0950*/  EXIT ;  /* 0x000000000000794d */ /* 0x000fea0003800000 */
.L_x_3440:
        /* <DEDUP_REMOVED lines=11> */
[C---:B--2---:R-:W-:Y:S02]  /*0a10*/  PRMT R0, R4.reuse, 0x9910, RZ ;  /* 0x0000991004007816 */ /* 0x044fe400000000ff */
[----:B------:R-:W-:Y:S02]  /*0a20*/  PRMT R4, R4, 0xbb32, RZ ;  /* 0x0000bb3204047816 */ /* 0x000fe400000000ff */
[C---:B---3--:R-:W-:Y:S02]  /*0a30*/  PRMT R11, R8.reuse, 0x9910, RZ ;  /* 0x00009910080b7816 */ /* 0x048fe400000000ff */
[----:B------:R-:W-:Y:S02]  /*0a40*/  PRMT R8, R8, 0xbb32, RZ ;  /* 0x0000bb3208087816 */ /* 0x000fe400000000ff */
[C---:B----4-:R-:W-:Y:S02]  /*0a50*/  PRMT R12, R9.reuse, 0x9910, RZ ;  /* 0x00009910090c7816 */ /* 0x050fe400000000ff */
[----:B------:R-:W-:-:S02]  /*0a60*/  PRMT R9, R9, 0xbb32, RZ ;  /* 0x0000bb3209097816 */ /* 0x000fc400000000ff */
[C---:B-----5:R-:W-:Y:S02]  /*0a70*/  PRMT R13, R10.reuse, 0x9910, RZ ;  /* 0x000099100a0d7816 */ /* 0x060fe400000000ff */
[----:B------:R-:W-:Y:S02]  /*0a80*/  PRMT R14, R10, 0xbb32, RZ ;  /* 0x0000bb320a0e7816 */ /* 0x000fe400000000ff */
[----:B------:R-:W-:Y:S02]  /*0a90*/  IABS R0, R0 ;  /* 0x0000000000007213 */ /* 0x000fe40000000000 */
[----:B------:R-:W-:Y:S02]  /*0aa0*/  IABS R4, R4 ;  /* 0x0000000400047213 */ /* 0x000fe40000000000 */
[----:B------:R-:W-:Y:S02]  /*0ab0*/  IABS R11, R11 ;  /* 0x0000000b000b7213 */ /* 0x000fe40000000000 */
[----:B------:R-:W-:-:S02]  /*0ac0*/  IABS R8, R8 ;  /* 0x0000000800087213 */ /* 0x000fc40000000000 */
[----:B------:R-:W-:Y:S02]  /*0ad0*/  IABS R6, R12 ;  /* 0x0000000c00067213 */ /* 0x000fe40000000000 */
[----:B------:R-:W-:Y:S02]  /*0ae0*/  IABS R10, R9 ;  /* 0x00000009000a7213 */ /* 0x000fe40000000000 */
[----:B------:R-:W-:Y:S02]  /*0af0*/  IABS R13, R13 ;  /* 0x0000000d000d7213 */ /* 0x000fe40000000000 */
[----:B------:R-:W-:Y:S02]  /*0b00*/  IABS R14, R14 ;  /* 0x0000000e000e7213 */ /* 0x000fe40000000000 */
[----:B------:R-:W-:Y:S02]  /*0b10*/  PRMT R0, R0, 0x7710, RZ ;  /* 0x0000771000007816 */ /* 0x000fe400000000ff */
[----:B------:R-:W-:-:S02]  /*0b20*/  PRMT R7, R4, 0x7710, RZ ;  /* 0x0000771004077816 */ /* 0x000fc400000000ff */
[----:B------:R-:W-:Y:S02]  /*0b30*/  PRMT R4, R11, 0x7710, RZ ;  /* 0x000077100b047816 */ /* 0x000fe400000000ff */
[----:B------:R-:W-:Y:S02]  /*0b40*/  PRMT R9, R8, 0x7710, RZ ;  /* 0x0000771008097816 */ /* 0x000fe400000000ff */
[----:B------:R-:W-:Y:S02]  /*0b50*/  PRMT R6, R6, 0x7710, RZ ;  /* 0x0000771006067816 */ /* 0x000fe400000000ff */
[----:B------:R-:W-:Y:S02]  /*0b60*/  PRMT R11, R10, 0x7710, RZ ;  /* 0x000077100a0b7816 */ /* 0x000fe400000000ff */
[----:B------:R-:W-:Y:S02]  /*0b70*/  PRMT R8, R13, 0x7710, RZ ;  /* 0x000077100d087816 */ /* 0x000fe400000000ff */
[----:B------:R-:W-:-:S02]  /*0b80*/  PRMT R13, R14, 0x7710, RZ ;  /* 0x000077100e0d7816 */ /* 0x000fc400000000ff */
[----:B------:R-:W-:Y:S02]  /*0b90*/  PRMT R5, R0, 0x5410, R7 ;  /* 0x0000541000057816 */ /* 0x000fe40000000007 */
[----:B------:R-:W-:Y:S02]  /*0ba0*/  PRMT R7, R4, 0x5410, R9 ;  /* 0x0000541004077816 */ /* 0x000fe40000000009 */
[----:B------:R-:W-:Y:S01]  /*0bb0*/  PRMT R9, R6, 0x5410, R11 ;  /* 0x0000541006097816 */ /* 0x000fe2000000000b */
[----:B------:R-:W-:Y:S01]  /*0bc0*/  STG.E desc[UR4][R2.64], R5 ;  /* 0x0000000502007986 */ /* 0x000fe2000c101904 */
[----:B------:R-:W-:-:S03]  /*0bd0*/  PRMT R11, R8, 0x5410, R13 ;  /* 0x00005410080b7816 */ /* 0x000fc6000000000d */
[----:B------:R-:W-:Y:S04]  /*0be0*/  STG.E desc[UR4][R2.64+0x200], R7 ;  /* 0x0002000702007986 */ /* 0x000fe8000c101904 */
[----:B------:R-:W-:Y:S04]  /*0bf0*/  STG.E desc[UR4][R2.64+0x400], R9 ;  /* 0x0004000902007986 */ /* 0x000fe8000c101904 */
[----:B------:R-:W-:Y:S01]  /*0c00*/  STG.E desc[UR4][R2.64+0x600], R11 ;  /* 0x0006000b02007986 */ /* 0x000fe2000c101904 */
[----:B------:R-:W-:Y:S05]  /*0c10*/  EXIT ;  /* 0x000000000000794d */ /* 0x000fea0003800000 */
.L_x_3449:
        /* <DEDUP_REMOVED lines=14> */
.L_x_5908:


//--------------------- .text._ZN2at6native29vectorized_elementwise_kernelILi4ENS0_10AbsFunctorIsEESt5arrayIPcLm2EEEEviT0_T1_ --------------------------
	.section	.text._ZN2at6native29vectorized_elementwise_kernelILi4ENS0_10AbsFunctorIsEESt5arrayIPcLm2EEEEviT0_T1_,"ax",@progbits
	.align	128
        .global         _ZN2at6native29vectorized_elementwise_kernelILi4ENS0_10AbsFunctorIsEESt5arrayIPcLm2EEEEviT0_T1_
        .type           _ZN2at6native29vectorized_elementwise_kernelILi4ENS0_10AbsFunctorIsEESt5arrayIPcLm2EEEEviT0_T1_,@function
        .size           _ZN2at6native29vectorized_elementwise_kernelILi4ENS0_10AbsFunctorIsEESt5arrayIPcLm2EEEEviT0_T1_,(.L_x_5909 - _ZN2at6native29vectorized_elementwise_kernelILi4ENS0_10AbsFunctorIsEESt5arrayIPcLm2EEEEviT0_T1_)
        .other          _ZN2at6native29vectorized_elementwise_kernelILi4ENS0_10AbsFunctorIsEESt5arrayIPcLm2EEEEviT0_T1_,@"STO_CUDA_ENTRY STV_DEFAULT"
_ZN2at6native29vectorized_elementwise_kernelILi4ENS0_10AbsFunctorIsEESt5arrayIPcLm2EEEEviT0_T1_:
.text._ZN2at6native29vectorized_elementwise_kernelILi4ENS0_10AbsFunctorIsEESt5arrayIPcLm2EEEEviT0_T1_:
        /* <DEDUP_REMOVED lines=87> */
.L_x_3453:
        /* <DEDUP_REMOVED lines=10> */
.L_x_3454:
        /* <DEDUP_REMOVED lines=10> */
.L_x_3455:
        /* <DEDUP_REMOVED lines=10> */
.L_x_3456:
        /* <DEDUP_REMOVED lines=11> */
.L_x_3457:
[----:B------:R-:W-:Y:S05]  /*0800*/  BSYNC.RELIABLE B1 ;  /* 0x0000000000017941 */ /* 0x000fea0003800100 */
.L_x_3452:
        /* <DEDUP_REMOVED lines=9> */
.L_x_3458:
[----:B------:R-:W-:Y:S05]  /*08a0*/  BSYNC.RECONVERGENT B0 ;  /* 0x0000000000007941 */ /* 0x000fea0003800200 */
.L_x_3451:
        /* <DEDUP_REMOVED lines=11> */
.L_x_3450:
        /* <DEDUP_REMOVED lines=9> */
[C---:B--2---:R-:W-:Y:S02]  /*09f0*/  PRMT R0, R8.reuse, 0x9910, RZ ;  /* 0x0000991008007816 */ /* 0x044fe400000000ff */
[----:B------:R-:W-:Y:S02]  /*0a00*/  PRMT R8, R8, 0xbb32, RZ ;  /* 0x0000bb3208087816 */ /* 0x000fe400000000ff */
[----:B------:R-:W-:Y:S02]  /*0a10*/  PRMT R4, R9, 0x9910, RZ ;  /* 0x0000991009047816 */ /* 0x000fe400000000ff */
[----:B---3--:R-:W-:Y:S02]  /*0a20*/  PRMT R12, R10, 0x9910, RZ ;  /* 0x000099100a0c7816 */ /* 0x008fe400000000ff */
[----:B------:R-:W-:Y:S02]  /*0a30*/  PRMT R13, R11, 0x9910, RZ ;  /* 0x000099100b0d7816 */ /* 0x000fe400000000ff */
[----:B------:R-:W-:-:S02]  /*0a40*/  PRMT R9, R9, 0xbb32, RZ ;  /* 0x0000bb3209097816 */ /* 0x000fc400000000ff */
[----:B------:R-:W-:Y:S02]  /*0a50*/  PRMT R10, R10, 0xbb32, RZ ;  /* 0x0000bb320a0a7816 */ /* 0x000fe400000000ff */
        /* <DEDUP_REMOVED lines=19> */
[----:B------:R-:W-:Y:S02]  /*0b90*/  PRMT R6, R6, 0x5410, R11 ;  /* 0x0000541006067816 */ /* 0x000fe4000000000b */
[----:B------:R-:W-:Y:S01]  /*0ba0*/  PRMT R7, R8, 0x5410, R13 ;  /* 0x0000541008077816 */ /* 0x000fe2000000000d */
[----:B------:R-:W-:Y:S04]  /*0bb0*/  STG.E.64 desc[UR4][R2.64], R4 ;  /* 0x0000000402007986 */ /* 0x000fe8000c101b04 */
[----:B------:R-:W-:Y:S01]  /*0bc0*/  STG.E.64 desc[UR4][R2.64+0x400], R6 ;  /* 0x0004000602007986 */ /* 0x000fe2000c101b04 */
[----:B------:R-:W-:Y:S05]  /*0bd0*/  EXIT ;  /* 0x000000000000794d */ /* 0x000fea0003800000 */
.L_x_3459:
        /* <DEDUP_REMOVED lines=10> */
.L_x_5909:


//--------------------- .text._ZN2at6native29vectorized_elementwise_kernelILi8ENS0_10AbsFunctorIsEESt5arrayIPcLm2EEEEviT0_T1_ --------------------------
	.section	.text._ZN2at6native29vectorized_elementwise_kernelILi8ENS0_10AbsFunctorIsEESt5arrayIPcLm2EEEEviT0_T1_,"ax",@progbits
	.align	128
        .global         _ZN2at6native29vectorized_elementwise_kernelILi8ENS0_10AbsFunctorIsEESt5arrayIPcLm2EEEEviT0_T1_
        .type           _ZN2at6native29vectorized_elementwise_kernelILi8ENS0_10AbsFunctorIsEESt5arrayIPcLm2EEEEviT0_T1_,@function
        .size           _ZN2at6native29vectorized_elementwise_kernelILi8ENS0_10AbsFunctorIsEESt5arrayIPcLm2EEEEviT0_T1_,(.L_x_5910 - _ZN2at6native29vectorized_elementwise_kernelILi8ENS0_10AbsFunctorIsEESt5arrayIPcLm2EEEEviT0_T1_)
        .other          _ZN2at6native29vectorized_elementwise_kernelILi8ENS0_10AbsFunctorIsEESt5arrayIPcLm2EEEEviT0_T1_,@"STO_CUDA_ENTRY STV_DEFAULT"
_ZN2at6native29vectorized_elementwise_kernelILi8ENS0_10AbsFunctorIsEESt5arrayIPcLm2EEEEviT0_T1_:
.text._ZN2at6native29vectorized_elementwise_kernelILi8ENS0_10AbsFunctorIsEESt5arrayIPcLm2EEEEviT0_T1_:
[----:B------:R-:W-:Y:S01]  /*0000*/  LDC R1, c[0x0][0x37c] ;  /* 0x0000df00ff017b82 */ /* 0x000fe20000000800 */
[----:B------:R-:W-:Y:S05]  /*0010*/  EXIT ;  /* 0x000000000000794d */ /* 0x000fea0003800000 */
.L_x_3460:
        /* <DEDUP_REMOVED lines=14> */
.L_x_5910:


//--------------------- .text._ZN2at6native18elementwise_kernelILi128ELi4EZNS0_15gpu_kernel_implINS0_10AbsFunctorIlEEEEvRNS_18TensorIteratorBaseERKT_EUliE_EEviT1_ --------------------------
	.section	.text._ZN2at6native18elementwise_kernelILi128ELi4EZNS0_15gpu_kernel_implINS0_10AbsFunctorIlEEEEvRNS_18TensorIteratorBaseERKT_EUliE_EEviT1_,"ax",@progbits
	.align	128
        .global         _ZN2at6native18elementwise_kernelILi128ELi4EZNS0_15gpu_kernel_implINS0_10AbsFunctorIlEEEEvRNS_18TensorIteratorBaseERKT_EUliE_EEviT1_
        .type           _ZN2at6native18elementwise_kernelILi128ELi4EZNS0_15gpu_kernel_implINS0_10AbsFunctorIlEEEEvRNS_18TensorIteratorBaseERKT_EUliE_EEviT1_,@function
        .size           _ZN2at6native18elementwise_kernelILi128ELi4EZNS0_15gpu_kernel_implINS0_10AbsFunctorIlEEEEvRNS_18TensorIteratorBaseERKT_EUliE_EEviT1_,(.L_x_5911 - _ZN2at6native18elementwise_kernelILi128ELi4EZNS0_15gpu_kernel_implINS0_10AbsFunctorIlEEEEvRNS_18TensorIteratorBaseERKT_EUliE_EEviT1_)
        .other          _ZN2at6native18elementwise_kernelILi128ELi4EZNS0_15gpu_kernel_implINS0_10AbsFunctorIlEEEEvRNS_18TensorIteratorBaseERKT_EUliE_EEviT1_,@"STO_CUDA_ENTRY STV_DEFAULT"
_ZN2at6native18elementwise_kernelILi128ELi4EZNS0_15gpu_kernel_implINS0_10AbsFunctorIlEEEEvRNS_18TensorIteratorBaseERKT_EUliE_EEviT1_:
.text._ZN2at6native18elementwise_kernelILi128ELi4EZNS0_15gpu_kernel_implINS0_10AbsFunctorIlEEEEvRNS_18TensorIteratorBaseERKT_EUliE_EEviT1_:
        /* <DEDUP_REMOVED lines=319> */
.L_x_3463:
        /* <DEDUP_REMOVED lines=15> */
[----:B--2---:R-:W-:Y:S01]  /*14e0*/  SHF.R.S32.HI R5, RZ, 0x1f, R4 ;  /* 0x0000001fff057819 */ /* 0x004fe20000011404 */
[----:B------:R-:W-:Y:S06]  /*14f0*/  BRA `(.L_x_3469) ;  /* 0x0000000c004c7947 */ /* 0x000fec0003800000 */
.L_x_3467:
[----:B------:R4:W5:Y:S01]  /*1500*/  LDG.E.U8 R4, desc[UR36][R2.64] ;  /* 0x0000002402047981 */ /* 0x000962000c1e1100 */
[----:B------:R-:W-:Y:S01]  /*1510*/  IMAD.MOV.U32 R5, RZ, RZ, RZ ;  /* 0x000000ffff057224 */ /* 0x000fe200078e00ff */
[----:B------:R-:W-:Y:S06]  /*1520*/  BRA `(.L_x_3469) ;  /* 0x0000000c00407947 */ /* 0x000fec0003800000 */
.L_x_3466:
[----:B------:R-:W-:-:S09]  /*1530*/  UISETP.NE.AND UP0, UPT, UR4, 0x2, UPT ;  /* 0x000000020400788c */ /* 0x000fd2000bf05270 */
[----:B------:R-:W-:Y:S05]  /*1540*/  BRA.U !UP0, `(.L_x_3470) ;  /* 0x0000000108247547 */ /* 0x000fea000b800000 */
[----:B------:R-:W-:-:S09]  /*1550*/  UISETP.NE.AND UP0, UPT, UR4, 0x3, UPT ;  /* 0x000000030400788c */ /* 0x000fd2000bf05270 */
[----:B------:R-:W-:Y:S05]  /*1560*/  BRA.U !UP0, `(.L_x_3471) ;  /* 0x0000000108107547 */ /* 0x000fea000b800000 */
[----:B------:R-:W-:-:S09]  /*1570*/  UISETP.NE.AND UP0, UPT, UR4, 0x4, UPT ;  /* 0x000000040400788c */ /* 0x000fd2000bf05270 */
[----:B------:R-:W-:Y:S05]  /*1580*/  BRA.U UP0, `(.L_x_3468) ;  /* 0x0000000900a47547 */ /* 0x000fea000b800000 */
[----:B------:R3:W5:Y:S01]  /*1590*/  LDG.E.64 R4, desc[UR36][R2.64] ;  /* 0x0000002402047981 */ /* 0x000762000c1e1b00 */
[----:B------:R-:W-:Y:S05]  /*15a0*/  BRA `(.L_x_3469) ;  /* 0x0000000c00207947 */ /* 0x000fea0003800000 */
.L_x_3471:
[----:B------:R-:W2:Y:S02]  /*15b0*/  LDG.E R4, desc[UR36][R2.64] ;  /* 0x0000002402047981 */ /* 0x000ea4000c1e1900 */
[----:B--2---:R-:W-:Y:S01]  /*15c0*/  SHF.R.S32.HI R5, RZ, 0x1f, R4 ;  /* 0x0000001fff057819 */ /* 0x004fe20000011404 */
[----:B------:R-:W-:Y:S06]  /*15d0*/  BRA `(.L_x_3469) ;  /* 0x0000000c00147947 */ /* 0x000fec0003800000 */
.L_x_3470:
[----:B------:R-:W2:Y:S02]  /*15e0*/  LDG.E.S16 R4, desc[UR36][R2.64] ;  /* 0x0000002402047981 */ /* 0x000ea4000c1e1700 */
[----:B--2---:R-:W-:Y:S01]  /*15f0*/  SHF.R.S32.HI R5, RZ, 0x1f, R4 ;  /* 0x0000001fff057819 */ /* 0x004fe20000011404 */
[----:B------:R-:W-:Y:S06]  /*1600*/  BRA `(.L_x_3469) ;  /* 0x0000000c00087947 */ /* 0x000fec0003800000 */
.L_x_3465:
[----:B------:R-:W-:-:S09]  /*1610*/  UISETP.GT.AND UP0, UPT, UR4, 0x6, UPT ;  /* 0x000000060400788c */ /* 0x000fd2000bf04270 */
[----:B------:R-:W-:Y:S05]  /*1620*/  BRA.U UP0, `(.L_x_3472) ;  /* 0x00000001002c7547 */ /* 0x000fea000b800000 */
[----:B------:R-:W-:-:S09]  /*1630*/  UISETP.NE.AND UP0, UPT, UR4, 0x5, UPT ;  /* 0x000000050400788c */ /* 0x000fd2000bf05270 */
[----:B------:R-:W-:Y:S05]  /*1640*/  BRA.U !UP0, `(.L_x_3473) ;  /* 0x0000000108147547 */ /* 0x000fea000b800000 */
[----:B------:R-:W-:-:S09]  /*1650*/  UISETP.NE.AND UP0, UPT, UR4, 0x6, UPT ;  /* 0x000000060400788c */ /* 0x000fd2000bf05270 */
[----:B------:R-:W-:Y:S05]  /*1660*/  BRA.U UP0, `(.L_x_3468) ;  /* 0x00000009006c7547 */ /* 0x000fea000b800000 */
[----:B------:R-:W2:Y:S02]  /*1670*/  LDG.E R2, desc[UR36][R2.64] ;  /* 0x0000002402027981 */ /* 0x000ea4000c1e1900 */
[----:B--2---:R3:W4:Y:S02]  /*1680*/  F2I.S64.TRUNC R4, R2 ;  /* 0x0000000200047311 */ /* 0x004724000020d900 */
[----:B---34-:R-:W-:Y:S05]  /*1690*/  BRA `(.L_x_3469) ;  /* 0x0000000800e47947 */ /* 0x018fea0003800000 */
.L_x_3473:
[----:B------:R-:W2:Y:S02]  /*16a0*/  LDG.E.U16 R2, desc[UR36][R2.64] ;  /* 0x0000002402027981 */ /* 0x000ea4000c1e1500 */
[----:B--2---:R-:W-:-:S06]  /*16b0*/  HADD2.F32 R4, -RZ, R2.H0_H0 ;  /* 0x20000002ff047230 */ /* 0x004fcc0000004100 */
[----:B------:R-:W3:Y:S02]  /*16c0*/  F2I.S64.TRUNC R4, R4 ;  /* 0x0000000400047311 */ /* 0x000ee4000020d900 */
[----:B---3--:R-:W-:Y:S05]  /*16d0*/  BRA `(.L_x_3469) ;  /* 0x0000000800d47947 */ /* 0x008fea0003800000 */
.L_x_3472:
[----:B------:R-:W-:-:S09]  /*16e0*/  UISETP.NE.AND UP0, UPT, UR4, 0x7, UPT ;  /* 0x000000070400788c */ /* 0x000fd2000bf05270 */
[----:B------:R-:W-:Y:S05]  /*16f0*/  BRA.U !UP0, `(.L_x_3474) ;  /* 0x00000001082c7547 */ /* 0x000fea000b800000 */
[----:B------:R-:W-:-:S09]  /*1700*/  UISETP.NE.AND UP0, UPT, UR4, 0x8, UPT ;  /* 0x000000080400788c */ /* 0x000fd2000bf05270 */
[----:B------:R-:W-:Y:S05]  /*1710*/  BRA.U !UP0, `(.L_x_3475) ;  /* 0x0000000108147547 */ /* 0x000fea000b800000 */
[----:B------:R-:W-:-:S09]  /*1720*/  UISETP.NE.AND UP0, UPT, UR4, 0x9, UPT ;  /* 0x000000090400788c */ /* 0x000fd2000bf05270 */
[----:B------:R-:W-:Y:S05]  /*1730*/  BRA.U UP0, `(.L_x_3468) ;  /* 0x0000000900387547 */ /* 0x000fea000b800000 */
[----:B------:R-:W2:Y:S02]  /*1740*/  LDG.E R2, desc[UR36][R2.64] ;  /* 0x0000002402027981 */ /* 0x000ea4000c1e1900 */
[----:B--2---:R3:W4:Y:S02]  /*1750*/  F2I.S64.TRUNC R4, R2 ;  /* 0x0000000200047311 */ /* 0x004724000020d900 */
[----:B---34-:R-:W-:Y:S05]  /*1760*/  BRA `(.L_x_3469) ;  /* 0x0000000800b07947 */ /* 0x018fea0003800000 */
.L_x_3475:
[----:B------:R-:W2:Y:S02]  /*1770*/  LDG.E.U16 R2, desc[UR36][R2.64] ;  /* 0x0000002402027981 */ /* 0x000ea4000c1e1500 */
[----:B--2---:R-:W-:-:S06]  /*1780*/  HADD2.F32 R4, -RZ, R2.H0_H0 ;  /* 0x20000002ff047230 */ /* 0x004fcc0000004100 */
[----:B------:R-:W3:Y:S02]  /*1790*/  F2I.S64.TRUNC R4, R4 ;  /* 0x0000000400047311 */ /* 0x000ee4000020d900 */
[----:B---3--:R-:W-:Y:S05]  /*17a0*/  BRA `(.L_x_3469) ;  /* 0x0000000800a07947 */ /* 0x008fea0003800000 */
.L_x_3474:
[----:B------:R-:W2:Y:S02]  /*17b0*/  LDG.E.64 R2, desc[UR36][R2.64] ;  /* 0x0000002402027981 */ /* 0x000ea4000c1e1b00 */
[----:B--2---:R3:W4:Y:S02]  /*17c0*/  F2I.S64.F64.TRUNC R4, R2 ;  /* 0x0000000200047311 */ /* 0x004724000030d900 */
[----:B---34-:R-:W-:Y:S05]  /*17d0*/  BRA `(.L_x_3469) ;  /* 0x0000000800947947 */ /* 0x018fea0003800000 */
.L_x_3464:
        /* <DEDUP_REMOVED lines=11> */
[----:B------:R-:W-:Y:S01]  /*1890*/  SEL R4, RZ, 0x1, !P0 ;  /* 0x00000001ff047807 */ /* 0x000fe20004000000 */
[----:B------:R-:W-:Y:S08]  /*18a0*/  BRA `(.L_x_3469) ;  /* 0x0000000800607947 */ /* 0x000ff00003800000 */
.L_x_3478:
[----:B------:R-:W2:Y:S02]  /*18b0*/  LDG.E.64 R2, desc[UR36][R2.64] ;  /* 0x0000002402027981 */ /* 0x000ea4000c1e1b00 */
[----:B--2---:R3:W4:Y:S02]  /*18c0*/  F2I.S64.F64.TRUNC R4, R2 ;  /* 0x0000000200047311 */ /* 0x004724000030d900 */
[----:B---34-:R-:W-:Y:S05]  /*18d0*/  BRA `(.L_x_3469) ;  /* 0x0000000800547947 */ /* 0x018fea0003800000 */
.L_x_3477:
        /* <DEDUP_REMOVED lines=23> */
[----:B------:R-:W-:-:S06]  /*1a50*/  LOP3.LUT R5, R5, 0x80000000, R0, 0xf8, !PT ;  /* 0x8000000005057812 */ /* 0x000fcc00078ef800 */
[----:B------:R-:W3:Y:S02]  /*1a60*/  F2I.S64.TRUNC R4, R5 ;  /* 0x0000000500047311 */ /* 0x000ee4000020d900 */
[----:B---3--:R-:W-:Y:S05]  /*1a70*/  BRA `(.L_x_3469) ;  /* 0x0000000400ec7947 */ /* 0x008fea0003800000 */
.L_x_3480:
        /* <DEDUP_REMOVED lines=11> */
[----:B------:R-:W3:Y:S02]  /*1b30*/  F2I.S64.TRUNC R4, R5 ;  /* 0x0000000500047311 */ /* 0x000ee4000020d900 */
[----:B---3--:R-:W-:Y:S05]  /*1b40*/  BRA `(.L_x_3469) ;  /* 0x0000000400b87947 */ /* 0x008fea0003800000 */
.L_x_3479:
[----:B------:R-:W2:Y:S02]  /*1b50*/  LDG.E.U16 R4, desc[UR36][R2.64] ;  /* 0x0000002402047981 */ /* 0x000ea4000c1e1500 */
[----:B--2---:R-:W-:-:S06]  /*1b60*/  IMAD.U32 R4, R4, 0x10000, RZ ;  /* 0x0001000004047824 */ /* 0x004fcc00078e00ff */
[----:B------:R-:W3:Y:S02]  /*1b70*/  F2I.S64.TRUNC R4, R4 ;  /* 0x0000000400047311 */ /* 0x000ee4000020d900 */
[----:B---3--:R-:W-:Y:S05]  /*1b80*/  BRA `(.L_x_3469) ;  /* 0x0000000400a87947 */ /* 0x008fea0003800000 */
.L_x_3476:
        /* <DEDUP_REMOVED lines=9> */
[----:B------:R-:W-:Y:S01]  /*1c20*/  IMAD.MOV.U32 R5, RZ, RZ, RZ ;  /* 0x000000ffff057224 */ /* 0x000fe200078e00ff */
[----:B------:R-:W-:Y:S06]  /*1c30*/  BRA `(.L_x_3469) ;  /* 0x00000004007c7947 */ /* 0x000fec0003800000 */
.L_x_3483:
        /* <DEDUP_REMOVED lines=21> */
.L_x_3487:
[----:B------:R-:W-:Y:S05]  /*1d90*/  BSYNC.RECONVERGENT B1 ;  /* 0x0000000000017941 */ /* 0x000fea0003800200 */
.L_x_3486:
[----:B------:R-:W-:Y:S01]  /*1da0*/  IMAD.SHL.U32 R0, R0, 0x100000, RZ ;  /* 0x0010000000007824 */ /* 0x000fe200078e00ff */
[----:B------:R-:W-:-:S04]  /*1db0*/  LEA R2, R2, 0x3b800000, 0x17 ;  /* 0x3b80000002027811 */ /* 0x000fc800078eb8ff */
[----:B------:R-:W-:-:S07]  /*1dc0*/  LOP3.LUT R4, R2, R0, R7, 0xfe, !PT ;  /* 0x0000000002047212 */ /* 0x000fce00078efe07 */
.L_x_3485:
[----:B------:R-:W-:Y:S05]  /*1dd0*/  BSYNC.RECONVERGENT B0 ;  /* 0x0000000000007941 */ /* 0x000fea0003800200 */
.L_x_3484:
[----:B------:R-:W1:Y:S02]  /*1de0*/  F2I.S64.TRUNC R4, R4 ;  /* 0x0000000400047311 */ /* 0x000e64000020d900 */
[----:B-1----:R-:W-:Y:S05]  /*1df0*/  BRA `(.L_x_3469) ;  /* 0x00000004000c7947 */ /* 0x002fea0003800000 */
.L_x_3482:
        /* <DEDUP_REMOVED lines=21> */
.L_x_3491:
[----:B------:R-:W-:Y:S05]  /*1f50*/  BSYNC.RECONVERGENT B1 ;  /* 0x0000000000017941 */ /* 0x000fea0003800200 */
.L_x_3490:
[----:B------:R-:W-:Y:S02]  /*1f60*/  SHF.L.U32 R0, R0, 0x15, RZ ;  /* 0x0000001500007819 */ /* 0x000fe400000006ff */
[----:B------:R-:W-:-:S04]  /*1f70*/  LEA R2, R2, 0x37800000, 0x17 ;  /* 0x3780000002027811 */ /* 0x000fc800078eb8ff */
[----:B------:R-:W-:-:S07]  /*1f80*/  LOP3.LUT R4, R2, R0, R7, 0xfe, !PT ;  /* 0x0000000002047212 */ /* 0x000fce00078efe07 */
.L_x_3489:
[----:B------:R-:W-:Y:S05]  /*1f90*/  BSYNC.RECONVERGENT B0 ;  /* 0x0000000000007941 */ /* 0x000fea0003800200 */
.L_x_3488:
[----:B------:R-:W1:Y:S02]  /*1fa0*/  F2I.S64.TRUNC R4, R4 ;  /* 0x0000000400047311 */ /* 0x000e64000020d900 */
[----:B-1----:R-:W-:Y:S05]  /*1fb0*/  BRA `(.L_x_3469) ;  /* 0x00000000009c7947 */ /* 0x002fea0003800000 */
.L_x_3481:
[----:B------:R-:W-:-:S09]  /*1fc0*/  UISETP.NE.AND UP0, UPT, UR4, 0x1c, UPT ;  /* 0x0000001c0400788c */ /* 0x000fd2000bf05270 */
[----:B------:R-:W-:Y:S05]  /*1fd0*/  BRA.U !UP0, `(.L_x_3492) ;  /* 0x00000001088c7547 */ /* 0x000fea000b800000 */
[----:B------:R-:W-:-:S09]  /*1fe0*/  UISETP.NE.AND UP0, UPT, UR4, 0x1d, UPT ;  /* 0x0000001d0400788c */ /* 0x000fd2000bf05270 */
[----:B------:R-:W-:Y:S05]  /*1ff0*/  BRA.U !UP0, `(.L_x_3493) ;  /* 0x00000001087c7547 */ /* 0x000fea000b800000 */
[----:B------:R-:W-:-:S09]  /*2000*/  UISETP.NE.AND UP0, UPT, UR4, 0x2c, UPT ;  /* 0x0000002c0400788c */ /* 0x000fd2000bf05270 */
[----:B------:R-:W-:Y:S05]  /*2010*/  BRA.U !UP0, `(.L_x_3494) ;  /* 0x0000000108487547 */ /* 0x000fea000b800000 */
.L_x_3468:
        /* <DEDUP_REMOVED lines=16> */
.L_x_3495:
[----:B------:R-:W-:Y:S01]  /*2120*/  CS2R R4, SRZ ;  /* 0x0000000000047805 */ /* 0x000fe2000001ff00 */
[----:B------:R-:W-:Y:S06]  /*2130*/  BRA `(.L_x_3469) ;  /* 0x00000000003c7947 */ /* 0x000fec0003800000 */
.L_x_3494:
        /* <DEDUP_REMOVED lines=8> */
.L_x_3497:
[----:B------:R-:W-:Y:S05]  /*21c0*/  BSYNC.RECONVERGENT B0 ;  /* 0x0000000000007941 */ /* 0x000fea0003800200 */
.L_x_3496:
[----:B------:R-:W2:Y:S02]  /*21d0*/  F2I.S64.TRUNC R4, R4 ;  /* 0x0000000400047311 */ /* 0x000ea4000020d900 */
[----:B--2---:R-:W-:Y:S05]  /*21e0*/  BRA `(.L_x_3469) ;  /* 0x0000000000107947 */ /* 0x004fea0003800000 */
.L_x_3493:
[----:B------:R2:W5:Y:S01]  /*21f0*/  LDG.E.64 R4, desc[UR36][R2.64] ;  /* 0x0000002402047981 */ /* 0x000562000c1e1b00 */
[----:B------:R-:W-:Y:S05]  /*2200*/  BRA `(.L_x_3469) ;  /* 0x0000000000087947 */ /* 0x000fea0003800000 */
.L_x_3492:
[----:B------:R1:W5:Y:S01]  /*2210*/  LDG.E R4, desc[UR36][R2.64] ;  /* 0x0000002402047981 */ /* 0x000362000c1e1900 */
[----:B------:R-:W-:-:S07]  /*2220*/  IMAD.MOV.U32 R5, RZ, RZ, RZ ;  /* 0x000000ffff057224 */ /* 0x000fce00078e00ff */
.L_x_3469:
[----:B------:R-:W0:Y:S01]  /*2230*/  LDCU.64 UR6, c[0x0][0x580] ;  /* 0x0000b000ff0677ac */ /* 0x000e220008000a00 */
[-C--:B-----5:R-:W-:Y:S02]  /*2240*/  IADD3 R7, P2, PT, RZ, -R4.reuse, RZ ;  /* 0x80000004ff077210 */ /* 0x0a0fe40007f5e0ff */
[----:B------:R-:W-:Y:S01]  /*2250*/  ISETP.LT.AND P1, PT, R5, RZ, PT ;  /* 0x000000ff0500720c */ /* 0x000fe20003f21270 */
[----:B------:R-:W-:Y:S02]  /*2260*/  UPRMT UR4, UR42, 0x9910, URZ ;  /* 0x000099102a047896 */ /* 0x000fe400080000ff */
[----:B------:R-:W-:Y:S01]  /*2270*/  IMAD.X R9, RZ, RZ, ~R5, P2 ;  /* 0x000000ffff097224 */ /* 0x000fe200010e0e05 */
[----:B------:R-:W-:Y:S01]  /*2280*/  SEL R11, R7, R4, P1 ;  /* 0x00000004070b7207 */ /* 0x000fe20000800000 */
[----:B------:R-:W-:-:S03]  /*2290*/  UISETP.GT.AND UP0, UPT, UR4, 0x9, UPT ;  /* 0x000000090400788c */ /* 0x000fc6000bf04270 */
[----:B------:R-:W-:Y:S02]  /*22a0*/  SEL R7, R9, R5, P1 ;  /* 0x0000000509077207 */ /* 0x000fe40000800000 */
[----:B------:R-:W-:Y:S02]  /*22b0*/  MOV R6, R11 ;  /* 0x0000000b00067202 */ /* 0x000fe40000000f00 */
[----:B01234-:R-:W-:-:S05]  /*22c0*/  IADD3 R2, P0, PT, R16, UR6, RZ ;  /* 0x0000000610027c10 */ /* 0x01ffca000ff1e0ff */
        /* <DEDUP_REMOVED lines=12> */
.L_x_3501:
[----:B------:R3:W-:Y:S01]  /*2390*/  STG.E.U8 desc[UR36][R2.64], R11 ;  /* 0x0000000b02007986 */ /* 0x0007e2000c101124 */
[----:B------:R-:W-:Y:S05]  /*23a0*/  BRA `(.L_x_3503) ;  /* 0x00000010002c7947 */ /* 0x000fea0003800000 */
.L_x_3500:
[----:B------:R-:W-:-:S09]  /*23b0*/  UISETP.NE.AND UP0, UPT, UR4, 0x2, UPT ;  /* 0x000000020400788c */ /* 0x000fd2000bf05270 */
[----:B------:R-:W-:Y:S05]  /*23c0*/  BRA.U !UP0, `(.L_x_3504) ;  /* 0x0000000108207547 */ /* 0x000fea000b800000 */
[----:B------:R-:W-:-:S09]  /*23d0*/  UISETP.NE.AND UP0, UPT, UR4, 0x3, UPT ;  /* 0x000000030400788c */ /* 0x000fd2000bf05270 */
[----:B------:R-:W-:Y:S05]  /*23e0*/  BRA.U !UP0, `(.L_x_3505) ;  /* 0x0000000108107547 */ /* 0x000fea000b800000 */
[----:B------:R-:W-:-:S09]  /*23f0*/  UISETP.NE.AND UP0, UPT, UR4, 0x4, UPT ;  /* 0x000000040400788c */ /* 0x000fd2000bf05270 */
[----:B------:R-:W-:Y:S05]  /*2400*/  BRA.U UP0, `(.L_x_3502) ;  /* 0x0000000d006c7547 */ /* 0x000fea000b800000 */
[----:B------:R0:W-:Y:S01]  /*2410*/  STG.E.64 desc[UR36][R2.64], R6 ;  /* 0x0000000602007986 */ /* 0x0001e2000c101b24 */
[----:B------:R-:W-:Y:S05]  /*2420*/  BRA `(.L_x_3503) ;  /* 0x00000010000c7947 */ /* 0x000fea0003800000 */
.L_x_3505:
[----:B------:R1:W-:Y:S01]  /*2430*/  STG.E desc[UR36][R2.64], R11 ;  /* 0x0000000b02007986 */ /* 0x0003e2000c101924 */
[----:B------:R-:W-:Y:S05]  /*2440*/  BRA `(.L_x_3503) ;  /* 0x0000001000047947 */ /* 0x000fea0003800000 */
.L_x_3504:
[----:B------:R2:W-:Y:S01]  /*2450*/  STG.E.U16 desc[UR36][R2.64], R11 ;  /* 0x0000000b02007986 */ /* 0x0005e2000c101524 */
[----:B------:R-:W-:Y:S05]  /*2460*/  BRA `(.L_x_3503) ;  /* 0x0000000c00fc7947 */ /* 0x000fea0003800000 */
.L_x_3499:
[----:B------:R-:W-:-:S09]  /*2470*/  UISETP.GT.AND UP0, UPT, UR4, 0x6, UPT ;  /* 0x000000060400788c */ /* 0x000fd2000bf04270 */
[----:B------:R-:W-:Y:S05]  /*2480*/  BRA.U UP0, `(.L_x_3506) ;  /* 0x0000000100547547 */ /* 0x000fea000b800000 */
[----:B------:R-:W-:-:S09]  /*2490*/  UISETP.NE.AND UP0, UPT, UR4, 0x5, UPT ;  /* 0x000000050400788c */ /* 0x000fd2000bf05270 */
[----:B------:R-:W-:Y:S05]  /*24a0*/  BRA.U !UP0, `(.L_x_3507) ;  /* 0x0000000108287547 */ /* 0x000fea000b800000 */
[----:B------:R-:W-:-:S09]  /*24b0*/  UISETP.NE.AND UP0, UPT, UR4, 0x6, UPT ;  /* 0x000000060400788c */ /* 0x000fd2000bf05270 */
[----:B------:R-:W-:Y:S05]  /*24c0*/  BRA.U UP0, `(.L_x_3502) ;  /* 0x0000000d003c7547 */ /* 0x000fea000b800000 */
[----:B------:R-:W-:Y:S02]  /*24d0*/  ISETP.LT.AND P0, PT, R5, RZ, PT ;  /* 0x000000ff0500720c */ /* 0x000fe40003f01270 */
[----:B------:R-:W-:-:S05]  /*24e0*/  IADD3 R6, P1, PT, RZ, -R4, RZ ;  /* 0x80000004ff067210 */ /* 0x000fca0007f3e0ff */
[----:B------:R-:W-:-:S06]  /*24f0*/  IMAD.X R7, RZ, RZ, ~R5, P1 ;  /* 0x000000ffff077224 */ /* 0x000fcc00008e0e05 */
[----:B------:R-:W-:Y:S02]  /*2500*/  @P0 IMAD.MOV.U32 R5, RZ, RZ, R7 ;  /* 0x000000ffff050224 */ /* 0x000fe400078e0007 */
[----:B------:R-:W-:-:S04]  /*2510*/  @P0 IMAD.MOV.U32 R4, RZ, RZ, R6 ;  /* 0x000000ffff040224 */ /* 0x000fc800078e0006 */
[----:B------:R-:W0:Y:S02]  /*2520*/  I2F.S64 R5, R4 ;  /* 0x0000000400057312 */ /* 0x000e240000301400 */
[----:B0-----:R0:W-:Y:S01]  /*2530*/  STG.E desc[UR36][R2.64], R5 ;  /* 0x0000000502007986 */ /* 0x0011e2000c101924 */
[----:B------:R-:W-:Y:S05]  /*2540*/  BRA `(.L_x_3503) ;  /* 0x0000000c00c47947 */ /* 0x000fea0003800000 */
.L_x_3507:
[----:B------:R-:W-:Y:S02]  /*2550*/  ISETP.LT.AND P0, PT, R5, RZ, PT ;  /* 0x000000ff0500720c */ /* 0x000fe40003f01270 */
[----:B------:R-:W-:-:S04]  /*2560*/  IADD3 R6, P1, PT, RZ, -R4, RZ ;  /* 0x80000004ff067210 */ /* 0x000fc80007f3e0ff */
[----:B------:R-:W-:-:S07]  /*2570*/  IADD3.X R7, PT, PT, RZ, ~R5, RZ, P1, !PT ;  /* 0x80000005ff077210 */ /* 0x000fce0000ffe4ff */
[----:B------:R-:W-:Y:S02]  /*2580*/  @P0 IMAD.MOV.U32 R4, RZ, RZ, R6 ;  /* 0x000000ffff040224 */ /* 0x000fe400078e0006 */
[----:B------:R-:W-:-:S04]  /*2590*/  @P0 IMAD.MOV.U32 R5, RZ, RZ, R7 ;  /* 0x000000ffff050224 */ /* 0x000fc800078e0007 */
[----:B------:R-:W0:Y:S02]  /*25a0*/  I2F.S64 R0, R4 ;  /* 0x0000000400007312 */ /* 0x000e240000301400 */
[----:B0-----:R-:W-:-:S05]  /*25b0*/  F2FP.F16.F32.PACK_AB R0, RZ, R0 ;  /* 0x00000000ff00723e */ /* 0x001fca00000000ff */
[----:B------:R0:W-:Y:S01]  /*25c0*/  STG.E.U16 desc[UR36][R2.64], R0 ;  /* 0x0000000002007986 */ /* 0x0001e2000c101524 */
[----:B------:R-:W-:Y:S05]  /*25d0*/  BRA `(.L_x_3503) ;  /* 0x0000000c00a07947 */ /* 0x000fea0003800000 */
.L_x_3506:
[----:B------:R-:W-:-:S09]  /*25e0*/  UISETP.NE.AND UP0, UPT, UR4, 0x7, UPT ;  /* 0x000000070400788c */ /* 0x000fd2000bf05270 */
[----:B------:R-:W-:Y:S05]  /*25f0*/  BRA.U !UP0, `(.L_x_3508) ;  /* 0x00000001085c7547 */ /* 0x000fea000b800000 */
[----:B------:R-:W-:-:S09]  /*2600*/  UISETP.NE.AND UP0, UPT, UR4, 0x8, UPT ;  /* 0x000000080400788c */ /* 0x000fd2000bf05270 */
[----:B------:R-:W-:Y:S05]  /*2610*/  BRA.U !UP0, `(.L_x_3509) ;  /* 0x00000001082c7547 */ /* 0x000fea000b800000 */
[----:B------:R-:W-:-:S09]  /*2620*/  UISETP.NE.AND UP0, UPT, UR4, 0x9, UPT ;  /* 0x000000090400788c */ /* 0x000fd2000bf05270 */
[----:B------:R-:W-:Y:S05]  /*2630*/  BRA.U UP0, `(.L_x_3502) ;  /* 0x0000000900e07547 */ /* 0x000fea000b800000 */
[----:B------:R-:W-:Y:S01]  /*2640*/  ISETP.LT.AND P0, PT, R5, RZ, PT ;  /* 0x000000ff0500720c */ /* 0x000fe20003f01270 */
[----:B------:R-:W-:Y:S01]  /*2650*/  HFMA2 R7, -RZ, RZ, 0, 0 ;  /* 0x00000000ff077431 */ /* 0x000fe200000001ff */
[----:B------:R-:W-:-:S05]  /*2660*/  IADD3 R8, P1, PT, RZ, -R4, RZ ;  /* 0x80000004ff087210 */ /* 0x000fca0007f3e0ff */
[----:B------:R-:W-:-:S06]  /*2670*/  IMAD.X R9, RZ, RZ, ~R5, P1 ;  /* 0x000000ffff097224 */ /* 0x000fcc00008e0e05 */
[----:B------:R-:W-:Y:S02]  /*2680*/  @P0 IMAD.MOV.U32 R4, RZ, RZ, R8 ;  /* 0x000000ffff040224 */ /* 0x000fe400078e0008 */
[----:B------:R-:W-:-:S04]  /*2690*/  @P0 IMAD.MOV.U32 R5, RZ, RZ, R9 ;  /* 0x000000ffff050224 */ /* 0x000fc800078e0009 */
[----:B------:R-:W0:Y:S02]  /*26a0*/  I2F.S64 R6, R4 ;  /* 0x0000000400067312 */ /* 0x000e240000301400 */
[----:B0-----:R0:W-:Y:S01]  /*26b0*/  STG.E.64 desc[UR36][R2.64], R6 ;  /* 0x0000000602007986 */ /* 0x0011e2000c101b24 */
[----:B------:R-:W-:Y:S05]  /*26c0*/  BRA `(.L_x_3503) ;  /* 0x0000000c00647947 */ /* 0x000fea0003800000 */
.L_x_3509:
[----:B------:R-:W-:Y:S02]  /*26d0*/  ISETP.LT.AND P0, PT, R5, RZ, PT ;  /* 0x000000ff0500720c */ /* 0x000fe40003f01270 */
[----:B------:R-:W-:-:S05]  /*26e0*/  IADD3 R6, P1, PT, RZ, -R4, RZ ;  /* 0x80000004ff067210 */ /* 0x000fca0007f3e0ff */
[----:B------:R-:W-:-:S06]  /*26f0*/  IMAD.X R7, RZ, RZ, ~R5, P1 ;  /* 0x000000ffff077224 */ /* 0x000fcc00008e0e05 */
[----:B------:R-:W-:Y:S01]  /*2700*/  @P0 MOV R4, R6 ;  /* 0x0000000600040202 */ /* 0x000fe20000000f00 */
[----:B------:R-:W-:-:S05]  /*2710*/  @P0 IMAD.MOV.U32 R5, RZ, RZ, R7 ;  /* 0x000000ffff050224 */ /* 0x000fca00078e0007 */
[----:B------:R-:W0:Y:S02]  /*2720*/  I2F.S64 R4, R4 ;  /* 0x0000000400047312 */ /* 0x000e240000301400 */
[----:B0-----:R-:W-:-:S04]  /*2730*/  F2FP.F16.F32.PACK_AB R5, RZ, R4 ;  /* 0x00000004ff05723e */ /* 0x001fc800000000ff */
[----:B------:R-:W-:-:S05]  /*2740*/  PRMT R5, R5, 0x5410, RZ ;  /* 0x0000541005057816 */ /* 0x000fca00000000ff */
[----:B------:R0:W-:Y:S01]  /*2750*/  STG.E desc[UR36][R2.64], R5 ;  /* 0x0000000502007986 */ /* 0x0001e2000c101924 */
[----:B------:R-:W-:Y:S05]  /*2760*/  BRA `(.L_x_3503) ;  /* 0x0000000c003c7947 */ /* 0x000fea0003800000 */
.L_x_3508:
[----:B------:R-:W-:Y:S02]  /*2770*/  ISETP.LT.AND P0, PT, R5, RZ, PT ;  /* 0x000000ff0500720c */ /* 0x000fe40003f01270 */
[----:B------:R-:W-:-:S05]  /*2780*/  IADD3 R6, P1, PT, RZ, -R4, RZ ;  /* 0x80000004ff067210 */ /* 0x000fca0007f3e0ff */
[----:B------:R-:W-:-:S06]  /*2790*/  IMAD.X R7, RZ, RZ, ~R5, P1 ;  /* 0x000000ffff077224 */ /* 0x000fcc00008e0e05 */
[----:B------:R-:W-:Y:S01]  /*27a0*/  @P0 IMAD.MOV.U32 R4, RZ, RZ, R6 ;  /* 0x000000ffff040224 */ /* 0x000fe200078e0006 */
[----:B------:R-:W-:-:S06]  /*27b0*/  @P0 MOV R5, R7 ;  /* 0x0000000700050202 */ /* 0x000fcc0000000f00 */
[----:B------:R-:W0:Y:S02]  /*27c0*/  I2F.F64.S64 R4, R4 ;  /* 0x0000000400047312 */ /* 0x000e240000301c00 */
[----:B0-----:R0:W-:Y:S01]  /*27d0*/  STG.E.64 desc[UR36][R2.64], R4 ;  /* 0x0000000402007986 */ /* 0x0011e2000c101b24 */
[----:B------:R-:W-:Y:S05]  /*27e0*/  BRA `(.L_x_3503) ;  /* 0x0000000c001c7947 */ /* 0x000fea0003800000 */
.L_x_3498:
        /* <DEDUP_REMOVED lines=8> */
[----:B------:R-:W-:-:S04]  /*2870*/  ISETP.NE.U32.AND P0, PT, R4, RZ, PT ;  /* 0x000000ff0400720c */ /* 0x000fc80003f05070 */
[----:B------:R-:W-:-:S04]  /*2880*/  ISETP.NE.AND.EX P0, PT, R5, RZ, PT, P0 ;  /* 0x000000ff0500720c */ /* 0x000fc80003f05300 */
[----:B------:R-:W-:-:S05]  /*2890*/  SEL R5, RZ, 0x1, !P0 ;  /* 0x00000001ff057807 */ /* 0x000fca0004000000 */
[----:B------:R0:W-:Y:S01]  /*28a0*/  STG.E.U8 desc[UR36][R2.64], R5 ;  /* 0x0000000502007986 */ /* 0x0001e2000c101124 */
[----:B------:R-:W-:Y:S05]  /*28b0*/  BRA `(.L_x_3503) ;  /* 0x0000000800e87947 */ /* 0x000fea0003800000 */
.L_x_3512:
[----:B------:R-:W-:Y:S02]  /*28c0*/  ISETP.LT.AND P0, PT, R5, RZ, PT ;  /* 0x000000ff0500720c */ /* 0x000fe40003f01270 */
[----:B------:R-:W-:Y:S02]  /*28d0*/  CS2R R6, SRZ ;  /* 0x0000000000067805 */ /* 0x000fe4000001ff00 */
[----:B------:R-:W-:-:S05]  /*28e0*/  IADD3 R8, P1, PT, RZ, -R4, RZ ;  /* 0x80000004ff087210 */ /* 0x000fca0007f3e0ff */
[----:B------:R-:W-:-:S04]  /*28f0*/  IMAD.X R9, RZ, RZ, ~R5, P1 ;  /* 0x000000ffff097224 */ /* 0x000fc800008e0e05 */
[----:B------:R-:W-:Y:S02]  /*2900*/  @P0 IMAD.MOV.U32 R4, RZ, RZ, R8 ;  /* 0x000000ffff040224 */ /* 0x000fe400078e0008 */
[----:B------:R-:W-:-:S06]  /*2910*/  @P0 IMAD.MOV.U32 R5, RZ, RZ, R9 ;  /* 0x000000ffff050224 */ /* 0x000fcc00078e0009 */
[----:B------:R-:W0:Y:S02]  /*2920*/  I2F.F64.S64 R4, R4 ;  /* 0x0000000400047312 */ /* 0x000e240000301c00 */
[----:B0-----:R0:W-:Y:S01]  /*2930*/  STG.E.128 desc[UR36][R2.64], R4 ;  /* 0x0000000402007986 */ /* 0x0011e2000c101d24 */
[----:B------:R-:W-:Y:S05]  /*2940*/  BRA `(.L_x_3503) ;  /* 0x0000000800c47947 */ /* 0x000fea0003800000 */
.L_x_3511:
[----:B------:R-:W-:-:S09]  /*2950*/  UISETP.NE.AND UP0, UPT, UR4, 0xf, UPT ;  /* 0x0000000f0400788c */ /* 0x000fd2000bf05270 */
[----:B------:R-:W-:Y:S05]  /*2960*/  BRA.U !UP0, `(.L_x_3513) ;  /* 0x0000000108c87547 */ /* 0x000fea000b800000 */
[----:B------:R-:W-:-:S09]  /*2970*/  UISETP.NE.AND UP0, UPT, UR4, 0x17, UPT ;  /* 0x000000170400788c */ /* 0x000fd2000bf05270 */
[----:B------:R-:W-:Y:S05]  /*2980*/  BRA.U !UP0, `(.L_x_3514) ;  /* 0x0000000108607547 */ /* 0x000fea000b800000 */
[----:B------:R-:W-:-:S09]  /*2990*/  UISETP.NE.AND UP0, UPT, UR4, 0x18, UPT ;  /* 0x000000180400788c */ /* 0x000fd2000bf05270 */
[----:B------:R-:W-:Y:S05]  /*29a0*/  BRA.U UP0, `(.L_x_3502) ;  /* 0x0000000900047547 */ /* 0x000fea000b800000 */
[----:B------:R-:W-:Y:S01]  /*29b0*/  ISETP.LT.AND P0, PT, R5, RZ, PT ;  /* 0x000000ff0500720c */ /* 0x000fe20003f01270 */
[----:B------:R-:W-:Y:S01]  /*29c0*/  BSSY.RECONVERGENT B0, `(.L_x_3515) ;  /* 0x0000011000007945 */ /* 0x000fe20003800200 */
[----:B------:R-:W-:Y:S01]  /*29d0*/  IADD3 R6, P1, PT, RZ, -R4, RZ ;  /* 0x80000004ff067210 */ /* 0x000fe20007f3e0ff */
[----:B------:R-:W-:-:S03]  /*29e0*/  IMAD.MOV.U32 R0, RZ, RZ, 0x7f ;  /* 0x0000007fff007424 */ /* 0x000fc600078e00ff */
[----:B------:R-:W-:-:S07]  /*29f0*/  IADD3.X R7, PT, PT, RZ, ~R5, RZ, P1, !PT ;  /* 0x80000005ff077210 */ /* 0x000fce0000ffe4ff */
[----:B------:R-:W-:Y:S02]  /*2a00*/  @P0 IMAD.MOV.U32 R5, RZ, RZ, R7 ;  /* 0x000000ffff050224 */ /* 0x000fe400078e0007 */
[----:B------:R-:W-:-:S04]  /*2a10*/  @P0 IMAD.MOV.U32 R4, RZ, RZ, R6 ;  /* 0x000000ffff040224 */ /* 0x000fc800078e0006 */
[----:B------:R-:W0:Y:S02]  /*2a20*/  I2F.S64 R5, R4 ;  /* 0x0000000400057312 */ /* 0x000e240000301400 */
        /* <DEDUP_REMOVED lines=10> */
.L_x_3516:
[----:B------:R-:W-:Y:S05]  /*2ad0*/  BSYNC.RECONVERGENT B0 ;  /* 0x0000000000007941 */ /* 0x000fea0003800200 */
.L_x_3515:
[----:B------:R-:W-:-:S05]  /*2ae0*/  LOP3.LUT R7, R0, 0x80, R7, 0xf8, !PT ;  /* 0x0000008000077812 */ /* 0x000fca00078ef807 */
[----:B------:R0:W-:Y:S01]  /*2af0*/  STG.E.U8 desc[UR36][R2.64], R7 ;  /* 0x0000000702007986 */ /* 0x0001e2000c101124 */
[----:B------:R-:W-:Y:S05]  /*2b00*/  BRA `(.L_x_3503) ;  /* 0x0000000800547947 */ /* 0x000fea0003800000 */
.L_x_3514:
[----:B------:R-:W-:Y:S01]  /*2b10*/  ISETP.LT.AND P0, PT, R5, RZ, PT ;  /* 0x000000ff0500720c */ /* 0x000fe20003f01270 */
[----:B------:R-:W-:Y:S01]  /*2b20*/  BSSY.RECONVERGENT B0, `(.L_x_3517) ;  /* 0x0000013000007945 */ /* 0x000fe20003800200 */
[----:B------:R-:W-:-:S04]  /*2b30*/  IADD3 R6, P1, PT, RZ, -R4, RZ ;  /* 0x80000004ff067210 */ /* 0x000fc80007f3e0ff */
[----:B------:R-:W-:-:S07]  /*2b40*/  IADD3.X R7, PT, PT, RZ, ~R5, RZ, P1, !PT ;  /* 0x80000005ff077210 */ /* 0x000fce0000ffe4ff */
[----:B------:R-:W-:Y:S02]  /*2b50*/  @P0 IMAD.MOV.U32 R5, RZ, RZ, R7 ;  /* 0x000000ffff050224 */ /* 0x000fe400078e0007 */
[----:B------:R-:W-:-:S04]  /*2b60*/  @P0 IMAD.MOV.U32 R4, RZ, RZ, R6 ;  /* 0x000000ffff040224 */ /* 0x000fc800078e0006 */
[----:B------:R-:W0:Y:S02]  /*2b70*/  I2F.S64 R5, R4 ;  /* 0x0000000400057312 */ /* 0x000e240000301400 */
        /* <DEDUP_REMOVED lines=13> */
.L_x_3518:
[----:B------:R-:W-:Y:S05]  /*2c50*/  BSYNC.RECONVERGENT B0 ;  /* 0x0000000000007941 */ /* 0x000fea0003800200 */
.L_x_3517:
[----:B------:R-:W-:-:S05]  /*2c60*/  LOP3.LUT R7, R0, 0x80, R7, 0xf8, !PT ;  /* 0x0000008000077812 */ /* 0x000fca00078ef807 */
[----:B------:R0:W-:Y:S01]  /*2c70*/  STG.E.U8 desc[UR36][R2.64], R7 ;  /* 0x0000000702007986 */ /* 0x0001e2000c101124 */
[----:B------:R-:W-:Y:S05]  /*2c80*/  BRA `(.L_x_3503) ;  /* 0x0000000400f47947 */ /* 0x000fea0003800000 */
.L_x_3513:
[----:B------:R-:W-:Y:S02]  /*2c90*/  ISETP.LT.AND P0, PT, R5, RZ, PT ;  /* 0x000000ff0500720c */ /* 0x000fe40003f01270 */
[----:B------:R-:W-:-:S04]  /*2ca0*/  IADD3 R6, P1, PT, RZ, -R4, RZ ;  /* 0x80000004ff067210 */ /* 0x000fc80007f3e0ff */
[----:B------:R-:W-:-:S07]  /*2cb0*/  IADD3.X R7, PT, PT, RZ, ~R5, RZ, P1, !PT ;  /* 0x80000005ff077210 */ /* 0x000fce0000ffe4ff */
[----:B------:R-:W-:Y:S02]  /*2cc0*/  @P0 IMAD.MOV.U32 R4, RZ, RZ, R6 ;  /* 0x000000ffff040224 */ /* 0x000fe400078e0006 */
[----:B------:R-:W-:-:S04]  /*2cd0*/  @P0 IMAD.MOV.U32 R5, RZ, RZ, R7 ;  /* 0x000000ffff050224 */ /* 0x000fc800078e0007 */
[----:B------:R-:W0:Y:S02]  /*2ce0*/  I2F.S64 R0, R4 ;  /* 0x0000000400007312 */ /* 0x000e240000301400 */
[----:B0-----:R-:W-:-:S05]  /*2cf0*/  F2FP.BF16.F32.PACK_AB R0, RZ, R0 ;  /* 0x00000000ff00723e */ /* 0x001fca00000010ff */
[----:B------:R0:W-:Y:S01]  /*2d00*/  STG.E.U16 desc[UR36][R2.64], R0 ;  /* 0x0000000002007986 */ /* 0x0001e2000c101524 */
[----:B------:R-:W-:Y:S05]  /*2d10*/  BRA `(.L_x_3503) ;  /* 0x0000000400d07947 */ /* 0x000fea0003800000 */
.L_x_3510:
        /* <DEDUP_REMOVED lines=10> */
.L_x_3521:
[----:B------:R-:W-:Y:S01]  /*2dc0*/  ISETP.LT.AND P0, PT, R5, RZ, PT ;  /* 0x000000ff0500720c */ /* 0x000fe20003f01270 */
[----:B------:R-:W-:Y:S01]  /*2dd0*/  BSSY.RECONVERGENT B0, `(.L_x_3522) ;  /* 0x0000019000007945 */ /* 0x000fe20003800200 */
[----:B------:R-:W-:Y:S01]  /*2de0*/  IADD3 R6, P1, PT, RZ, -R4, RZ ;  /* 0x80000004ff067210 */ /* 0x000fe20007f3e0ff */
[----:B------:R-:W-:-:S04]  /*2df0*/  IMAD.MOV.U32 R0, RZ, RZ, 0x80 ;  /* 0x00000080ff007424 */ /* 0x000fc800078e00ff */
[----:B------:R-:W-:-:S06]  /*2e00*/  IMAD.X R7, RZ, RZ, ~R5, P1 ;  /* 0x000000ffff077224 */ /* 0x000fcc00008e0e05 */
[----:B------:R-:W-:Y:S01]  /*2e10*/  @P0 IMAD.MOV.U32 R5, RZ, RZ, R7 ;  /* 0x000000ffff050224 */ /* 0x000fe200078e0007 */
[----:B------:R-:W-:-:S05]  /*2e20*/  @P0 MOV R4, R6 ;  /* 0x0000000600040202 */ /* 0x000fca0000000f00 */
[----:B------:R-:W0:Y:S02]  /*2e30*/  I2F.S64 R5, R4 ;  /* 0x0000000400057312 */ /* 0x000e240000301400 */
        /* <DEDUP_REMOVED lines=10> */
.L_x_3524:
[----:B------:R-:W-:-:S04]  /*2ee0*/  SHF.R.U32.HI R0, RZ, 0x14, R5 ;  /* 0x00000014ff007819 */ /* 0x000fc80000011605 */
[----:B------:R-:W-:-:S04]  /*2ef0*/  LOP3.LUT R0, R0, 0x1, RZ, 0xc0, !PT ;  /* 0x0000000100007812 */ /* 0x000fc800078ec0ff */
[----:B------:R-:W-:-:S04]  /*2f00*/  IADD3 R0, PT, PT, R5, 0x487ffff, R0 ;  /* 0x0487ffff05007810 */ /* 0x000fc80007ffe000 */
[----:B------:R-:W-:-:S04]  /*2f10*/  SHF.R.U32.HI R0, RZ, 0x14, R0 ;  /* 0x00000014ff007819 */ /* 0x000fc80000011600 */
[----:B------:R-:W-:-:S07]  /*2f20*/  LOP3.LUT R4, R0, 0xff, RZ, 0xc0, !PT ;  /* 0x000000ff00047812 */ /* 0x000fce00078ec0ff */
.L_x_3525:
[----:B------:R-:W-:-:S04]  /*2f30*/  SHF.R.U32.HI R5, RZ, 0x18, R5 ;  /* 0x00000018ff057819 */ /* 0x000fc80000011605 */
[----:B------:R-:W-:-:S04]  /*2f40*/  LOP3.LUT R4, R4, 0x80, R5, 0xf8, !PT ;  /* 0x0000008004047812 */ /* 0x000fc800078ef805 */
[----:B------:R-:W-:-:S07]  /*2f50*/  PRMT R0, R4, 0x7610, R0 ;  /* 0x0000761004007816 */ /* 0x000fce0000000000 */
.L_x_3523:
[----:B------:R-:W-:Y:S05]  /*2f60*/  BSYNC.RECONVERGENT B0 ;  /* 0x0000000000007941 */ /* 0x000fea0003800200 */
.L_x_3522:
[----:B------:R0:W-:Y:S01]  /*2f70*/  STG.E.U8 desc[UR36][R2.64], R0 ;  /* 0x0000000002007986 */ /* 0x0001e2000c101124 */
[----:B------:R-:W-:Y:S05]  /*2f80*/  BRA `(.L_x_3503) ;  /* 0x0000000400347947 */ /* 0x000fea0003800000 */
.L_x_3520:
        /* <DEDUP_REMOVED lines=18> */
.L_x_3528:
[----:B------:R-:W-:-:S04]  /*30b0*/  SHF.R.U32.HI R0, RZ, 0x15, R5 ;  /* 0x00000015ff007819 */ /* 0x000fc80000011605 */
[----:B------:R-:W-:-:S04]  /*30c0*/  LOP3.LUT R0, R0, 0x1, RZ, 0xc0, !PT ;  /* 0x0000000100007812 */ /* 0x000fc800078ec0ff */
[----:B------:R-:W-:-:S04]  /*30d0*/  IADD3 R0, PT, PT, R5, 0x88fffff, R0 ;  /* 0x088fffff05007810 */ /* 0x000fc80007ffe000 */
[----:B------:R-:W-:-:S04]  /*30e0*/  SHF.R.U32.HI R0, RZ, 0x15, R0 ;  /* 0x00000015ff007819 */ /* 0x000fc80000011600 */
[----:B------:R-:W-:-:S07]  /*30f0*/  LOP3.LUT R4, R0, 0xff, RZ, 0xc0, !PT ;  /* 0x000000ff00047812 */ /* 0x000fce00078ec0ff */
.L_x_3529:
[----:B------:R-:W-:-:S04]  /*3100*/  SHF.R.U32.HI R5, RZ, 0x18, R5 ;  /* 0x00000018ff057819 */ /* 0x000fc80000011605 */
[----:B------:R-:W-:-:S04]  /*3110*/  LOP3.LUT R4, R4, 0x80, R5, 0xf8, !PT ;  /* 0x0000008004047812 */ /* 0x000fc800078ef805 */
[----:B------:R-:W-:-:S07]  /*3120*/  PRMT R0, R4, 0x7610, R0 ;  /* 0x0000761004007816 */ /* 0x000fce0000000000 */
.L_x_3527:
[----:B------:R-:W-:Y:S05]  /*3130*/  BSYNC.RECONVERGENT B0 ;  /* 0x0000000000007941 */ /* 0x000fea0003800200 */
.L_x_3526:
[----:B------:R0:W-:Y:S01]  /*3140*/  STG.E.U8 desc[UR36][R2.64], R0 ;  /* 0x0000000002007986 */ /* 0x0001e2000c101124 */
[----:B------:R-:W-:Y:S05]  /*3150*/  BRA `(.L_x_3503) ;  /* 0x0000000000c07947 */ /* 0x000fea0003800000 */
.L_x_3519:
[----:B------:R-:W-:-:S09]  /*3160*/  UISETP.NE.AND UP0, UPT, UR4, 0x1c, UPT ;  /* 0x0000001c0400788c */ /* 0x000fd2000bf05270 */
[----:B------:R-:W-:Y:S05]  /*3170*/  BRA.U !UP0, `(.L_x_3530) ;  /* 0x0000000108b47547 */ /* 0x000fea000b800000 */
[----:B------:R-:W-:-:S09]  /*3180*/  UISETP.NE.AND UP0, UPT, UR4, 0x1d, UPT ;  /* 0x0000001d0400788c */ /* 0x000fd2000bf05270 */
[----:B------:R-:W-:Y:S05]  /*3190*/  BRA.U !UP0, `(.L_x_3531) ;  /* 0x0000000108a47547 */ /* 0x000fea000b800000 */
[----:B------:R-:W-:-:S09]  /*31a0*/  UISETP.NE.AND UP0, UPT, UR4, 0x2c, UPT ;  /* 0x0000002c0400788c */ /* 0x000fd2000bf05270 */
[----:B------:R-:W-:Y:S05]  /*31b0*/  BRA.U !UP0, `(.L_x_3532) ;  /* 0x0000000108447547 */ /* 0x000fea000b800000 */
.L_x_3502:
        /* <DEDUP_REMOVED lines=8> */
[----:B0-----:R-:W-:Y:S01]  /*3240*/  IMAD.U32 R4, RZ, RZ, UR6 ;  /* 0x00000006ff047e24 */ /* 0x001fe2000f8e00ff */
[----:B------:R-:W-:Y:S01]  /*3250*/  MOV R5, UR7 ;  /* 0x0000000700057c02 */ /* 0x000fe20008000f00 */
[----:B---3--:R-:W-:-:S02]  /*3260*/  IMAD.U32 R6, RZ, RZ, UR8 ;  /* 0x00000008ff067e24 */ /* 0x008fc4000f8e00ff */
[----:B------:R-:W-:Y:S02]  /*3270*/  IMAD.U32 R7, RZ, RZ, UR9 ;  /* 0x00000009ff077e24 */ /* 0x000fe4000f8e00ff */
[----:B----4-:R-:W-:Y:S01]  /*3280*/  IMAD.U32 R10, RZ, RZ, UR4 ;  /* 0x00000004ff0a7e24 */ /* 0x010fe2000f8e00ff */
[----:B-1----:R-:W-:-:S07]  /*3290*/  MOV R11, UR5 ;  /* 0x00000005000b7c02 */ /* 0x002fce0008000f00 */
[----:B------:R-:W-:-:S07]  /*32a0*/  LEPC R20, `(.L_x_3533) ;  /* 0x000000001014794e */ /* 0x000fce0000000000 */
[----:B--2---:R-:W-:Y:S05]  /*32b0*/  CALL.ABS.NOINC R2 ;  /* 0x0000000002007343 */ /* 0x004fea0003c00000 */
.L_x_3533:
[----:B------:R-:W-:Y:S05]  /*32c0*/  BRA `(.L_x_3503) ;  /* 0x0000000000647947 */ /* 0x000fea0003800000 */
.L_x_3532:
[----:B------:R-:W-:Y:S02]  /*32d0*/  ISETP.LT.AND P0, PT, R5, RZ, PT ;  /* 0x000000ff0500720c */ /* 0x000fe40003f01270 */
[----:B------:R-:W-:-:S04]  /*32e0*/  IADD3 R6, P1, PT, RZ, -R4, RZ ;  /* 0x80000004ff067210 */ /* 0x000fc80007f3e0ff */
[----:B------:R-:W-:-:S07]  /*32f0*/  IADD3.X R7, PT, PT, RZ, ~R5, RZ, P1, !PT ;  /* 0x80000005ff077210 */ /* 0x000fce0000ffe4ff */
[----:B------:R-:W-:Y:S02]  /*3300*/  @P0 IMAD.MOV.U32 R4, RZ, RZ, R6 ;  /* 0x000000ffff040224 */ /* 0x000fe400078e0006 */
[----:B------:R-:W-:-:S04]  /*3310*/  @P0 IMAD.MOV.U32 R5, RZ, RZ, R7 ;  /* 0x000000ffff050224 */ /* 0x000fc800078e0007 */
[----:B------:R-:W0:Y:S02]  /*3320*/  I2F.S64 R4, R4 ;  /* 0x0000000400047312 */ /* 0x000e240000301400 */
[----:B0-----:R-:W-:-:S04]  /*3330*/  SHF.R.U32.HI R6, RZ, 0x17, R4 ;  /* 0x00000017ff067819 */ /* 0x001fc80000011604 */
[----:B------:R-:W-:-:S04]  /*3340*/  LOP3.LUT R7, R6, 0xff, RZ, 0xc0, !PT ;  /* 0x000000ff06077812 */ /* 0x000fc800078ec0ff */
[----:B------:R-:W-:-:S13]  /*3350*/  ISETP.NE.AND P1, PT, R7, 0xff, PT ;  /* 0x000000ff0700780c */ /* 0x000fda0003f25270 */
[--C-:B------:R-:W-:Y:S02]  /*3360*/  @P1 SHF.R.U32.HI R0, RZ, 0x16, R4.reuse ;  /* 0x00000016ff001819 */ /* 0x100fe40000011604 */
[----:B------:R-:W-:Y:S02]  /*3370*/  @P1 LOP3.LUT P0, RZ, R7, 0x3fffff, R4, 0xf8, !PT ;  /* 0x003fffff07ff1812 */ /* 0x000fe4000780f804 */
[----:B------:R-:W-:Y:S02]  /*3380*/  @P1 LOP3.LUT R0, R0, 0x1, RZ, 0xc0, !PT ;  /* 0x0000000100001812 */ /* 0x000fe400078ec0ff */
[----:B------:R-:W-:Y:S02]  /*3390*/  @P1 IADD3 R4, PT, PT, R6, 0x1, RZ ;  /* 0x0000000106041810 */ /* 0x000fe40007ffe0ff */
[----:B------:R-:W-:Y:S01]  /*33a0*/  @P1 ISETP.EQ.U32.AND P2, PT, R0, 0x1, P0 ;  /* 0x000000010000180c */ /* 0x000fe20000742070 */
[----:B------:R-:W-:Y:S01]  /*33b0*/  IMAD.MOV.U32 R0, RZ, RZ, 0xff ;  /* 0x000000ffff007424 */ /* 0x000fe200078e00ff */
[----:B------:R-:W-:-:S02]  /*33c0*/  PLOP3.LUT P0, PT, PT, PT, PT, 0x80, 0x8 ;  /* 0x000000000008781c */ /* 0x000fc40003f0f070 */
[----:B------:R-:W-:Y:S02]  /*33d0*/  @P1 PLOP3.LUT P0, PT, P2, PT, PT, 0x80, 0x8 ;  /* 0x000000000008181c */ /* 0x000fe4000170f070 */
[----:B------:R-:W-:-:S11]  /*33e0*/  PRMT R5, R0, 0x7610, R5 ;  /* 0x0000761000057816 */ /* 0x000fd60000000005 */
[----:B------:R-:W-:-:S04]  /*33f0*/  @!P0 IMAD.MOV R4, RZ, RZ, R6 ;  /* 0x000000ffff048224 */ /* 0x000fc800078e0206 */
[----:B------:R-:W-:-:S05]  /*3400*/  @P1 IMAD.MOV.U32 R5, RZ, RZ, R4 ;  /* 0x000000ffff051224 */ /* 0x000fca00078e0004 */
[----:B------:R0:W-:Y:S01]  /*3410*/  STG.E.U8 desc[UR36][R2.64], R5 ;  /* 0x0000000502007986 */ /* 0x0001e2000c101124 */
[----:B------:R-:W-:Y:S05]  /*3420*/  BRA `(.L_x_3503) ;  /* 0x00000000000c7947 */ /* 0x000fea0003800000 */
.L_x_3531:
[----:B------:R0:W-:Y:S01]  /*3430*/  STG.E.64 desc[UR36][R2.64], R6 ;  /* 0x0000000602007986 */ /* 0x0001e2000c101b24 */
[----:B------:R-:W-:Y:S05]  /*3440*/  BRA `(.L_x_3503) ;  /* 0x0000000000047947 */ /* 0x000fea0003800000 */
.L_x_3530:
[----:B------:R0:W-:Y:S02]  /*3450*/  STG.E desc[UR36][R2.64], R11 ;  /* 0x0000000b02007986 */ /* 0x0001e4000c101924 */
.L_x_3503:
[----:B------:R-:W-:-:S07]  /*3460*/  VIADD R17, R17, 0x80 ;  /* 0x0000008011117836 */ /* 0x000fce0000000000 */
.L_x_3462:
[----:B------:R-:W-:Y:S05]  /*3470*/  BSYNC.RECONVERGENT B6 ;  /* 0x0000000000067941 */ /* 0x000fea0003800200 */
.L_x_3461:
        /* <DEDUP_REMOVED lines=307> */
.L_x_3536:
        /* <DEDUP_REMOVED lines=17> */
.L_x_3540:
[----:B------:R0:W5:Y:S01]  /*48c0*/  LDG.E.U8 R4, desc[UR36][R2.64] ;  /* 0x0000002402047981 */ /* 0x000162000c1e1100 */
[----:B------:R-:W-:Y:S01]  /*48d0*/  IMAD.MOV.U32 R5, RZ, RZ, RZ ;  /* 0x000000ffff057224 */ /* 0x000fe200078e00ff */
[----:B------:R-:W-:Y:S06]  /*48e0*/  BRA `(.L_x_3542) ;  /* 0x0000000c00407947 */ /* 0x000fec0003800000 */
.L_x_3539:
        /* <DEDUP_REMOVED lines=8> */
.L_x_3544:
[----:B------:R-:W2:Y:S02]  /*4970*/  LDG.E R4, desc[UR36][R2.64] ;  /* 0x0000002402047981 */ /* 0x000ea4000c1e1900 */
[----:B--2---:R-:W-:Y:S01]  /*4980*/  SHF.R.S32.HI R5, RZ, 0x1f, R4 ;  /* 0x0000001fff057819 */ /* 0x004fe20000011404 */
[----:B------:R-:W-:Y:S06]  /*4990*/  BRA `(.L_x_3542) ;  /* 0x0000000c00147947 */ /* 0x000fec0003800000 */
.L_x_3543:
[----:B------:R-:W2:Y:S02]  /*49a0*/  LDG.E.S16 R4, desc[UR36][R2.64] ;  /* 0x0000002402047981 */ /* 0x000ea4000c1e1700 */
[----:B--2---:R-:W-:Y:S01]  /*49b0*/  SHF.R.S32.HI R5, RZ, 0x1f, R4 ;  /* 0x0000001fff057819 */ /* 0x004fe20000011404 */
[----:B------:R-:W-:Y:S06]  /*49c0*/  BRA `(.L_x_3542) ;  /* 0x0000000c00087947 */ /* 0x000fec0003800000 */
.L_x_3538:
[----:B------:R-:W-:-:S09]  /*49d0*/  UISETP.GT.AND UP0, UPT, UR4, 0x6, UPT ;  /* 0x000000060400788c */ /* 0x000fd2000bf04270 */
[----:B------:R-:W-:Y:S05]  /*49e0*/  BRA.U UP0, `(.L_x_3545) ;  /* 0x00000001002c7547 */ /* 0x000fea000b800000 */
[----:B------:R-:W-:-:S09]  /*49f0*/  UISETP.NE.AND UP0, UPT, UR4, 0x5, UPT ;  /* 0x000000050400788c */ /* 0x000fd2000bf05270 */
[----:B------:R-:W-:Y:S05]  /*4a00*/  BRA.U !UP0, `(.L_x_3546) ;  /* 0x0000000108147547 */ /* 0x000fea000b800000 */
[----:B------:R-:W-:-:S09]  /*4a10*/  UISETP.NE.AND UP0, UPT, UR4, 0x6, UPT ;  /* 0x000000060400788c */ /* 0x000fd2000bf05270 */
[----:B------:R-:W-:Y:S05]  /*4a20*/  BRA.U UP0, `(.L_x_3541) ;  /* 0x0000000900987547 */ /* 0x000fea000b800000 */
[----:B------:R-:W2:Y:S02]  /*4a30*/  LDG.E R2, desc[UR36][R2.64] ;  /* 0x0000002402027981 */ /* 0x000ea4000c1e1900 */
[----:B--2---:R2:W3:Y:S02]  /*4a40*/  F2I.S64.TRUNC R4, R2 ;  /* 0x0000000200047311 */ /* 0x0044e4000020d900 */
[----:B--23--:R-:W-:Y:S05]  /*4a50*/  BRA `(.L_x_3542) ;  /* 0x0000000800e47947 */ /* 0x00cfea0003800000 */
.L_x_3546:
[----:B------:R-:W2:Y:S02]  /*4a60*/  LDG.E.U16 R2, desc[UR36][R2.64] ;  /* 0x0000002402027981 */ /* 0x000ea4000c1e1500 */
[----:B--2---:R-:W-:-:S06]  /*4a70*/  HADD2.F32 R4, -RZ, R2.H0_H0 ;  /* 0x20000002ff047230 */ /* 0x004fcc0000004100 */
[----:B------:R-:W2:Y:S02]  /*4a80*/  F2I.S64.TRUNC R4, R4 ;  /* 0x0000000400047311 */ /* 0x000ea4000020d900 */
[----:B--2---:R-:W-:Y:S05]  /*4a90*/  BRA `(.L_x_3542) ;  /* 0x0000000800d47947 */ /* 0x004fea0003800000 */
.L_x_3545:
[----:B------:R-:W-:-:S09]  /*4aa0*/  UISETP.NE.AND UP0, UPT, UR4, 0x7, UPT ;  /* 0x000000070400788c */ /* 0x000fd2000bf05270 */
[----:B------:R-:W-:Y:S05]  /*4ab0*/  BRA.U !UP0, `(.L_x_3547) ;  /* 0x00000001082c7547 */ /* 0x000fea000b800000 */
[----:B------:R-:W-:-:S09]  /*4ac0*/  UISETP.NE.AND UP0, UPT, UR4, 0x8, UPT ;  /* 0x000000080400788c */ /* 0x000fd2000bf05270 */
[----:B------:R-:W-:Y:S05]  /*4ad0*/  BRA.U !UP0, `(.L_x_3548) ;  /* 0x0000000108147547 */ /* 0x000fea000b800000 */
[----:B------:R-:W-:-:S09]  /*4ae0*/  UISETP.NE.AND UP0, UPT, UR4, 0x9, UPT ;  /* 0x000000090400788c */ /* 0x000fd2000bf05270 */
[----:B------:R-:W-:Y:S05]  /*4af0*/  BRA.U UP0, `(.L_x_3541) ;  /* 0x0000000900647547 */ /* 0x000fea000b800000 */
[----:B------:R-:W2:Y:S02]  /*4b00*/  LDG.E R2, desc[UR36][R2.64] ;  /* 0x0000002402027981 */ /* 0x000ea4000c1e1900 */
[----:B--2---:R2:W3:Y:S02]  /*4b10*/  F2I.S64.TRUNC R4, R2 ;  /* 0x0000000200047311 */ /* 0x0044e4000020d900 */
[----:B--23--:R-:W-:Y:S05]  /*4b20*/  BRA `(.L_x_3542) ;  /* 0x0000000800b07947 */ /* 0x00cfea0003800000 */
.L_x_3548:
[----:B------:R-:W2:Y:S02]  /*4b30*/  LDG.E.U16 R2, desc[UR36][R2.64] ;  /* 0x0000002402027981 */ /* 0x000ea4000c1e1500 */
[----:B--2---:R-:W-:-:S06]  /*4b40*/  HADD2.F32 R4, -RZ, R2.H0_H0 ;  /* 0x20000002ff047230 */ /* 0x004fcc0000004100 */
[----:B------:R-:W2:Y:S02]  /*4b50*/  F2I.S64.TRUNC R4, R4 ;  /* 0x0000000400047311 */ /* 0x000ea4000020d900 */
[----:B--2---:R-:W-:Y:S05]  /*4b60*/  BRA `(.L_x_3542) ;  /* 0x0000000800a07947 */ /* 0x004fea0003800000 */
.L_x_3547:
[----:B------:R-:W2:Y:S02]  /*4b70*/  LDG.E.64 R2, desc[UR36][R2.64] ;  /* 0x0000002402027981 */ /* 0x000ea4000c1e1b00 */
[----:B--2---:R2:W3:Y:S02]  /*4b80*/  F2I.S64.F64.TRUNC R4, R2 ;  /* 0x0000000200047311 */ /* 0x0044e4000030d900 */
[----:B--23--:R-:W-:Y:S05]  /*4b90*/  BRA `(.L_x_3542) ;  /* 0x0000000800947947 */ /* 0x00cfea0003800000 */
.L_x_3537:
        /* <DEDUP_REMOVED lines=13> */
.L_x_3551:
[----:B------:R-:W2:Y:S02]  /*4c70*/  LDG.E.64 R2, desc[UR36][R2.64] ;  /* 0x0000002402027981 */ /* 0x000ea4000c1e1b00 */
[----:B--2---:R0:W1:Y:S02]  /*4c80*/  F2I.S64.F64.TRUNC R4, R2 ;  /* 0x0000000200047311 */ /* 0x004064000030d900 */
[----:B01----:R-:W-:Y:S05]  /*4c90*/  BRA `(.L_x_3542) ;  /* 0x0000000800547947 */ /* 0x003fea0003800000 */
.L_x_3550:
        /* <DEDUP_REMOVED lines=24> */
[----:B------:R-:W0:Y:S02]  /*4e20*/  F2I.S64.TRUNC R4, R5 ;  /* 0x0000000500047311 */ /* 0x000e24000020d900 */
[----:B0-----:R-:W-:Y:S05]  /*4e30*/  BRA `(.L_x_3542) ;  /* 0x0000000400ec7947 */ /* 0x001fea0003800000 */
.L_x_3553:
        /* <DEDUP_REMOVED lines=11> */
[----:B------:R-:W0:Y:S02]  /*4ef0*/  F2I.S64.TRUNC R4, R5 ;  /* 0x0000000500047311 */ /* 0x000e24000020d900 */
[----:B0-----:R-:W-:Y:S05]  /*4f00*/  BRA `(.L_x_3542) ;  /* 0x0000000400b87947 */ /* 0x001fea0003800000 */
.L_x_3552:
[----:B------:R-:W2:Y:S02]  /*4f10*/  LDG.E.U16 R4, desc[UR36][R2.64] ;  /* 0x0000002402047981 */ /* 0x000ea4000c1e1500 */
[----:B--2---:R-:W-:-:S06]  /*4f20*/  SHF.L.U32 R4, R4, 0x10, RZ ;  /* 0x0000001004047819 */ /* 0x004fcc00000006ff */
[----:B------:R-:W0:Y:S02]  /*4f30*/  F2I.S64.TRUNC R4, R4 ;  /* 0x0000000400047311 */ /* 0x000e24000020d900 */
[----:B0-----:R-:W-:Y:S05]  /*4f40*/  BRA `(.L_x_3542) ;  /* 0x0000000400a87947 */ /* 0x001fea0003800000 */
.L_x_3549:
        /* <DEDUP_REMOVED lines=11> */
.L_x_3556:
        /* <DEDUP_REMOVED lines=21> */
.L_x_3560:
[----:B------:R-:W-:Y:S05]  /*5150*/  BSYNC.RECONVERGENT B1 ;  /* 0x0000000000017941 */ /* 0x000fea0003800200 */
.L_x_3559:
[----:B------:R-:W-:Y:S01]  /*5160*/  IMAD.SHL.U32 R0, R0, 0x100000, RZ ;  /* 0x0010000000007824 */ /* 0x000fe200078e00ff */
[----:B------:R-:W-:-:S04]  /*5170*/  LEA R2, R2, 0x3b800000, 0x17 ;  /* 0x3b80000002027811 */ /* 0x000fc800078eb8ff */
[----:B------:R-:W-:-:S07]  /*5180*/  LOP3.LUT R4, R2, R0, R7, 0xfe, !PT ;  /* 0x0000000002047212 */ /* 0x000fce00078efe07 */
.L_x_3558:
[----:B------:R-:W-:Y:S05]  /*5190*/  BSYNC.RECONVERGENT B0 ;  /* 0x0000000000007941 */ /* 0x000fea0003800200 */
.L_x_3557:
[----:B------:R-:W4:Y:S02]  /*51a0*/  F2I.S64.TRUNC R4, R4 ;  /* 0x0000000400047311 */ /* 0x000f24000020d900 */
[----:B----4-:R-:W-:Y:S05]  /*51b0*/  BRA `(.L_x_3542) ;  /* 0x00000004000c7947 */ /* 0x010fea0003800000 */
.L_x_3555:
        /* <DEDUP_REMOVED lines=21> */
.L_x_3564:
[----:B------:R-:W-:Y:S05]  /*5310*/  BSYNC.RECONVERGENT B1 ;  /* 0x0000000000017941 */ /* 0x000fea0003800200 */
.L_x_3563:
[----:B------:R-:W-:Y:S01]  /*5320*/  IMAD.SHL.U32 R0, R0, 0x200000, RZ ;  /* 0x0020000000007824 */ /* 0x000fe200078e00ff */
[----:B------:R-:W-:-:S04]  /*5330*/  LEA R2, R2, 0x37800000, 0x17 ;  /* 0x3780000002027811 */ /* 0x000fc800078eb8ff */
[----:B------:R-:W-:-:S07]  /*5340*/  LOP3.LUT R4, R2, R0, R7, 0xfe, !PT ;  /* 0x0000000002047212 */ /* 0x000fce00078efe07 */
.L_x_3562:
[----:B------:R-:W-:Y:S05]  /*5350*/  BSYNC.RECONVERGENT B0 ;  /* 0x0000000000007941 */ /* 0x000fea0003800200 */
.L_x_3561:
[----:B------:R-:W4:Y:S02]  /*5360*/  F2I.S64.TRUNC R4, R4 ;  /* 0x0000000400047311 */ /* 0x000f24000020d900 */
[----:B----4-:R-:W-:Y:S05]  /*5370*/  BRA `(.L_x_3542) ;  /* 0x00000000009c7947 */ /* 0x010fea0003800000 */
.L_x_3554:
        /* <DEDUP_REMOVED lines=14> */
.L_x_3568:
[----:B------:R-:W-:Y:S05]  /*5460*/  BSYNC.RECONVERGENT B0 ;  /* 0x0000000000007941 */ /* 0x000fea0003800200 */
.L_x_3567:
[----:B------:R-:W2:Y:S02]  /*5470*/  F2I.S64.TRUNC R4, R4 ;  /* 0x0000000400047311 */ /* 0x000ea4000020d900 */
[----:B--2---:R-:W-:Y:S05]  /*5480*/  BRA `(.L_x_3542) ;  /* 0x0000000000587947 */ /* 0x004fea0003800000 */
.L_x_3541:
        /* <DEDUP_REMOVED lines=11> */
[----:B------:R-:W-:Y:S02]  /*5540*/  IMAD.U32 R7, RZ, RZ, UR7 ;  /* 0x00000007ff077e24 */ /* 0x000fe4000f8e00ff */
[----:B---3--:R-:W-:Y:S01]  /*5550*/  IMAD.U32 R10, RZ, RZ, UR8 ;  /* 0x00000008ff0a7e24 */ /* 0x008fe2000f8e00ff */
[----:B------:R-:W-:-:S07]  /*5560*/  MOV R11, UR9 ;  /* 0x00000009000b7c02 */ /* 0x000fce0008000f00 */
[----:B------:R-:W-:-:S07]  /*5570*/  LEPC R20, `(.L_x_3569) ;  /* 0x000000001014794e */ /* 0x000fce0000000000 */
[----:B--2---:R-:W-:Y:S05]  /*5580*/  CALL.ABS.NOINC R2 ;  /* 0x0000000002007343 */ /* 0x004fea0003c00000 */
.L_x_3569:
[----:B------:R-:W-:Y:S01]  /*5590*/  CS2R R4, SRZ ;  /* 0x0000000000047805 */ /* 0x000fe2000001ff00 */
[----:B------:R-:W-:Y:S06]  /*55a0*/  BRA `(.L_x_3542) ;  /* 0x0000000000107947 */ /* 0x000fec0003800000 */
.L_x_3566:
[----:B------:R2:W5:Y:S01]  /*55b0*/  LDG.E.64 R4, desc[UR36][R2.64] ;  /* 0x0000002402047981 */ /* 0x000562000c1e1b00 */
[----:B------:R-:W-:Y:S05]  /*55c0*/  BRA `(.L_x_3542) ;  /* 0x0000000000087947 */ /* 0x000fea0003800000 */
.L_x_3565:
[----:B------:R3:W5:Y:S01]  /*55d0*/  LDG.E R4, desc[UR36][R2.64] ;  /* 0x0000002402047981 */ /* 0x000762000c1e1900 */
[----:B------:R-:W-:-:S07]  /*55e0*/  HFMA2 R5, -RZ, RZ, 0, 0 ;  /* 0x00000000ff057431 */ /* 0x000fce00000001ff */
.L_x_3542:
[----:B------:R-:W0:Y:S01]  /*55f0*/  LDCU.64 UR6, c[0x0][0x580] ;  /* 0x0000b000ff0677ac */ /* 0x000e220008000a00 */
[-C--:B-----5:R-:W-:Y:S02]  /*5600*/  IADD3 R7, P2, PT, RZ, -R4.reuse, RZ ;  /* 0x80000004ff077210 */ /* 0x0a0fe40007f5e0ff */
[----:B------:R-:W-:Y:S01]  /*5610*/  ISETP.LT.AND P1, PT, R5, RZ, PT ;  /* 0x000000ff0500720c */ /* 0x000fe20003f21270 */
[----:B------:R-:W-:Y:S02]  /*5620*/  UPRMT UR4, UR42, 0x9910, URZ ;  /* 0x000099102a047896 */ /* 0x000fe400080000ff */
[----:B------:R-:W-:Y:S01]  /*5630*/  IMAD.X R9, RZ, RZ, ~R5, P2 ;  /* 0x000000ffff097224 */ /* 0x000fe200010e0e05 */
[----:B------:R-:W-:Y:S01]  /*5640*/  SEL R11, R7, R4, P1 ;  /* 0x00000004070b7207 */ /* 0x000fe20000800000 */
[----:B------:R-:W-:-:S03]  /*5650*/  UISETP.GT.AND UP0, UPT, UR4, 0x9, UPT ;  /* 0x000000090400788c */ /* 0x000fc6000bf04270 */
[----:B------:R-:W-:Y:S01]  /*5660*/  SEL R7, R9, R5, P1 ;  /* 0x0000000509077207 */ /* 0x000fe20000800000 */
[----:B------:R-:W-:Y:S01]  /*5670*/  IMAD.MOV.U32 R6, RZ, RZ, R11 ;  /* 0x000000ffff067224 */ /* 0x000fe200078e000b */
        /* <DEDUP_REMOVED lines=13> */
.L_x_3573:
[----:B------:R0:W-:Y:S01]  /*5750*/  STG.E.U8 desc[UR36][R2.64], R11 ;  /* 0x0000000b02007986 */ /* 0x0001e2000c101124 */
[----:B------:R-:W-:Y:S05]  /*5760*/  BRA `(.L_x_3575) ;  /* 0x0000001000287947 */ /* 0x000fea0003800000 */
.L_x_3572:
        /* <DEDUP_REMOVED lines=8> */
.L_x_3577:
[----:B------:R0:W-:Y:S01]  /*57f0*/  STG.E desc[UR36][R2.64], R11 ;  /* 0x0000000b02007986 */ /* 0x0001e2000c101924 */
[----:B------:R-:W-:Y:S05]  /*5800*/  BRA `(.L_x_3575) ;  /* 0x0000001000007947 */ /* 0x000fea0003800000 */
.L_x_3576:
[----:B------:R0:W-:Y:S01]  /*5810*/  STG.E.U16 desc[UR36][R2.64], R11 ;  /* 0x0000000b02007986 */ /* 0x0001e2000c101524 */
[----:B------:R-:W-:Y:S05]  /*5820*/  BRA `(.L_x_3575) ;  /* 0x0000000c00f87947 */ /* 0x000fea0003800000 */
.L_x_3571:
[----:B------:R-:W-:-:S09]  /*5830*/  UISETP.GT.AND UP0, UPT, UR4, 0x6, UPT ;  /* 0x000000060400788c */ /* 0x000fd2000bf04270 */
[----:B------:R-:W-:Y:S05]  /*5840*/  BRA.U UP0, `(.L_x_3578) ;  /* 0x0000000100547547 */ /* 0x000fea000b800000 */
[----:B------:R-:W-:-:S09]  /*5850*/  UISETP.NE.AND UP0, UPT, UR4, 0x5, UPT ;  /* 0x000000050400788c */ /* 0x000fd2000bf05270 */
[----:B------:R-:W-:Y:S05]  /*5860*/  BRA.U !UP0, `(.L_x_3579) ;  /* 0x0000000108287547 */ /* 0x000fea000b800000 */
[----:B------:R-:W-:-:S09]  /*5870*/  UISETP.NE.AND UP0, UPT, UR4, 0x6, UPT ;  /* 0x000000060400788c */ /* 0x000fd2000bf05270 */
[----:B------:R-:W-:Y:S05]  /*5880*/  BRA.U UP0, `(.L_x_3574) ;  /* 0x0000000900c07547 */ /* 0x000fea000b800000 */
[----:B------:R-:W-:Y:S02]  /*5890*/  ISETP.LT.AND P0, PT, R5, RZ, PT ;  /* 0x000000ff0500720c */ /* 0x000fe40003f01270 */
[----:B------:R-:W-:-:S04]  /*58a0*/  IADD3 R6, P1, PT, RZ, -R4, RZ ;  /* 0x80000004ff067210 */ /* 0x000fc80007f3e0ff */
[----:B------:R-:W-:-:S07]  /*58b0*/  IADD3.X R7, PT, PT, RZ, ~R5, RZ, P1, !PT ;  /* 0x80000005ff077210 */ /* 0x000fce0000ffe4ff */
[----:B------:R-:W-:Y:S02]  /*58c0*/  @P0 IMAD.MOV.U32 R5, RZ, RZ, R7 ;  /* 0x000000ffff050224 */ /* 0x000fe400078e0007 */
[----:B------:R-:W-:-:S04]  /*58d0*/  @P0 IMAD.MOV.U32 R4, RZ, RZ, R6 ;  /* 0x000000ffff040224 */ /* 0x000fc800078e0006 */
[----:B------:R-:W0:Y:S02]  /*58e0*/  I2F.S64 R5, R4 ;  /* 0x0000000400057312 */ /* 0x000e240000301400 */
[----:B0-----:R0:W-:Y:S01]  /*58f0*/  STG.E desc[UR36][R2.64], R5 ;  /* 0x0000000502007986 */ /* 0x0011e2000c101924 */
[----:B------:R-:W-:Y:S05]  /*5900*/  BRA `(.L_x_3575) ;  /* 0x0000000c00c07947 */ /* 0x000fea0003800000 */
.L_x_3579:
[----:B------:R-:W-:Y:S02]  /*5910*/  ISETP.LT.AND P0, PT, R5, RZ, PT ;  /* 0x000000ff0500720c */ /* 0x000fe40003f01270 */
[----:B------:R-:W-:-:S05]  /*5920*/  IADD3 R6, P1, PT, RZ, -R4, RZ ;  /* 0x80000004ff067210 */ /* 0x000fca0007f3e0ff */
[----:B------:R-:W-:-:S06]  /*5930*/  IMAD.X R7, RZ, RZ, ~R5, P1 ;  /* 0x000000ffff077224 */ /* 0x000fcc00008e0e05 */
[----:B------:R-:W-:Y:S01]  /*5940*/  @P0 MOV R4, R6 ;  /* 0x0000000600040202 */ /* 0x000fe20000000f00 */
[----:B------:R-:W-:-:S04]  /*5950*/  @P0 IMAD.MOV.U32 R5, RZ, RZ, R7 ;  /* 0x000000ffff050224 */ /* 0x000fc800078e0007 */
[----:B------:R-:W0:Y:S02]  /*5960*/  I2F.S64 R0, R4 ;  /* 0x0000000400007312 */ /* 0x000e240000301400 */
[----:B0-----:R-:W-:-:S05]  /*5970*/  F2FP.F16.F32.PACK_AB R0, RZ, R0 ;  /* 0x00000000ff00723e */ /* 0x001fca00000000ff */
[----:B------:R0:W-:Y:S01]  /*5980*/  STG.E.U16 desc[UR36][R2.64], R0 ;  /* 0x0000000002007986 */ /* 0x0001e2000c101524 */
[----:B------:R-:W-:Y:S05]  /*5990*/  BRA `(.L_x_3575) ;  /* 0x0000000c009c7947 */ /* 0x000fea0003800000 */
.L_x_3578:
[----:B------:R-:W-:-:S09]  /*59a0*/  UISETP.NE.AND UP0, UPT, UR4, 0x7, UPT ;  /* 0x000000070400788c */ /* 0x000fd2000bf05270 */
[----:B------:R-:W-:Y:S05]  /*59b0*/  BRA.U !UP0, `(.L_x_3580) ;  /* 0x00000001085c7547 */ /* 0x000fea000b800000 */
[----:B------:R-:W-:-:S09]  /*59c0*/  UISETP.NE.AND UP0, UPT, UR4, 0x8, UPT ;  /* 0x000000080400788c */ /* 0x000fd2000bf05270 */
[----:B------:R-:W-:Y:S05]  /*59d0*/  BRA.U !UP0, `(.L_x_3581) ;  /* 0x00000001082c7547 */ /* 0x000fea000b800000 */
[----:B------:R-:W-:-:S09]  /*59e0*/  UISETP.NE.AND UP0, UPT, UR4, 0x9, UPT ;  /* 0x000000090400788c */ /* 0x000fd2000bf05270 */
[----:B------:R-:W-:Y:S05]  /*59f0*/  BRA.U UP0, `(.L_x_3574) ;  /* 0x0000000900647547 */ /* 0x000fea000b800000 */
[----:B------:R-:W-:Y:S01]  /*5a00*/  ISETP.LT.AND P0, PT, R5, RZ, PT ;  /* 0x000000ff0500720c */ /* 0x000fe20003f01270 */
[----:B------:R-:W-:Y:S01]  /*5a10*/  IMAD.MOV.U32 R7, RZ, RZ, RZ ;  /* 0x000000ffff077224 */ /* 0x000fe200078e00ff */
[----:B------:R-:W-:-:S05]  /*5a20*/  IADD3 R8, P1, PT, RZ, -R4, RZ ;  /* 0x80000004ff087210 */ /* 0x000fca0007f3e0ff */
[----:B------:R-:W-:-:S06]  /*5a30*/  IMAD.X R9, RZ, RZ, ~R5, P1 ;  /* 0x000000ffff097224 */ /* 0x000fcc00008e0e05 */
[----:B------:R-:W-:Y:S01]  /*5a40*/  @P0 MOV R4, R8 ;  /* 0x0000000800040202 */ /* 0x000fe20000000f00 */
[----:B------:R-:W-:-:S04]  /*5a50*/  @P0 IMAD.MOV.U32 R5, RZ, RZ, R9 ;  /* 0x000000ffff050224 */ /* 0x000fc800078e0009 */
[----:B------:R-:W0:Y:S02]  /*5a60*/  I2F.S64 R6, R4 ;  /* 0x0000000400067312 */ /* 0x000e240000301400 */
[----:B0-----:R0:W-:Y:S01]  /*5a70*/  STG.E.64 desc[UR36][R2.64], R6 ;  /* 0x0000000602007986 */ /* 0x0011e2000c101b24 */
[----:B------:R-:W-:Y:S05]  /*5a80*/  BRA `(.L_x_3575) ;  /* 0x0000000c00607947 */ /* 0x000fea0003800000 */
.L_x_3581:
[----:B------:R-:W-:Y:S02]  /*5a90*/  ISETP.LT.AND P0, PT, R5, RZ, PT ;  /* 0x000000ff0500720c */ /* 0x000fe40003f01270 */
[----:B------:R-:W-:-:S05]  /*5aa0*/  IADD3 R6, P1, PT, RZ, -R4, RZ ;  /* 0x80000004ff067210 */ /* 0x000fca0007f3e0ff */
[----:B------:R-:W-:-:S06]  /*5ab0*/  IMAD.X R7, RZ, RZ, ~R5, P1 ;  /* 0x000000ffff077224 */ /* 0x000fcc00008e0e05 */
[----:B------:R-:W-:Y:S01]  /*5ac0*/  @P0 IMAD.MOV.U32 R4, RZ, RZ, R6 ;  /* 0x000000ffff040224 */ /* 0x000fe200078e0006 */
[----:B------:R-:W-:-:S05]  /*5ad0*/  @P0 MOV R5, R7 ;  /* 0x0000000700050202 */ /* 0x000fca0000000f00 */
[----:B------:R-:W0:Y:S02]  /*5ae0*/  I2F.S64 R4, R4 ;  /* 0x0000000400047312 */ /* 0x000e240000301400 */
[----:B0-----:R-:W-:-:S04]  /*5af0*/  F2FP.F16.F32.PACK_AB R5, RZ, R4 ;  /* 0x00000004ff05723e */ /* 0x001fc800000000ff */
[----:B------:R-:W-:-:S05]  /*5b00*/  PRMT R5, R5, 0x5410, RZ ;  /* 0x0000541005057816 */ /* 0x000fca00000000ff */
[----:B------:R0:W-:Y:S01]  /*5b10*/  STG.E desc[UR36][R2.64], R5 ;  /* 0x0000000502007986 */ /* 0x0001e2000c101924 */
[----:B------:R-:W-:Y:S05]  /*5b20*/  BRA `(.L_x_3575) ;  /* 0x0000000c00387947 */ /* 0x000fea0003800000 */
.L_x_3580:
[----:B------:R-:W-:Y:S02]  /*5b30*/  ISETP.LT.AND P0, PT, R5, RZ, PT ;  /* 0x000000ff0500720c */ /* 0x000fe40003f01270 */
[----:B------:R-:W-:-:S05]  /*5b40*/  IADD3 R6, P1, PT, RZ, -R4, RZ ;  /* 0x80000004ff067210 */ /* 0x000fca0007f3e0ff */
[----:B------:R-:W-:-:S06]  /*5b50*/  IMAD.X R7, RZ, RZ, ~R5, P1 ;  /* 0x000000ffff077224 */ /* 0x000fcc00008e0e05 */
[----:B------:R-:W-:Y:S02]  /*5b60*/  @P0 IMAD.MOV.U32 R4, RZ, RZ, R6 ;  /* 0x000000ffff040224 */ /* 0x000fe400078e0006 */
[----:B------:R-:W-:-:S06]  /*5b70*/  @P0 IMAD.MOV.U32 R5, RZ, RZ, R7 ;  /* 0x000000ffff050224 */ /* 0x000fcc00078e0007 */
[----:B------:R-:W0:Y:S02]  /*5b80*/  I2F.F64.S64 R4, R4 ;  /* 0x0000000400047312 */ /* 0x000e240000301c00 */
[----:B0-----:R0:W-:Y:S01]  /*5b90*/  STG.E.64 desc[UR36][R2.64], R4 ;  /* 0x0000000402007986 */ /* 0x0011e2000c101b24 */
[----:B------:R-:W-:Y:S05]  /*5ba0*/  BRA `(.L_x_3575) ;  /* 0x0000000c00187947 */ /* 0x000fea0003800000 */
.L_x_3570:
        /* <DEDUP_REMOVED lines=12> */
.L_x_3585:
        /* <DEDUP_REMOVED lines=23> */
.L_x_3588:
[----:B------:R-:W-:-:S04]  /*5de0*/  SHF.R.U32.HI R5, RZ, 0x18, R5 ;  /* 0x00000018ff057819 */ /* 0x000fc80000011605 */
[----:B------:R-:W-:-:S07]  /*5df0*/  LOP3.LUT R0, R0, 0x80, R5, 0xf8, !PT ;  /* 0x0000008000007812 */ /* 0x000fce00078ef805 */
.L_x_3587:
[----:B------:R-:W-:Y:S05]  /*5e00*/  BSYNC.RECONVERGENT B0 ;  /* 0x0000000000007941 */ /* 0x000fea0003800200 */
.L_x_3586:
[----:B------:R0:W-:Y:S01]  /*5e10*/  STG.E.U8 desc[UR36][R2.64], R0 ;  /* 0x0000000002007986 */ /* 0x0001e2000c101124 */
[----:B------:R-:W-:Y:S05]  /*5e20*/  BRA `(.L_x_3575) ;  /* 0x0000000800787947 */ /* 0x000fea0003800000 */
.L_x_3584:
[----:B------:R-:W-:Y:S01]  /*5e30*/  ISETP.LT.AND P0, PT, R5, RZ, PT ;  /* 0x000000ff0500720c */ /* 0x000fe20003f01270 */
[----:B------:R-:W-:Y:S01]  /*5e40*/  BSSY.RECONVERGENT B0, `(.L_x_3589) ;  /* 0x0000018000007945 */ /* 0x000fe20003800200 */
[----:B------:R-:W-:Y:S01]  /*5e50*/  IADD3 R6, P1, PT, RZ, -R4, RZ ;  /* 0x80000004ff067210 */ /* 0x000fe20007f3e0ff */
[----:B------:R-:W-:-:S04]  /*5e60*/  HFMA2 R0, -RZ, RZ, 0, 7.62939453125e-06 ;  /* 0x00000080ff007431 */ /* 0x000fc800000001ff */
[----:B------:R-:W-:-:S06]  /*5e70*/  IMAD.X R7, RZ, RZ, ~R5, P1 ;  /* 0x000000ffff077224 */ /* 0x000fcc00008e0e05 */
        /* <DEDUP_REMOVED lines=18> */
.L_x_3591:
[----:B------:R-:W-:-:S04]  /*5fa0*/  SHF.R.U32.HI R5, RZ, 0x18, R5 ;  /* 0x00000018ff057819 */ /* 0x000fc80000011605 */
[----:B------:R-:W-:-:S07]  /*5fb0*/  LOP3.LUT R0, R0, 0x80, R5, 0xf8, !PT ;  /* 0x0000008000007812 */ /* 0x000fce00078ef805 */
.L_x_3590:
[----:B------:R-:W-:Y:S05]  /*5fc0*/  BSYNC.RECONVERGENT B0 ;  /* 0x0000000000007941 */ /* 0x000fea0003800200 */
.L_x_3589:
[----:B------:R0:W-:Y:S01]  /*5fd0*/  STG.E.U8 desc[UR36][R2.64], R0 ;  /* 0x0000000002007986 */ /* 0x0001e2000c101124 */
[----:B------:R-:W-:Y:S05]  /*5fe0*/  BRA `(.L_x_3575) ;  /* 0x0000000800087947 */ /* 0x000fea0003800000 */
.L_x_3583:
[----:B------:R-:W-:-:S09]  /*5ff0*/  UISETP.NE.AND UP0, UPT, UR4, 0x1c, UPT ;  /* 0x0000001c0400788c */ /* 0x000fd2000bf05270 */
[----:B------:R-:W-:Y:S05]  /*6000*/  BRA.U !UP0, `(.L_x_3592) ;  /* 0x0000000108707547 */ /* 0x000fea000b800000 */
[----:B------:R-:W-:-:S09]  /*6010*/  UISETP.NE.AND UP0, UPT, UR4, 0x1d, UPT ;  /* 0x0000001d0400788c */ /* 0x000fd2000bf05270 */
[----:B------:R-:W-:Y:S05]  /*6020*/  BRA.U !UP0, `(.L_x_3593) ;  /* 0x0000000108607547 */ /* 0x000fea000b800000 */
[----:B------:R-:W-:-:S09]  /*6030*/  UISETP.NE.AND UP0, UPT, UR4, 0x2c, UPT ;  /* 0x0000002c0400788c */ /* 0x000fd2000bf05270 */
[----:B------:R-:W-:Y:S05]  /*6040*/  BRA.U UP0, `(.L_x_3574) ;  /* 0x0000000100d07547 */ /* 0x000fea000b800000 */
[----:B------:R-:W-:Y:S02]  /*6050*/  ISETP.LT.AND P0, PT, R5, RZ, PT ;  /* 0x000000ff0500720c */ /* 0x000fe40003f01270 */
[----:B------:R-:W-:-:S05]  /*6060*/  IADD3 R6, P1, PT, RZ, -R4, RZ ;  /* 0x80000004ff067210 */ /* 0x000fca0007f3e0ff */
[----:B------:R-:W-:-:S06]  /*6070*/  IMAD.X R7, RZ, RZ, ~R5, P1 ;  /* 0x000000ffff077224 */ /* 0x000fcc00008e0e05 */
[----:B------:R-:W-:Y:S01]  /*6080*/  @P0 IMAD.MOV.U32 R4, RZ, RZ, R6 ;  /* 0x000000ffff040224 */ /* 0x000fe200078e0006 */
[----:B------:R-:W-:-:S05]  /*6090*/  @P0 MOV R5, R7 ;  /* 0x0000000700050202 */ /* 0x000fca0000000f00 */
[----:B------:R-:W0:Y:S02]  /*60a0*/  I2F.S64 R4, R4 ;  /* 0x0000000400047312 */ /* 0x000e240000301400 */
        /* <DEDUP_REMOVED lines=12> */
[----:B------:R-:W-:-:S05]  /*6170*/  @!P0 IMAD.MOV R4, RZ, RZ, R6 ;  /* 0x000000ffff048224 */ /* 0x000fca00078e0206 */
[----:B------:R-:W-:-:S05]  /*6180*/  @P1 MOV R5, R4 ;  /* 0x0000000400051202 */ /* 0x000fca0000000f00 */
[----:B------:R0:W-:Y:S01]  /*6190*/  STG.E.U8 desc[UR36][R2.64], R5 ;  /* 0x0000000502007986 */ /* 0x0001e2000c101124 */
[----:B------:R-:W-:Y:S05]  /*61a0*/  BRA `(.L_x_3575) ;  /* 0x0000000400987947 */ /* 0x000fea0003800000 */
.L_x_3593:
[----:B------:R0:W-:Y:S01]  /*61b0*/  STG.E.64 desc[UR36][R2.64], R6 ;  /* 0x0000000602007986 */ /* 0x0001e2000c101b24 */
[----:B------:R-:W-:Y:S05]  /*61c0*/  BRA `(.L_x_3575) ;  /* 0x0000000400907947 */ /* 0x000fea0003800000 */
.L_x_3592:
[----:B------:R0:W-:Y:S01]  /*61d0*/  STG.E desc[UR36][R2.64], R11 ;  /* 0x0000000b02007986 */ /* 0x0001e2000c101924 */
[----:B------:R-:W-:Y:S05]  /*61e0*/  BRA `(.L_x_3575) ;  /* 0x0000000400887947 */ /* 0x000fea0003800000 */
.L_x_3582:
        /* <DEDUP_REMOVED lines=11> */
.L_x_3595:
        /* <DEDUP_REMOVED lines=9> */
.L_x_3594:
[----:B------:R-:W-:-:S09]  /*6330*/  UISETP.NE.AND UP0, UPT, UR4, 0xf, UPT ;  /* 0x0000000f0400788c */ /* 0x000fd2000bf05270 */
[----:B------:R-:W-:Y:S05]  /*6340*/  BRA.U !UP0, `(.L_x_3596) ;  /* 0x0000000508107547 */ /* 0x000fea000b800000 */
[----:B------:R-:W-:-:S09]  /*6350*/  UISETP.NE.AND UP0, UPT, UR4, 0x17, UPT ;  /* 0x000000170400788c */ /* 0x000fd2000bf05270 */
[----:B------:R-:W-:Y:S05]  /*6360*/  BRA.U !UP0, `(.L_x_3597) ;  /* 0x0000000108a47547 */ /* 0x000fea000b800000 */
[----:B------:R-:W-:-:S09]  /*6370*/  UISETP.NE.AND UP0, UPT, UR4, 0x18, UPT ;  /* 0x000000180400788c */ /* 0x000fd2000bf05270 */
[----:B------:R-:W-:Y:S05]  /*6380*/  BRA.U !UP0, `(.L_x_3598) ;  /* 0x0000000108447547 */ /* 0x000fea000b800000 */
.L_x_3574:
        /* <DEDUP_REMOVED lines=8> */
[----:B0-----:R-:W-:Y:S01]  /*6410*/  MOV R4, UR4 ;  /* 0x0000000400047c02 */ /* 0x001fe20008000f00 */
[----:B------:R-:W-:-:S02]  /*6420*/  IMAD.U32 R5, RZ, RZ, UR5 ;  /* 0x00000005ff057e24 */ /* 0x000fc4000f8e00ff */
[----:B---3--:R-:W-:Y:S02]  /*6430*/  IMAD.U32 R6, RZ, RZ, UR6 ;  /* 0x00000006ff067e24 */ /* 0x008fe4000f8e00ff */
[----:B------:R-:W-:Y:S01]  /*6440*/  IMAD.U32 R7, RZ, RZ, UR7 ;  /* 0x00000007ff077e24 */ /* 0x000fe2000f8e00ff */
[----:B----4-:R-:W-:Y:S01]  /*6450*/  MOV R10, UR8 ;  /* 0x00000008000a7c02 */ /* 0x010fe20008000f00 */
[----:B-1----:R-:W-:-:S07]  /*6460*/  IMAD.U32 R11, RZ, RZ, UR9 ;  /* 0x00000009ff0b7e24 */ /* 0x002fce000f8e00ff */
[----:B------:R-:W-:-:S07]  /*6470*/  LEPC R20, `(.L_x_3599) ;  /* 0x000000001014794e */ /* 0x000fce0000000000 */
[----:B--2---:R-:W-:Y:S05]  /*6480*/  CALL.ABS.NOINC R2 ;  /* 0x0000000002007343 */ /* 0x004fea0003c00000 */
.L_x_3599:
[----:B------:R-:W-:Y:S05]  /*6490*/  BRA `(.L_x_3575) ;  /* 0x0000000000dc7947 */ /* 0x000fea0003800000 */
.L_x_3598:
[----:B------:R-:W-:Y:S01]  /*64a0*/  ISETP.LT.AND P0, PT, R5, RZ, PT ;  /* 0x000000ff0500720c */ /* 0x000fe20003f01270 */
[----:B------:R-:W-:Y:S01]  /*64b0*/  BSSY.RECONVERGENT B0, `(.L_x_3600) ;  /* 0x0000011000007945 */ /* 0x000fe20003800200 */
[----:B------:R-:W-:Y:S02]  /*64c0*/  IADD3 R6, P1, PT, RZ, -R4, RZ ;  /* 0x80000004ff067210 */ /* 0x000fe40007f3e0ff */
[----:B------:R-:W-:-:S03]  /*64d0*/  MOV R0, 0x7f ;  /* 0x0000007f00007802 */ /* 0x000fc60000000f00 */
[----:B------:R-:W-:-:S06]  /*64e0*/  IMAD.X R7, RZ, RZ, ~R5, P1 ;  /* 0x000000ffff077224 */ /* 0x000fcc00008e0e05 */
[----:B------:R-:W-:Y:S02]  /*64f0*/  @P0 IMAD.MOV.U32 R5, RZ, RZ, R7 ;  /* 0x000000ffff050224 */ /* 0x000fe400078e0007 */
[----:B------:R-:W-:-:S04]  /*6500*/  @P0 IMAD.MOV.U32 R4, RZ, RZ, R6 ;  /* 0x000000ffff040224 */ /* 0x000fc800078e0006 */
[----:B------:R-:W0:Y:S02]  /*6510*/  I2F.S64 R5, R4 ;  /* 0x0000000400057312 */ /* 0x000e240000301400 */
        /* <DEDUP_REMOVED lines=10> */
.L_x_3601:
[----:B------:R-:W-:Y:S05]  /*65c0*/  BSYNC.RECONVERGENT B0 ;  /* 0x0000000000007941 */ /* 0x000fea0003800200 */
.L_x_3600:
[----:B------:R-:W-:-:S05]  /*65d0*/  LOP3.LUT R7, R0, 0x80, R7, 0xf8, !PT ;  /* 0x0000008000077812 */ /* 0x000fca00078ef807 */
[----:B------:R2:W-:Y:S01]  /*65e0*/  STG.E.U8 desc[UR36][R2.64], R7 ;  /* 0x0000000702007986 */ /* 0x0005e2000c101124 */
[----:B------:R-:W-:Y:S05]  /*65f0*/  BRA `(.L_x_3575) ;  /* 0x0000000000847947 */ /* 0x000fea0003800000 */
.L_x_3597:
[----:B------:R-:W-:Y:S01]  /*6600*/  ISETP.LT.AND P0, PT, R5, RZ, PT ;  /* 0x000000ff0500720c */ /* 0x000fe20003f01270 */
[----:B------:R-:W-:Y:S01]  /*6610*/  BSSY.RECONVERGENT B0, `(.L_x_3602) ;  /* 0x0000013000007945 */ /* 0x000fe20003800200 */
[----:B------:R-:W-:-:S05]  /*6620*/  IADD3 R6, P1, PT, RZ, -R4, RZ ;  /* 0x80000004ff067210 */ /* 0x000fca0007f3e0ff */
        /* <DEDUP_REMOVED lines=14> */
.L_x_3603:
[----:B------:R-:W-:Y:S01]  /*6710*/  HFMA2 R0, -RZ, RZ, 0, 7.569789886474609375e-06 ;  /* 0x0000007fff007431 */ /* 0x000fe200000001ff */
[----:B------:R-:W-:-:S04]  /*6720*/  ISETP.GT.U32.AND P0, PT, R6, 0x7f800000, PT ;  /* 0x7f8000000600780c */ /* 0x000fc80003f04070 */
[----:B------:R-:W-:-:S09]  /*6730*/  SEL R0, R0, 0x7c, P0 ;  /* 0x0000007c00007807 */ /* 0x000fd20000000000 */
.L_x_3604:
[----:B------:R-:W-:Y:S05]  /*6740*/  BSYNC.RECONVERGENT B0 ;  /* 0x0000000000007941 */ /* 0x000fea0003800200 */
.L_x_3602:
[----:B------:R-:W-:-:S04]  /*6750*/  SHF.R.U32.HI R5, RZ, 0x18, R5 ;  /* 0x00000018ff057819 */ /* 0x000fc80000011605 */
[----:B------:R-:W-:-:S05]  /*6760*/  LOP3.LUT R5, R0, 0x80, R5, 0xf8, !PT ;  /* 0x0000008000057812 */ /* 0x000fca00078ef805 */
[----:B------:R1:W-:Y:S01]  /*6770*/  STG.E.U8 desc[UR36][R2.64], R5 ;  /* 0x0000000502007986 */ /* 0x0003e2000c101124 */
[----:B------:R-:W-:Y:S05]  /*6780*/  BRA `(.L_x_3575) ;  /* 0x0000000000207947 */ /* 0x000fea0003800000 */
.L_x_3596:
[----:B------:R-:W-:Y:S02]  /*6790*/  ISETP.LT.AND P0, PT, R5, RZ, PT ;  /* 0x000000ff0500720c */ /* 0x000fe40003f01270 */
[----:B------:R-:W-:-:S05]  /*67a0*/  IADD3 R6, P1, PT, RZ, -R4, RZ ;  /* 0x80000004ff067210 */ /* 0x000fca0007f3e0ff */
[----:B------:R-:W-:-:S06]  /*67b0*/  IMAD.X R7, RZ, RZ, ~R5, P1 ;  /* 0x000000ffff077224 */ /* 0x000fcc00008e0e05 */
[----:B------:R-:W-:Y:S02]  /*67c0*/  @P0 IMAD.MOV.U32 R4, RZ, RZ, R6 ;  /* 0x000000ffff040224 */ /* 0x000fe400078e0006 */
[----:B------:R-:W-:-:S04]  /*67d0*/  @P0 IMAD.MOV.U32 R5, RZ, RZ, R7 ;  /* 0x000000ffff050224 */ /* 0x000fc800078e0007 */
[----:B------:R-:W0:Y:S02]  /*67e0*/  I2F.S64 R0, R4 ;  /* 0x0000000400007312 */ /* 0x000e240000301400 */
[----:B0-----:R-:W-:-:S05]  /*67f0*/  F2FP.BF16.F32.PACK_AB R0, RZ, R0 ;  /* 0x00000000ff00723e */ /* 0x001fca00000010ff */
[----:B------:R0:W-:Y:S02]  /*6800*/  STG.E.U16 desc[UR36][R2.64], R0 ;  /* 0x0000000002007986 */ /* 0x0001e4000c101524 */
.L_x_3575:
[----:B------:R-:W-:-:S07]  /*6810*/  IADD3 R17, PT, PT, R17, 0x80, RZ ;  /* 0x0000008011117810 */ /* 0x000fce0007ffe0ff */
.L_x_3535:
[----:B------:R-:W-:Y:S05]  /*6820*/  BSYNC.RECONVERGENT B6 ;  /* 0x0000000000067941 */ /* 0x000fea0003800200 */
.L_x_3534:
        /* <DEDUP_REMOVED lines=10> */
[----:B------:R-:W-:Y:S01]  /*68d0*/  MOV R16, RZ ;  /* 0x000000ff00107202 */ /* 0x000fe20000000f00 */
        /* <DEDUP_REMOVED lines=296> */
.L_x_3607:
        /* <DEDUP_REMOVED lines=17> */
.L_x_3611:
[----:B------:R4:W5:Y:S01]  /*7c70*/  LDG.E.U8 R4, desc[UR36][R2.64] ;  /* 0x0000002402047981 */ /* 0x000962000c1e1100 */
[----:B------:R-:W-:Y:S01]  /*7c80*/  HFMA2 R5, -RZ, RZ, 0, 0 ;  /* 0x00000000ff057431 */ /* 0x000fe200000001ff */
[----:B------:R-:W-:Y:S06]  /*7c90*/  BRA `(.L_x_3613) ;  /* 0x0000000c00407947 */ /* 0x000fec0003800000 */
.L_x_3610:
        /* <DEDUP_REMOVED lines=8> */
.L_x_3615:
[----:B------:R-:W2:Y:S02]  /*7d20*/  LDG.E R4, desc[UR36][R2.64] ;  /* 0x0000002402047981 */ /* 0x000ea4000c1e1900 */
[----:B--2---:R-:W-:Y:S01]  /*7d30*/  SHF.R.S32.HI R5, RZ, 0x1f, R4 ;  /* 0x0000001fff057819 */ /* 0x004fe20000011404 */
[----:B------:R-:W-:Y:S06]  /*7d40*/  BRA `(.L_x_3613) ;  /* 0x0000000c00147947 */ /* 0x000fec0003800000 */
.L_x_3614:
[----:B------:R-:W2:Y:S02]  /*7d50*/  LDG.E.S16 R4, desc[UR36][R2.64] ;  /* 0x0000002402047981 */ /* 0x000ea4000c1e1700 */
[----:B--2---:R-:W-:Y:S01]  /*7d60*/  SHF.R.S32.HI R5, RZ, 0x1f, R4 ;  /* 0x0000001fff057819 */ /* 0x004fe20000011404 */
[----:B------:R-:W-:Y:S06]  /*7d70*/  BRA `(.L_x_3613) ;  /* 0x0000000c00087947 */ /* 0x000fec0003800000 */
.L_x_3609:
[----:B------:R-:W-:-:S09]  /*7d80*/  UISETP.GT.AND UP0, UPT, UR4, 0x6, UPT ;  /* 0x000000060400788c */ /* 0x000fd2000bf04270 */
[----:B------:R-:W-:Y:S05]  /*7d90*/  BRA.U UP0, `(.L_x_3616) ;  /* 0x00000001002c7547 */ /* 0x000fea000b800000 */
[----:B------:R-:W-:-:S09]  /*7da0*/  UISETP.NE.AND UP0, UPT, UR4, 0x5, UPT ;  /* 0x000000050400788c */ /* 0x000fd2000bf05270 */
[----:B------:R-:W-:Y:S05]  /*7db0*/  BRA.U !UP0, `(.L_x_3617) ;  /* 0x0000000108147547 */ /* 0x000fea000b800000 */
[----:B------:R-:W-:-:S09]  /*7dc0*/  UISETP.NE.AND UP0, UPT, UR4, 0x6, UPT ;  /* 0x000000060400788c */ /* 0x000fd2000bf05270 */
[----:B------:R-:W-:Y:S05]  /*7dd0*/  BRA.U UP0, `(.L_x_3612) ;  /* 0x0000000900987547 */ /* 0x000fea000b800000 */
[----:B------:R-:W2:Y:S02]  /*7de0*/  LDG.E R2, desc[UR36][R2.64] ;  /* 0x0000002402027981 */ /* 0x000ea4000c1e1900 */
[----:B--2---:R0:W1:Y:S02]  /*7df0*/  F2I.S64.TRUNC R4, R2 ;  /* 0x0000000200047311 */ /* 0x004064000020d900 */
[----:B01----:R-:W-:Y:S05]  /*7e00*/  BRA `(.L_x_3613) ;  /* 0x0000000800e47947 */ /* 0x003fea0003800000 */
.L_x_3617:
[----:B------:R-:W2:Y:S02]  /*7e10*/  LDG.E.U16 R2, desc[UR36][R2.64] ;  /* 0x0000002402027981 */ /* 0x000ea4000c1e1500 */
[----:B--2---:R-:W-:-:S06]  /*7e20*/  HADD2.F32 R4, -RZ, R2.H0_H0 ;  /* 0x20000002ff047230 */ /* 0x004fcc0000004100 */
[----:B------:R-:W0:Y:S02]  /*7e30*/  F2I.S64.TRUNC R4, R4 ;  /* 0x0000000400047311 */ /* 0x000e24000020d900 */
[----:B0-----:R-:W-:Y:S05]  /*7e40*/  BRA `(.L_x_3613) ;  /* 0x0000000800d47947 */ /* 0x001fea0003800000 */
.L_x_3616:
[----:B------:R-:W-:-:S09]  /*7e50*/  UISETP.NE.AND UP0, UPT, UR4, 0x7, UPT ;  /* 0x000000070400788c */ /* 0x000fd2000bf05270 */
[----:B------:R-:W-:Y:S05]  /*7e60*/  BRA.U !UP0, `(.L_x_3618) ;  /* 0x00000001082c7547 */ /* 0x000fea000b800000 */
[----:B------:R-:W-:-:S09]  /*7e70*/  UISETP.NE.AND UP0, UPT, UR4, 0x8, UPT ;  /* 0x000000080400788c */ /* 0x000fd2000bf05270 */
[----:B------:R-:W-:Y:S05]  /*7e80*/  BRA.U !UP0, `(.L_x_3619) ;  /* 0x0000000108147547 */ /* 0x000fea000b800000 */
[----:B------:R-:W-:-:S09]  /*7e90*/  UISETP.NE.AND UP0, UPT, UR4, 0x9, UPT ;  /* 0x000000090400788c */ /* 0x000fd2000bf05270 */
[----:B------:R-:W-:Y:S05]  /*7ea0*/  BRA.U UP0, `(.L_x_3612) ;  /* 0x0000000900647547 */ /* 0x000fea000b800000 */
[----:B------:R-:W2:Y:S02]  /*7eb0*/  LDG.E R2, desc[UR36][R2.64] ;  /* 0x0000002402027981 */ /* 0x000ea4000c1e1900 */
[----:B--2---:R0:W1:Y:S02]  /*7ec0*/  F2I.S64.TRUNC R4, R2 ;  /* 0x0000000200047311 */ /* 0x004064000020d900 */
[----:B01----:R-:W-:Y:S05]  /*7ed0*/  BRA `(.L_x_3613) ;  /* 0x0000000800b07947 */ /* 0x003fea0003800000 */
.L_x_3619:
[----:B------:R-:W2:Y:S02]  /*7ee0*/  LDG.E.U16 R2, desc[UR36][R2.64] ;  /* 0x0000002402027981 */ /* 0x000ea4000c1e1500 */
[----:B--2---:R-:W-:-:S06]  /*7ef0*/  HADD2.F32 R4, -RZ, R2.H0_H0 ;  /* 0x20000002ff047230 */ /* 0x004fcc0000004100 */
[----:B------:R-:W0:Y:S02]  /*7f00*/  F2I.S64.TRUNC R4, R4 ;  /* 0x0000000400047311 */ /* 0x000e24000020d900 */
[----:B0-----:R-:W-:Y:S05]  /*7f10*/  BRA `(.L_x_3613) ;  /* 0x0000000800a07947 */ /* 0x001fea0003800000 */
.L_x_3618:
[----:B------:R-:W2:Y:S02]  /*7f20*/  LDG.E.64 R2, desc[UR36][R2.64] ;  /* 0x0000002402027981 */ /* 0x000ea4000c1e1b00 */
[----:B--2---:R0:W1:Y:S02]  /*7f30*/  F2I.S64.F64.TRUNC R4, R2 ;  /* 0x0000000200047311 */ /* 0x004064000030d900 */
[----:B01----:R-:W-:Y:S05]  /*7f40*/  BRA `(.L_x_3613) ;  /* 0x0000000800947947 */ /* 0x003fea0003800000 */
.L_x_3608:
        /* <DEDUP_REMOVED lines=13> */
.L_x_3622:
[----:B------:R-:W2:Y:S02]  /*8020*/  LDG.E.64 R2, desc[UR36][R2.64] ;  /* 0x0000002402027981 */ /* 0x000ea4000c1e1b00 */
[----:B--2---:R0:W1:Y:S02]  /*8030*/  F2I.S64.F64.TRUNC R4, R2 ;  /* 0x0000000200047311 */ /* 0x004064000030d900 */
[----:B01----:R-:W-:Y:S05]  /*8040*/  BRA `(.L_x_3613) ;  /* 0x0000000800547947 */ /* 0x003fea0003800000 */
.L_x_3621:
        /* <DEDUP_REMOVED lines=26> */
.L_x_3624:
        /* <DEDUP_REMOVED lines=13> */
.L_x_3623:
[----:B------:R-:W2:Y:S02]  /*82c0*/  LDG.E.U16 R4, desc[UR36][R2.64] ;  /* 0x0000002402047981 */ /* 0x000ea4000c1e1500 */
[----:B--2---:R-:W-:-:S06]  /*82d0*/  IMAD.U32 R4, R4, 0x10000, RZ ;  /* 0x0001000004047824 */ /* 0x004fcc00078e00ff */
[----:B------:R-:W0:Y:S02]  /*82e0*/  F2I.S64.TRUNC R4, R4 ;  /* 0x0000000400047311 */ /* 0x000e24000020d900 */
[----:B0-----:R-:W-:Y:S05]  /*82f0*/  BRA `(.L_x_3613) ;  /* 0x0000000400a87947 */ /* 0x001fea0003800000 */
.L_x_3620:
        /* <DEDUP_REMOVED lines=9> */
[----:B------:R-:W-:Y:S01]  /*8390*/  HFMA2 R5, -RZ, RZ, 0, 0 ;  /* 0x00000000ff057431 */ /* 0x000fe200000001ff */
[----:B------:R-:W-:Y:S06]  /*83a0*/  BRA `(.L_x_3613) ;  /* 0x00000004007c7947 */ /* 0x000fec0003800000 */
.L_x_3627:
        /* <DEDUP_REMOVED lines=21> */
.L_x_3631:
[----:B------:R-:W-:Y:S05]  /*8500*/  BSYNC.RECONVERGENT B1 ;  /* 0x0000000000017941 */ /* 0x000fea0003800200 */
.L_x_3630:
[----:B------:R-:W-:Y:S01]  /*8510*/  IMAD.SHL.U32 R0, R0, 0x100000, RZ ;  /* 0x0010000000007824 */ /* 0x000fe200078e00ff */
[----:B------:R-:W-:-:S04]  /*8520*/  LEA R2, R2, 0x3b800000, 0x17 ;  /* 0x3b80000002027811 */ /* 0x000fc800078eb8ff */
[----:B------:R-:W-:-:S07]  /*8530*/  LOP3.LUT R4, R2, R0, R7, 0xfe, !PT ;  /* 0x0000000002047212 */ /* 0x000fce00078efe07 */
.L_x_3629:
[----:B------:R-:W-:Y:S05]  /*8540*/  BSYNC.RECONVERGENT B0 ;  /* 0x0000000000007941 */ /* 0x000fea0003800200 */
.L_x_3628:
[----:B------:R-:W1:Y:S02]  /*8550*/  F2I.S64.TRUNC R4, R4 ;  /* 0x0000000400047311 */ /* 0x000e64000020d900 */
[----:B-1----:R-:W-:Y:S05]  /*8560*/  BRA `(.L_x_3613) ;  /* 0x00000004000c7947 */ /* 0x002fea0003800000 */
.L_x_3626:
        /* <DEDUP_REMOVED lines=21> */
.L_x_3635:
[----:B------:R-:W-:Y:S05]  /*86c0*/  BSYNC.RECONVERGENT B1 ;  /* 0x0000000000017941 */ /* 0x000fea0003800200 */
.L_x_3634:
[----:B------:R-:W-:Y:S01]  /*86d0*/  IMAD.SHL.U32 R0, R0, 0x200000, RZ ;  /* 0x0020000000007824 */ /* 0x000fe200078e00ff */
[----:B------:R-:W-:-:S04]  /*86e0*/  LEA R2, R2, 0x37800000, 0x17 ;  /* 0x3780000002027811 */ /* 0x000fc800078eb8ff */
[----:B------:R-:W-:-:S07]  /*86f0*/  LOP3.LUT R4, R2, R0, R7, 0xfe, !PT ;  /* 0x0000000002047212 */ /* 0x000fce00078efe07 */
.L_x_3633:
[----:B------:R-:W-:Y:S05]  /*8700*/  BSYNC.RECONVERGENT B0 ;  /* 0x0000000000007941 */ /* 0x000fea0003800200 */
.L_x_3632:
[----:B------:R-:W1:Y:S02]  /*8710*/  F2I.S64.TRUNC R4, R4 ;  /* 0x0000000400047311 */ /* 0x000e64000020d900 */
[----:B-1----:R-:W-:Y:S05]  /*8720*/  BRA `(.L_x_3613) ;  /* 0x00000000009c7947 */ /* 0x002fea0003800000 */
.L_x_3625:
        /* <DEDUP_REMOVED lines=14> */
.L_x_3639:
[----:B------:R-:W-:Y:S05]  /*8810*/  BSYNC.RECONVERGENT B0 ;  /* 0x0000000000007941 */ /* 0x000fea0003800200 */
.L_x_3638:
[----:B------:R-:W1:Y:S02]  /*8820*/  F2I.S64.TRUNC R4, R4 ;  /* 0x0000000400047311 */ /* 0x000e64000020d900 */
[----:B-1----:R-:W-:Y:S05]  /*8830*/  BRA `(.L_x_3613) ;  /* 0x0000000000587947 */ /* 0x002fea0003800000 */
.L_x_3612:
        /* <DEDUP_REMOVED lines=16> */
.L_x_3640:
[----:B------:R-:W-:Y:S01]  /*8940*/  CS2R R4, SRZ ;  /* 0x0000000000047805 */ /* 0x000fe2000001ff00 */
[----:B------:R-:W-:Y:S06]  /*8950*/  BRA `(.L_x_3613) ;  /* 0x0000000000107947 */ /* 0x000fec0003800000 */
.L_x_3637:
[----:B------:R1:W5:Y:S01]  /*8960*/  LDG.E.64 R4, desc[UR36][R2.64] ;  /* 0x0000002402047981 */ /* 0x000362000c1e1b00 */
[----:B------:R-:W-:Y:S05]  /*8970*/  BRA `(.L_x_3613) ;  /* 0x0000000000087947 */ /* 0x000fea0003800000 */
.L_x_3636:
[----:B------:R2:W5:Y:S01]  /*8980*/  LDG.E R4, desc[UR36][R2.64] ;  /* 0x0000002402047981 */ /* 0x000562000c1e1900 */
[----:B------:R-:W-:-:S07]  /*8990*/  IMAD.MOV.U32 R5, RZ, RZ, RZ ;  /* 0x000000ffff057224 */ /* 0x000fce00078e00ff */
.L_x_3613:
        /* <DEDUP_REMOVED lines=9> */
[----:B01234-:R-:W-:-:S04]  /*8a30*/  IADD3 R2, P0, PT, R16, UR6, RZ ;  /* 0x0000000610027c10 */ /* 0x01ffc8000ff1e0ff */
[----:B------:R-:W-:Y:S01]  /*8a40*/  IADD3.X R3, PT, PT, RZ, UR7, RZ, P0, !PT ;  /* 0x00000007ff037c10 */ /* 0x000fe200087fe4ff */
[----:B------:R-:W-:Y:S08]  /*8a50*/  BRA.U UP0, `(.L_x_3641) ;  /* 0x0000000500407547 */ /* 0x000ff0000b800000 */
        /* <DEDUP_REMOVED lines=10> */
.L_x_3644:
[----:B------:R4:W-:Y:S01]  /*8b00*/  STG.E.U8 desc[UR36][R2.64], R11 ;  /* 0x0000000b02007986 */ /* 0x0009e2000c101124 */
[----:B------:R-:W-:Y:S05]  /*8b10*/  BRA `(.L_x_3646) ;  /* 0x0000001000287947 */ /* 0x000fea0003800000 */
.L_x_3643:
        /* <DEDUP_REMOVED lines=8> */
.L_x_3648:
[----:B------:R2:W-:Y:S01]  /*8ba0*/  STG.E desc[UR36][R2.64], R11 ;  /* 0x0000000b02007986 */ /* 0x0005e2000c101924 */
[----:B------:R-:W-:Y:S05]  /*8bb0*/  BRA `(.L_x_3646) ;  /* 0x0000001000007947 */ /* 0x000fea0003800000 */
.L_x_3647:
[----:B------:R0:W-:Y:S01]  /*8bc0*/  STG.E.U16 desc[UR36][R2.64], R11 ;  /* 0x0000000b02007986 */ /* 0x0001e2000c101524 */
[----:B------:R-:W-:Y:S05]  /*8bd0*/  BRA `(.L_x_3646) ;  /* 0x0000000c00f87947 */ /* 0x000fea0003800000 */
.L_x_3642:
        /* <DEDUP_REMOVED lines=14> */
.L_x_3650:
        /* <DEDUP_REMOVED lines=9> */
.L_x_3649:
        /* <DEDUP_REMOVED lines=8> */
[----:B------:R-:W-:-:S04]  /*8dd0*/  IADD3 R8, P1, PT, RZ, -R4, RZ ;  /* 0x80000004ff087210 */ /* 0x000fc80007f3e0ff */
[----:B------:R-:W-:-:S07]  /*8de0*/  IADD3.X R9, PT, PT, RZ, ~R5, RZ, P1, !PT ;  /* 0x80000005ff097210 */ /* 0x000fce0000ffe4ff */
[----:B------:R-:W-:Y:S01]  /*8df0*/  @P0 IMAD.MOV.U32 R4, RZ, RZ, R8 ;  /* 0x000000ffff040224 */ /* 0x000fe200078e0008 */
[----:B------:R-:W-:-:S04]  /*8e00*/  @P0 MOV R5, R9 ;  /* 0x0000000900050202 */ /* 0x000fc80000000f00 */
[----:B------:R-:W0:Y:S02]  /*8e10*/  I2F.S64 R6, R4 ;  /* 0x0000000400067312 */ /* 0x000e240000301400 */
[----:B0-----:R0:W-:Y:S01]  /*8e20*/  STG.E.64 desc[UR36][R2.64], R6 ;  /* 0x0000000602007986 */ /* 0x0011e2000c101b24 */
[----:B------:R-:W-:Y:S05]  /*8e30*/  BRA `(.L_x_3646) ;  /* 0x0000000c00607947 */ /* 0x000fea0003800000 */
.L_x_3652:
        /* <DEDUP_REMOVED lines=10> */
.L_x_3651:
        /* <DEDUP_REMOVED lines=8> */
.L_x_3641:
        /* <DEDUP_REMOVED lines=12> */
.L_x_3656:
[----:B------:R-:W-:Y:S01]  /*9020*/  ISETP.LT.AND P0, PT, R5, RZ, PT ;  /* 0x000000ff0500720c */ /* 0x000fe20003f01270 */
[----:B------:R-:W-:Y:S01]  /*9030*/  BSSY.RECONVERGENT B0, `(.L_x_3657) ;  /* 0x0000018000007945 */ /* 0x000fe20003800200 */
[----:B------:R-:W-:Y:S01]  /*9040*/  IADD3 R6, P1, PT, RZ, -R4, RZ ;  /* 0x80000004ff067210 */ /* 0x000fe20007f3e0ff */
[----:B------:R-:W-:-:S04]  /*9050*/  IMAD.MOV.U32 R0, RZ, RZ, 0x80 ;  /* 0x00000080ff007424 */ /* 0x000fc800078e00ff */
[----:B------:R-:W-:-:S06]  /*9060*/  IMAD.X R7, RZ, RZ, ~R5, P1 ;  /* 0x000000ffff077224 */ /* 0x000fcc00008e0e05 */
[----:B------:R-:W-:Y:S01]  /*9070*/  @P0 MOV R5, R7 ;  /* 0x0000000700050202 */ /* 0x000fe20000000f00 */
[----:B------:R-:W-:-:S05]  /*9080*/  @P0 IMAD.MOV.U32 R4, RZ, RZ, R6 ;  /* 0x000000ffff040224 */ /* 0x000fca00078e0006 */
        /* <DEDUP_REMOVED lines=16> */
.L_x_3659:
[----:B------:R-:W-:-:S04]  /*9190*/  SHF.R.U32.HI R5, RZ, 0x18, R5 ;  /* 0x00000018ff057819 */ /* 0x000fc80000011605 */
[----:B------:R-:W-:-:S07]  /*91a0*/  LOP3.LUT R0, R0, 0x80, R5, 0xf8, !PT ;  /* 0x0000008000007812 */ /* 0x000fce00078ef805 */
.L_x_3658:
[----:B------:R-:W-:Y:S05]  /*91b0*/  BSYNC.RECONVERGENT B0 ;  /* 0x0000000000007941 */ /* 0x000fea0003800200 */
.L_x_3657:
[----:B------:R0:W-:Y:S01]  /*91c0*/  STG.E.U8 desc[UR36][R2.64], R0 ;  /* 0x0000000002007986 */ /* 0x0001e2000c101124 */
[----:B------:R-:W-:Y:S05]  /*91d0*/  BRA `(.L_x_3646) ;  /* 0x0000000800787947 */ /* 0x000fea0003800000 */
.L_x_3655:
[----:B------:R-:W-:Y:S01]  /*91e0*/  ISETP.LT.AND P0, PT, R5, RZ, PT ;  /* 0x000000ff0500720c */ /* 0x000fe20003f01270 */
[----:B------:R-:W-:Y:S01]  /*91f0*/  BSSY.RECONVERGENT B0, `(.L_x_3660) ;  /* 0x0000018000007945 */ /* 0x000fe20003800200 */
[----:B------:R-:W-:Y:S01]  /*9200*/  IADD3 R6, P1, PT, RZ, -R4, RZ ;  /* 0x80000004ff067210 */ /* 0x000fe20007f3e0ff */
[----:B------:R-:W-:-:S03]  /*9210*/  HFMA2 R0, -RZ, RZ, 0, 7.62939453125e-06 ;  /* 0x00000080ff007431 */ /* 0x000fc600000001ff */
        /* <DEDUP_REMOVED lines=19> */
.L_x_3662:
[----:B------:R-:W-:-:S04]  /*9350*/  SHF.R.U32.HI R5, RZ, 0x18, R5 ;  /* 0x00000018ff057819 */ /* 0x000fc80000011605 */
[----:B------:R-:W-:-:S07]  /*9360*/  LOP3.LUT R0, R0, 0x80, R5, 0xf8, !PT ;  /* 0x0000008000007812 */ /* 0x000fce00078ef805 */
.L_x_3661:
[----:B------:R-:W-:Y:S05]  /*9370*/  BSYNC.RECONVERGENT B0 ;  /* 0x0000000000007941 */ /* 0x000fea0003800200 */
.L_x_3660:
[----:B------:R0:W-:Y:S01]  /*9380*/  STG.E.U8 desc[UR36][R2.64], R0 ;  /* 0x0000000002007986 */ /* 0x0001e2000c101124 */
[----:B------:R-:W-:Y:S05]  /*9390*/  BRA `(.L_x_3646) ;  /* 0x0000000800087947 */ /* 0x000fea0003800000 */
.L_x_3654:
        /* <DEDUP_REMOVED lines=9> */
[----:B------:R-:W-:Y:S01]  /*9430*/  @P0 MOV R4, R6 ;  /* 0x0000000600040202 */ /* 0x000fe20000000f00 */
[----:B------:R-:W-:-:S05]  /*9440*/  @P0 IMAD.MOV.U32 R5, RZ, RZ, R7 ;  /* 0x000000ffff050224 */ /* 0x000fca00078e0007 */
        /* <DEDUP_REMOVED lines=17> */
.L_x_3664:
[----:B------:R0:W-:Y:S01]  /*9560*/  STG.E.64 desc[UR36][R2.64], R6 ;  /* 0x0000000602007986 */ /* 0x0001e2000c101b24 */
[----:B------:R-:W-:Y:S05]  /*9570*/  BRA `(.L_x_3646) ;  /* 0x0000000400907947 */ /* 0x000fea0003800000 */
.L_x_3663:
[----:B------:R0:W-:Y:S01]  /*9580*/  STG.E desc[UR36][R2.64], R11 ;  /* 0x0000000b02007986 */ /* 0x0001e2000c101924 */
[----:B------:R-:W-:Y:S05]  /*9590*/  BRA `(.L_x_3646) ;  /* 0x0000000400887947 */ /* 0x000fea0003800000 */
.L_x_3653:
        /* <DEDUP_REMOVED lines=11> */
.L_x_3666:
[----:B------:R-:W-:Y:S02]  /*9650*/  ISETP.LT.AND P0, PT, R5, RZ, PT ;  /* 0x000000ff0500720c */ /* 0x000fe40003f01270 */
[----:B------:R-:W-:Y:S02]  /*9660*/  CS2R R6, SRZ ;  /* 0x0000000000067805 */ /* 0x000fe4000001ff00 */
[----:B------:R-:W-:-:S04]  /*9670*/  IADD3 R8, P1, PT, RZ, -R4, RZ ;  /* 0x80000004ff087210 */ /* 0x000fc80007f3e0ff */
[----:B------:R-:W-:-:S05]  /*9680*/  IADD3.X R9, PT, PT, RZ, ~R5, RZ, P1, !PT ;  /* 0x80000005ff097210 */ /* 0x000fca0000ffe4ff */
[----:B------:R-:W-:Y:S02]  /*9690*/  @P0 IMAD.MOV.U32 R4, RZ, RZ, R8 ;  /* 0x000000ffff040224 */ /* 0x000fe400078e0008 */
[----:B------:R-:W-:-:S06]  /*96a0*/  @P0 IMAD.MOV.U32 R5, RZ, RZ, R9 ;  /* 0x000000ffff050224 */ /* 0x000fcc00078e0009 */
[----:B------:R-:W0:Y:S02]  /*96b0*/  I2F.F64.S64 R4, R4 ;  /* 0x0000000400047312 */ /* 0x000e240000301c00 */
[----:B0-----:R0:W-:Y:S01]  /*96c0*/  STG.E.128 desc[UR36][R2.64], R4 ;  /* 0x0000000402007986 */ /* 0x0011e2000c101d24 */
[----:B------:R-:W-:Y:S05]  /*96d0*/  BRA `(.L_x_3646) ;  /* 0x0000000400387947 */ /* 0x000fea0003800000 */
.L_x_3665:
[----:B------:R-:W-:-:S09]  /*96e0*/  UISETP.NE.AND UP0, UPT, UR4, 0xf, UPT ;  /* 0x0000000f0400788c */ /* 0x000fd2000bf05270 */
[----:B------:R-:W-:Y:S05]  /*96f0*/  BRA.U !UP0, `(.L_x_3667) ;  /* 0x0000000508107547 */ /* 0x000fea000b800000 */
[----:B------:R-:W-:-:S09]  /*9700*/  UISETP.NE.AND UP0, UPT, UR4, 0x17, UPT ;  /* 0x000000170400788c */ /* 0x000fd2000bf05270 */
[----:B------:R-:W-:Y:S05]  /*9710*/  BRA.U !UP0, `(.L_x_3668) ;  /* 0x0000000108a47547 */ /* 0x000fea000b800000 */
[----:B------:R-:W-:-:S09]  /*9720*/  UISETP.NE.AND UP0, UPT, UR4, 0x18, UPT ;  /* 0x000000180400788c */ /* 0x000fd2000bf05270 */
[----:B------:R-:W-:Y:S05]  /*9730*/  BRA.U !UP0, `(.L_x_3669) ;  /* 0x0000000108447547 */ /* 0x000fea000b800000 */
.L_x_3645:
        /* <DEDUP_REMOVED lines=16> */
.L_x_3670:
[----:B------:R-:W-:Y:S05]  /*9840*/  BRA `(.L_x_3646) ;  /* 0x0000000000dc7947 */ /* 0x000fea0003800000 */
.L_x_3669:
[----:B------:R-:W-:Y:S01]  /*9850*/  ISETP.LT.AND P0, PT, R5, RZ, PT ;  /* 0x000000ff0500720c */ /* 0x000fe20003f01270 */
[----:B------:R-:W-:Y:S01]  /*9860*/  BSSY.RECONVERGENT B0, `(.L_x_3671) ;  /* 0x0000011000007945 */ /* 0x000fe20003800200 */
[----:B------:R-:W-:Y:S02]  /*9870*/  IADD3 R6, P1, PT, RZ, -R4, RZ ;  /* 0x80000004ff067210 */ /* 0x000fe40007f3e0ff */
[----:B------:R-:W-:Y:S02]  /*9880*/  MOV R0, 0x7f ;  /* 0x0000007f00007802 */ /* 0x000fe40000000f00 */
        /* <DEDUP_REMOVED lines=14> */
.L_x_3672:
[----:B------:R-:W-:Y:S05]  /*9970*/  BSYNC.RECONVERGENT B0 ;  /* 0x0000000000007941 */ /* 0x000fea0003800200 */
.L_x_3671:
[----:B------:R-:W-:-:S05]  /*9980*/  LOP3.LUT R7, R0, 0x80, R7, 0xf8, !PT ;  /* 0x0000008000077812 */ /* 0x000fca00078ef807 */
[----:B------:R0:W-:Y:S01]  /*9990*/  STG.E.U8 desc[UR36][R2.64], R7 ;  /* 0x0000000702007986 */ /* 0x0001e2000c101124 */
[----:B------:R-:W-:Y:S05]  /*99a0*/  BRA `(.L_x_3646) ;  /* 0x0000000000847947 */ /* 0x000fea0003800000 */
.L_x_3668:
[----:B------:R-:W-:Y:S01]  /*99b0*/  ISETP.LT.AND P0, PT, R5, RZ, PT ;  /* 0x000000ff0500720c */ /* 0x000fe20003f01270 */
[----:B------:R-:W-:Y:S01]  /*99c0*/  BSSY.RECONVERGENT B0, `(.L_x_3673) ;  /* 0x0000013000007945 */ /* 0x000fe20003800200 */
[----:B------:R-:W-:-:S05]  /*99d0*/  IADD3 R6, P1, PT, RZ, -R4, RZ ;  /* 0x80000004ff067210 */ /* 0x000fca0007f3e0ff */
        /* <DEDUP_REMOVED lines=14> */
.L_x_3674:
[----:B------:R-:W-:Y:S01]  /*9ac0*/  IMAD.MOV.U32 R0, RZ, RZ, 0x7f ;  /* 0x0000007fff007424 */ /* 0x000fe200078e00ff */
[----:B------:R-:W-:-:S04]  /*9ad0*/  ISETP.GT.U32.AND P0, PT, R6, 0x7f800000, PT ;  /* 0x7f8000000600780c */ /* 0x000fc80003f04070 */
[----:B------:R-:W-:-:S09]  /*9ae0*/  SEL R0, R0, 0x7c, P0 ;  /* 0x0000007c00007807 */ /* 0x000fd20000000000 */
.L_x_3675:
[----:B------:R-:W-:Y:S05]  /*9af0*/  BSYNC.RECONVERGENT B0 ;  /* 0x0000000000007941 */ /* 0x000fea0003800200 */
.L_x_3673:
[----:B------:R-:W-:-:S04]  /*9b00*/  SHF.R.U32.HI R5, RZ, 0x18, R5 ;  /* 0x00000018ff057819 */ /* 0x000fc80000011605 */
[----:B------:R-:W-:-:S05]  /*9b10*/  LOP3.LUT R5, R0, 0x80, R5, 0xf8, !PT ;  /* 0x0000008000057812 */ /* 0x000fca00078ef805 */
[----:B------:R0:W-:Y:S01]  /*9b20*/  STG.E.U8 desc[UR36][R2.64], R5 ;  /* 0x0000000502007986 */ /* 0x0001e2000c101124 */
[----:B------:R-:W-:Y:S05]  /*9b30*/  BRA `(.L_x_3646) ;  /* 0x0000000000207947 */ /* 0x000fea0003800000 */
.L_x_3667:
[----:B------:R-:W-:Y:S02]  /*9b40*/  ISETP.LT.AND P0, PT, R5, RZ, PT ;  /* 0x000000ff0500720c */ /* 0x000fe40003f01270 */
[----:B------:R-:W-:-:S05]  /*9b50*/  IADD3 R6, P1, PT, RZ, -R4, RZ ;  /* 0x80000004ff067210 */ /* 0x000fca0007f3e0ff */
[----:B------:R-:W-:-:S06]  /*9b60*/  IMAD.X R7, RZ, RZ, ~R5, P1 ;  /* 0x000000ffff077224 */ /* 0x000fcc00008e0e05 */
[----:B------:R-:W-:Y:S01]  /*9b70*/  @P0 MOV R4, R6 ;  /* 0x0000000600040202 */ /* 0x000fe20000000f00 */
[----:B------:R-:W-:-:S04]  /*9b80*/  @P0 IMAD.MOV.U32 R5, RZ, RZ, R7 ;  /* 0x000000ffff050224 */ /* 0x000fc800078e0007 */
[----:B------:R-:W0:Y:S02]  /*9b90*/  I2F.S64 R0, R4 ;  /* 0x0000000400007312 */ /* 0x000e240000301400 */
[----:B0-----:R-:W-:-:S05]  /*9ba0*/  F2FP.BF16.F32.PACK_AB R0, RZ, R0 ;  /* 0x00000000ff00723e */ /* 0x001fca00000010ff */
[----:B------:R0:W-:Y:S02]  /*9bb0*/  STG.E.U16 desc[UR36][R2.64], R0 ;  /* 0x0000000002007986 */ /* 0x0001e4000c101524 */
.L_x_3646:
[----:B------:R-:W-:-:S07]  /*9bc0*/  VIADD R17, R17, 0x80 ;  /* 0x0000008011117836 */ /* 0x000fce0000000000 */
.L_x_3606:
[----:B------:R-:W-:Y:S05]  /*9bd0*/  BSYNC.RECONVERGENT B6 ;  /* 0x0000000000067941 */ /* 0x000fea0003800200 */
.L_x_3605:
[----:B------:R-:W5:Y:S02]  /*9be0*/  LDCU UR4, c[0x0][0x380] ;  /* 0x00007000ff0477ac */ /* 0x000f640008000800 */
[----:B-----5:R-:W-:-:S13]  /*9bf0*/  ISETP.GE.AND P0, PT, R17, UR4, PT ;  /* 0x0000000411007c0c */ /* 0x020fda000bf06270 */
[----:B------:R-:W-:Y:S05]  /*9c00*/  @P0 EXIT ;  /* 0x000000000000094d */ /* 0x000fea0003800000 */
        /* <DEDUP_REMOVED lines=303> */
.L_x_3676:
[----:B------:R-:W0:Y:S01]  /*af00*/  LDCU.128 UR8, c[0x0][0x580] ;  /* 0x0000b000ff0877ac */ /* 0x000e220008000c00 */
[----:B------:R-:W-:-:S04]  /*af10*/  UPRMT UR4, UR41, 0x9910, URZ ;  /* 0x0000991029047896 */ /* 0x000fc800080000ff */
[----:B------:R-:W-:Y:S01]  /*af20*/  UISETP.GT.AND UP0, UPT, UR4, 0x9, UPT ;  /* 0x000000090400788c */ /* 0x000fe2000bf04270 */
[----:B0-----:R-:W-:Y:S02]  /*af30*/  IADD3 R16, P0, PT, R16, UR8, RZ ;  /* 0x0000000810107c10 */ /* 0x001fe4000ff1e0ff */
[----:B----4-:R-:W-:-:S03]  /*af40*/  IADD3 R4, P1, PT, R0, UR10, RZ ;  /* 0x0000000a00047c10 */ /* 0x010fc6000ff3e0ff */
[----:B------:R-:W-:Y:S02]  /*af50*/  IMAD.X R17, RZ, RZ, UR9, P0 ;  /* 0x00000009ff117e24 */ /* 0x000fe400080e06ff */
[----:B-1-3--:R-:W-:Y:S01]  /*af60*/  IMAD.X R5, RZ, RZ, UR11, P1 ;  /* 0x0000000bff057e24 */ /* 0x00afe200088e06ff */
        /* <DEDUP_REMOVED lines=9> */
[----:B--2---:R-:W2:Y:S02]  /*b000*/  LDG.E.S8 R2, desc[UR36][R4.64] ;  /* 0x0000002404027981 */ /* 0x004ea4000c1e1300 */
[----:B--2---:R-:W-:Y:S01]  /*b010*/  SHF.R.S32.HI R3, RZ, 0x1f, R2 ;  /* 0x0000001fff037819 */ /* 0x004fe20000011402 */
[----:B------:R-:W-:Y:S06]  /*b020*/  BRA `(.L_x_3682) ;  /* 0x0000000c004c7947 */ /* 0x000fec0003800000 */
.L_x_3680:
[----:B--2---:R3:W5:Y:S01]  /*b030*/  LDG.E.U8 R2, desc[UR36][R4.64] ;  /* 0x0000002404027981 */ /* 0x004762000c1e1100 */
[----:B------:R-:W-:Y:S01]  /*b040*/  MOV R3, RZ ;  /* 0x000000ff00037202 */ /* 0x000fe20000000f00 */
[----:B------:R-:W-:Y:S06]  /*b050*/  BRA `(.L_x_3682) ;  /* 0x0000000c00407947 */ /* 0x000fec0003800000 */
.L_x_3679:
[----:B------:R-:W-:-:S09]  /*b060*/  UISETP.NE.AND UP0, UPT, UR4, 0x2, UPT ;  /* 0x000000020400788c */ /* 0x000fd2000bf05270 */
[----:B------:R-:W-:Y:S05]  /*b070*/  BRA.U !UP0, `(.L_x_3683) ;  /* 0x0000000108247547 */ /* 0x000fea000b800000 */
[----:B------:R-:W-:-:S09]  /*b080*/  UISETP.NE.AND UP0, UPT, UR4, 0x3, UPT ;  /* 0x000000030400788c */ /* 0x000fd2000bf05270 */
[----:B------:R-:W-:Y:S05]  /*b090*/  BRA.U !UP0, `(.L_x_3684) ;  /* 0x0000000108107547 */ /* 0x000fea000b800000 */
[----:B------:R-:W-:-:S09]  /*b0a0*/  UISETP.NE.AND UP0, UPT, UR4, 0x4, UPT ;  /* 0x000000040400788c */ /* 0x000fd2000bf05270 */
[----:B------:R-:W-:Y:S05]  /*b0b0*/  BRA.U UP0, `(.L_x_3681) ;  /* 0x0000000900d07547 */ /* 0x000fea000b800000 */
[----:B--2---:R4:W5:Y:S01]  /*b0c0*/  LDG.E.64 R2, desc[UR36][R4.64] ;  /* 0x0000002404027981 */ /* 0x004962000c1e1b00 */
[----:B------:R-:W-:Y:S05]  /*b0d0*/  BRA `(.L_x_3682) ;  /* 0x0000000c00207947 */ /* 0x000fea0003800000 */
.L_x_3684:
[----:B--2---:R-:W2:Y:S02]  /*b0e0*/  LDG.E R2, desc[UR36][R4.64] ;  /* 0x0000002404027981 */ /* 0x004ea4000c1e1900 */
[----:B--2---:R-:W-:Y:S01]  /*b0f0*/  SHF.R.S32.HI R3, RZ, 0x1f, R2 ;  /* 0x0000001fff037819 */ /* 0x004fe20000011402 */
[----:B------:R-:W-:Y:S06]  /*b100*/  BRA `(.L_x_3682) ;  /* 0x0000000c00147947 */ /* 0x000fec0003800000 */
.L_x_3683:
[----:B--2---:R-:W2:Y:S02]  /*b110*/  LDG.E.S16 R2, desc[UR36][R4.64] ;  /* 0x0000002404027981 */ /* 0x004ea4000c1e1700 */
[----:B--2---:R-:W-:Y:S01]  /*b120*/  SHF.R.S32.HI R3, RZ, 0x1f, R2 ;  /* 0x0000001fff037819 */ /* 0x004fe20000011402 */
[----:B------:R-:W-:Y:S06]  /*b130*/  BRA `(.L_x_3682) ;  /* 0x0000000c00087947 */ /* 0x000fec0003800000 */
.L_x_3678:
[----:B------:R-:W-:-:S09]  /*b140*/  UISETP.GT.AND UP0, UPT, UR4, 0x6, UPT ;  /* 0x000000060400788c */ /* 0x000fd2000bf04270 */
[----:B------:R-:W-:Y:S05]  /*b150*/  BRA.U UP0, `(.L_x_3685) ;  /* 0x00000001002c7547 */ /* 0x000fea000b800000 */
[----:B------:R-:W-:-:S09]  /*b160*/  UISETP.NE.AND UP0, UPT, UR4, 0x5, UPT ;  /* 0x000000050400788c */ /* 0x000fd2000bf05270 */
[----:B------:R-:W-:Y:S05]  /*b170*/  BRA.U !UP0, `(.L_x_3686) ;  /* 0x0000000108147547 */ /* 0x000fea000b800000 */
[----:B------:R-:W-:-:S09]  /*b180*/  UISETP.NE.AND UP0, UPT, UR4, 0x6, UPT ;  /* 0x000000060400788c */ /* 0x000fd2000bf05270 */
[----:B------:R-:W-:Y:S05]  /*b190*/  BRA.U UP0, `(.L_x_3681) ;  /* 0x0000000900987547 */ /* 0x000fea000b800000 */
[----:B--2---:R-:W2:Y:S02]  /*b1a0*/  LDG.E R2, desc[UR36][R4.64] ;  /* 0x0000002404027981 */ /* 0x004ea4000c1e1900 */
[----:B--2---:R-:W3:Y:S02]  /*b1b0*/  F2I.S64.TRUNC R2, R2 ;  /* 0x0000000200027311 */ /* 0x004ee4000020d900 */
[----:B---3--:R-:W-:Y:S05]  /*b1c0*/  BRA `(.L_x_3682) ;  /* 0x0000000800e47947 */ /* 0x008fea0003800000 */
.L_x_3686:
[----:B------:R-:W2:Y:S02]  /*b1d0*/  LDG.E.U16 R4, desc[UR36][R4.64] ;  /* 0x0000002404047981 */ /* 0x000ea4000c1e1500 */
[----:B--2---:R-:W-:-:S06]  /*b1e0*/  HADD2.F32 R2, -RZ, R4.H0_H0 ;  /* 0x20000004ff027230 */ /* 0x004fcc0000004100 */
[----:B------:R-:W3:Y:S02]  /*b1f0*/  F2I.S64.TRUNC R2, R2 ;  /* 0x0000000200027311 */ /* 0x000ee4000020d900 */
[----:B---3--:R-:W-:Y:S05]  /*b200*/  BRA `(.L_x_3682) ;  /* 0x0000000800d47947 */ /* 0x008fea0003800000 */
.L_x_3685:
[----:B------:R-:W-:-:S09]  /*b210*/  UISETP.NE.AND UP0, UPT, UR4, 0x7, UPT ;  /* 0x000000070400788c */ /* 0x000fd2000bf05270 */
[----:B------:R-:W-:Y:S05]  /*b220*/  BRA.U !UP0, `(.L_x_3687) ;  /* 0x00000001082c7547 */ /* 0x000fea000b800000 */
[----:B------:R-:W-:-:S09]  /*b230*/  UISETP.NE.AND UP0, UPT, UR4, 0x8, UPT ;  /* 0x000000080400788c */ /* 0x000fd2000bf05270 */
[----:B------:R-:W-:Y:S05]  /*b240*/  BRA.U !UP0, `(.L_x_3688) ;  /* 0x0000000108147547 */ /* 0x000fea000b800000 */
[----:B------:R-:W-:-:S09]  /*b250*/  UISETP.NE.AND UP0, UPT, UR4, 0x9, UPT ;  /* 0x000000090400788c */ /* 0x000fd2000bf05270 */
[----:B------:R-:W-:Y:S05]  /*b260*/  BRA.U UP0, `(.L_x_3681) ;  /* 0x0000000900647547 */ /* 0x000fea000b800000 */
[----:B--2---:R-:W2:Y:S02]  /*b270*/  LDG.E R2, desc[UR36][R4.64] ;  /* 0x0000002404027981 */ /* 0x004ea4000c1e1900 */
[----:B--2---:R-:W3:Y:S02]  /*b280*/  F2I.S64.TRUNC R2, R2 ;  /* 0x0000000200027311 */ /* 0x004ee4000020d900 */
[----:B---3--:R-:W-:Y:S05]  /*b290*/  BRA `(.L_x_3682) ;  /* 0x0000000800b07947 */ /* 0x008fea0003800000 */
.L_x_3688:
[----:B------:R-:W2:Y:S02]  /*b2a0*/  LDG.E.U16 R4, desc[UR36][R4.64] ;  /* 0x0000002404047981 */ /* 0x000ea4000c1e1500 */
[----:B--2---:R-:W-:-:S06]  /*b2b0*/  HADD2.F32 R2, -RZ, R4.H0_H0 ;  /* 0x20000004ff027230 */ /* 0x004fcc0000004100 */
[----:B------:R-:W3:Y:S02]  /*b2c0*/  F2I.S64.TRUNC R2, R2 ;  /* 0x0000000200027311 */ /* 0x000ee4000020d900 */
[----:B---3--:R-:W-:Y:S05]  /*b2d0*/  BRA `(.L_x_3682) ;  /* 0x0000000800a07947 */ /* 0x008fea0003800000 */
.L_x_3687:
[----:B--2---:R-:W2:Y:S02]  /*b2e0*/  LDG.E.64 R2, desc[UR36][R4.64] ;  /* 0x0000002404027981 */ /* 0x004ea4000c1e1b00 */
[----:B--2---:R-:W3:Y:S02]  /*b2f0*/  F2I.S64.F64.TRUNC R2, R2 ;  /* 0x0000000200027311 */ /* 0x004ee4000030d900 */
[----:B---3--:R-:W-:Y:S05]  /*b300*/  BRA `(.L_x_3682) ;  /* 0x0000000800947947 */ /* 0x008fea0003800000 */
.L_x_3677:
        /* <DEDUP_REMOVED lines=8> */
[----:B------:R-:W3:Y:S01]  /*b390*/  LDG.E.U8 R4, desc[UR36][R4.64] ;  /* 0x0000002404047981 */ /* 0x000ee2000c1e1100 */
[----:B--2---:R-:W-:Y:S01]  /*b3a0*/  IMAD.MOV.U32 R3, RZ, RZ, RZ ;  /* 0x000000ffff037224 */ /* 0x004fe200078e00ff */
[----:B---3--:R-:W-:-:S04]  /*b3b0*/  ISETP.NE.AND P0, PT, R4, RZ, PT ;  /* 0x000000ff0400720c */ /* 0x008fc80003f05270 */
[----:B------:R-:W-:Y:S01]  /*b3c0*/  SEL R2, RZ, 0x1, !P0 ;  /* 0x00000001ff027807 */ /* 0x000fe20004000000 */
[----:B------:R-:W-:Y:S08]  /*b3d0*/  BRA `(.L_x_3682) ;  /* 0x0000000800607947 */ /* 0x000ff00003800000 */
.L_x_3691:
[----:B--2---:R-:W2:Y:S02]  /*b3e0*/  LDG.E.64 R2, desc[UR36][R4.64] ;  /* 0x0000002404027981 */ /* 0x004ea4000c1e1b00 */
[----:B--2---:R-:W3:Y:S02]  /*b3f0*/  F2I.S64.F64.TRUNC R2, R2 ;  /* 0x0000000200027311 */ /* 0x004ee4000030d900 */
[----:B---3--:R-:W-:Y:S05]  /*b400*/  BRA `(.L_x_3682) ;  /* 0x0000000800547947 */ /* 0x008fea0003800000 */
.L_x_3690:
[----:B------:R-:W-:-:S09]  /*b410*/  UISETP.NE.AND UP0, UPT, UR4, 0xf, UPT ;  /* 0x0000000f0400788c */ /* 0x000fd2000bf05270 */
[----:B------:R-:W-:Y:S05]  /*b420*/  BRA.U !UP0, `(.L_x_3692) ;  /* 0x0000000108947547 */ /* 0x000fea000b800000 */
[----:B------:R-:W-:-:S09]  /*b430*/  UISETP.NE.AND UP0, UPT, UR4, 0x17, UPT ;  /* 0x000000170400788c */ /* 0x000fd2000bf05270 */
[----:B------:R-:W-:Y:S05]  /*b440*/  BRA.U !UP0, `(.L_x_3693) ;  /* 0x0000000108587547 */ /* 0x000fea000b800000 */
[----:B------:R-:W-:-:S09]  /*b450*/  UISETP.NE.AND UP0, UPT, UR4, 0x18, UPT ;  /* 0x000000180400788c */ /* 0x000fd2000bf05270 */
[----:B------:R-:W-:Y:S05]  /*b460*/  BRA.U UP0, `(.L_x_3681) ;  /* 0x0000000500e47547 */ /* 0x000fea000b800000 */
[----:B------:R-:W3:Y:S01]  /*b470*/  LDG.E.U8 R0, desc[UR36][R4.64] ;  /* 0x0000002404007981 */ /* 0x000ee2000c1e1100 */
[----:B------:R-:W-:Y:S02]  /*b480*/  HFMA2 R6, -RZ, RZ, 0, 1.847743988037109375e-06 ;  /* 0x0000001fff067431 */ /* 0x000fe400000001ff */
[----:B---3--:R-:W-:-:S05]  /*b490*/  IMAD.SHL.U32 R0, R0, 0x1000000, RZ ;  /* 0x0100000000007824 */ /* 0x008fca00078e00ff */
[C---:B--2---:R-:W-:Y:S02]  /*b4a0*/  LOP3.LUT R2, R0.reuse, 0x7f000000, RZ, 0xc0, !PT ;  /* 0x7f00000000027812 */ /* 0x044fe400078ec0ff */
        /* <DEDUP_REMOVED lines=16> */
.L_x_3693:
[----:B--2---:R-:W2:Y:S02]  /*b5b0*/  LDG.E.U8 R3, desc[UR36][R4.64] ;  /* 0x0000002404037981 */ /* 0x004ea4000c1e1100 */
        /* <DEDUP_REMOVED lines=10> */
[----:B------:R-:W3:Y:S02]  /*b660*/  F2I.S64.TRUNC R2, R3 ;  /* 0x0000000300027311 */ /* 0x000ee4000020d900 */
[----:B---3--:R-:W-:Y:S05]  /*b670*/  BRA `(.L_x_3682) ;  /* 0x0000000400b87947 */ /* 0x008fea0003800000 */
.L_x_3692:
[----:B--2---:R-:W2:Y:S02]  /*b680*/  LDG.E.U16 R2, desc[UR36][R4.64] ;  /* 0x0000002404027981 */ /* 0x004ea4000c1e1500 */
[----:B--2---:R-:W-:-:S06]  /*b690*/  IMAD.U32 R2, R2, 0x10000, RZ ;  /* 0x0001000002027824 */ /* 0x004fcc00078e00ff */
[----:B------:R-:W3:Y:S02]  /*b6a0*/  F2I.S64.TRUNC R2, R2 ;  /* 0x0000000200027311 */ /* 0x000ee4000020d900 */
[----:B---3--:R-:W-:Y:S05]  /*b6b0*/  BRA `(.L_x_3682) ;  /* 0x0000000400a87947 */ /* 0x008fea0003800000 */
.L_x_3689:
        /* <DEDUP_REMOVED lines=8> */
[----:B--2---:R0:W5:Y:S01]  /*b740*/  LDG.E.U16 R2, desc[UR36][R4.64] ;  /* 0x0000002404027981 */ /* 0x004162000c1e1500 */
[----:B------:R-:W-:Y:S01]  /*b750*/  MOV R3, RZ ;  /* 0x000000ff00037202 */ /* 0x000fe20000000f00 */
[----:B------:R-:W-:Y:S06]  /*b760*/  BRA `(.L_x_3682) ;  /* 0x00000004007c7947 */ /* 0x000fec0003800000 */
.L_x_3696:
[----:B------:R-:W3:Y:S01]  /*b770*/  LDG.E.U8 R4, desc[UR36][R4.64] ;  /* 0x0000002404047981 */ /* 0x000ee2000c1e1100 */
[----:B------:R-:W-:Y:S01]  /*b780*/  BSSY.RECONVERGENT B0, `(.L_x_3697) ;  /* 0x0000018000007945 */ /* 0x000fe20003800200 */
[----:B--2---:R-:W-:Y:S01]  /*b790*/  IMAD.MOV.U32 R2, RZ, RZ, RZ ;  /* 0x000000ffff027224 */ /* 0x004fe200078e00ff */
[----:B---3--:R-:W-:-:S13]  /*b7a0*/  ISETP.NE.AND P0, PT, R4, RZ, PT ;  /* 0x000000ff0400720c */ /* 0x008fda0003f05270 */
        /* <DEDUP_REMOVED lines=17> */
.L_x_3700:
[----:B------:R-:W-:Y:S05]  /*b8c0*/  BSYNC.RECONVERGENT B1 ;  /* 0x0000000000017941 */ /* 0x000fea0003800200 */
.L_x_3699:
[----:B------:R-:W-:Y:S01]  /*b8d0*/  IMAD.SHL.U32 R0, R0, 0x100000, RZ ;  /* 0x0010000000007824 */ /* 0x000fe200078e00ff */
[----:B------:R-:W-:-:S04]  /*b8e0*/  LEA R2, R2, 0x3b800000, 0x17 ;  /* 0x3b80000002027811 */ /* 0x000fc800078eb8ff */
[----:B------:R-:W-:-:S07]  /*b8f0*/  LOP3.LUT R2, R2, R0, R7, 0xfe, !PT ;  /* 0x0000000002027212 */ /* 0x000fce00078efe07 */
.L_x_3698:
[----:B------:R-:W-:Y:S05]  /*b900*/  BSYNC.RECONVERGENT B0 ;  /* 0x0000000000007941 */ /* 0x000fea0003800200 */
.L_x_3697:
[----:B------:R-:W1:Y:S02]  /*b910*/  F2I.S64.TRUNC R2, R2 ;  /* 0x0000000200027311 */ /* 0x000e64000020d900 */
[----:B-1----:R-:W-:Y:S05]  /*b920*/  BRA `(.L_x_3682) ;  /* 0x00000004000c7947 */ /* 0x002fea0003800000 */
.L_x_3695:
[----:B------:R-:W3:Y:S01]  /*b930*/  LDG.E.U8 R4, desc[UR36][R4.64] ;  /* 0x0000002404047981 */ /* 0x000ee2000c1e1100 */
[----:B------:R-:W-:Y:S01]  /*b940*/  BSSY.RECONVERGENT B0, `(.L_x_3701) ;  /* 0x0000018000007945 */ /* 0x000fe20003800200 */
[----:B--2---:R-:W-:Y:S01]  /*b950*/  HFMA2 R2, -RZ, RZ, 0, 0 ;  /* 0x00000000ff027431 */ /* 0x004fe200000001ff */
        /* <DEDUP_REMOVED lines=18> */
.L_x_3704:
[----:B------:R-:W-:Y:S05]  /*ba80*/  BSYNC.RECONVERGENT B1 ;  /* 0x0000000000017941 */ /* 0x000fea0003800200 */
.L_x_3703:
[----:B------:R-:W-:Y:S01]  /*ba90*/  IMAD.SHL.U32 R0, R0, 0x200000, RZ ;  /* 0x0020000000007824 */ /* 0x000fe200078e00ff */
[----:B------:R-:W-:-:S04]  /*baa0*/  LEA R2, R2, 0x37800000, 0x17 ;  /* 0x3780000002027811 */ /* 0x000fc800078eb8ff */
[----:B------:R-:W-:-:S07]  /*bab0*/  LOP3.LUT R2, R2, R0, R7, 0xfe, !PT ;  /* 0x0000000002027212 */ /* 0x000fce00078efe07 */
.L_x_3702:
[----:B------:R-:W-:Y:S05]  /*bac0*/  BSYNC.RECONVERGENT B0 ;  /* 0x0000000000007941 */ /* 0x000fea0003800200 */
.L_x_3701:
[----:B------:R-:W0:Y:S02]  /*bad0*/  F2I.S64.TRUNC R2, R2 ;  /* 0x0000000200027311 */ /* 0x000e24000020d900 */
[----:B0-----:R-:W-:Y:S05]  /*bae0*/  BRA `(.L_x_3682) ;  /* 0x00000000009c7947 */ /* 0x001fea0003800000 */
.L_x_3694:
[----:B------:R-:W-:-:S09]  /*baf0*/  UISETP.NE.AND UP0, UPT, UR4, 0x1c, UPT ;  /* 0x0000001c0400788c */ /* 0x000fd2000bf05270 */
[----:B------:R-:W-:Y:S05]  /*bb00*/  BRA.U !UP0, `(.L_x_3705) ;  /* 0x00000001088c7547 */ /* 0x000fea000b800000 */
[----:B------:R-:W-:-:S09]  /*bb10*/  UISETP.NE.AND UP0, UPT, UR4, 0x1d, UPT ;  /* 0x0000001d0400788c */ /* 0x000fd2000bf05270 */
[----:B------:R-:W-:Y:S05]  /*bb20*/  BRA.U !UP0, `(.L_x_3706) ;  /* 0x00000001087c7547 */ /* 0x000fea000b800000 */
[----:B------:R-:W-:-:S09]  /*bb30*/  UISETP.NE.AND UP0, UPT, UR4, 0x2c, UPT ;  /* 0x0000002c0400788c */ /* 0x000fd2000bf05270 */
[----:B------:R-:W-:Y:S05]  /*bb40*/  BRA.U UP0, `(.L_x_3681) ;  /* 0x00000001002c7547 */ /* 0x000fea000b800000 */
[----:B------:R-:W3:Y:S01]  /*bb50*/  LDG.E.U8 R4, desc[UR36][R4.64] ;  /* 0x0000002404047981 */ /* 0x000ee2000c1e1100 */
[----:B------:R-:W-:Y:S01]  /*bb60*/  BSSY.RECONVERGENT B0, `(.L_x_3707) ;  /* 0x0000007000007945 */ /* 0x000fe20003800200 */
[----:B--2---:R-:W-:Y:S01]  /*bb70*/  IMAD.MOV.U32 R2, RZ, RZ, 0x400000 ;  /* 0x00400000ff027424 */ /* 0x004fe200078e00ff */
[----:B---3--:R-:W-:-:S13]  /*bb80*/  ISETP.NE.AND P0, PT, R4, RZ, PT ;  /* 0x000000ff0400720c */ /* 0x008fda0003f05270 */
[----:B------:R-:W-:Y:S05]  /*bb90*/  @!P0 BRA `(.L_x_3708) ;  /* 0x00000000000c8947 */ /* 0x000fea0003800000 */
[----:B------:R-:W-:-:S13]  /*bba0*/  ISETP.NE.AND P0, PT, R4, 0xff, PT ;  /* 0x000000ff0400780c */ /* 0x000fda0003f05270 */
[----:B------:R-:W-:Y:S01]  /*bbb0*/  @!P0 MOV R2, 0x7f800001 ;  /* 0x7f80000100028802 */ /* 0x000fe20000000f00 */
[----:B------:R-:W-:-:S07]  /*bbc0*/  @P0 IMAD.SHL.U32 R2, R4, 0x800000, RZ ;  /* 0x0080000004020824 */ /* 0x000fce00078e00ff */
.L_x_3708:
[----:B------:R-:W-:Y:S05]  /*bbd0*/  BSYNC.RECONVERGENT B0 ;  /* 0x0000000000007941 */ /* 0x000fea0003800200 */
.L_x_3707:
[----:B------:R-:W2:Y:S02]  /*bbe0*/  F2I.S64.TRUNC R2, R2 ;  /* 0x0000000200027311 */ /* 0x000ea4000020d900 */
[----:B--2---:R-:W-:Y:S05]  /*bbf0*/  BRA `(.L_x_3682) ;  /* 0x0000000000587947 */ /* 0x004fea0003800000 */
.L_x_3681:
[----:B------:R-:W-:Y:S01]  /*bc00*/  MOV R0, 0x0 ;  /* 0x0000000000007802 */ /* 0x000fe20000000f00 */
[----:B------:R-:W0:Y:S01]  /*bc10*/  LDCU.64 UR4, c[0x4][0x188] ;  /* 0x01003100ff0477ac */ /* 0x000e220008000a00 */
[----:B------:R-:W-:Y:S02]  /*bc20*/  HFMA2 R12, -RZ, RZ, 0, 5.9604644775390625e-08 ;  /* 0x00000001ff0c7431 */ /* 0x000fe400000001ff */
[----:B------:R-:W-:Y:S01]  /*bc30*/  IMAD.MOV.U32 R8, RZ, RZ, 0x4e ;  /* 0x0000004eff087424 */ /* 0x000fe200078e00ff */
[----:B--2---:R1:W2:Y:S01]  /*bc40*/  LDC.64 R2, c[0x4][R0] ;  /* 0x0100000000027b82 */ /* 0x0042a20000000a00 */
        /* <DEDUP_REMOVED lines=11> */
.L_x_3709:
[----:B------:R-:W-:Y:S01]  /*bd00*/  CS2R R2, SRZ ;  /* 0x0000000000027805 */ /* 0x000fe2000001ff00 */
[----:B------:R-:W-:Y:S06]  /*bd10*/  BRA `(.L_x_3682) ;  /* 0x0000000000107947 */ /* 0x000fec0003800000 */
.L_x_3706:
[----:B--2---:R2:W5:Y:S01]  /*bd20*/  LDG.E.64 R2, desc[UR36][R4.64] ;  /* 0x0000002404027981 */ /* 0x004562000c1e1b00 */
[----:B------:R-:W-:Y:S05]  /*bd30*/  BRA `(.L_x_3682) ;  /* 0x0000000000087947 */ /* 0x000fea0003800000 */
.L_x_3705:
[----:B--2---:R1:W5:Y:S01]  /*bd40*/  LDG.E R2, desc[UR36][R4.64] ;  /* 0x0000002404027981 */ /* 0x004362000c1e1900 */
[----:B------:R-:W-:-:S07]  /*bd50*/  IMAD.MOV.U32 R3, RZ, RZ, RZ ;  /* 0x000000ffff037224 */ /* 0x000fce00078e00ff */
.L_x_3682:
[----:B------:R-:W-:Y:S01]  /*bd60*/  UPRMT UR4, UR42, 0x9910, URZ ;  /* 0x000099102a047896 */ /* 0x000fe200080000ff */
[-C--:B012345:R-:W-:Y:S02]  /*bd70*/  IADD3 R5, P1, PT, RZ, -R2.reuse, RZ ;  /* 0x80000002ff057210 */ /* 0x0bffe40007f3e0ff */
[----:B------:R-:W-:Y:S01]  /*bd80*/  ISETP.LT.AND P0, PT, R3, RZ, PT ;  /* 0x000000ff0300720c */ /* 0x000fe20003f01270 */
[----:B------:R-:W-:Y:S01]  /*bd90*/  UISETP.GT.AND UP0, UPT, UR4, 0x9, UPT ;  /* 0x000000090400788c */ /* 0x000fe2000bf04270 */
[-C--:B------:R-:W-:Y:S02]  /*bda0*/  IADD3.X R7, PT, PT, RZ, ~R3.reuse, RZ, P1, !PT ;  /* 0x80000003ff077210 */ /* 0x080fe40000ffe4ff */
[----:B------:R-:W-:Y:S02]  /*bdb0*/  SEL R9, R5, R2, P0 ;  /* 0x0000000205097207 */ /* 0x000fe40000000000 */
[----:B------:R-:W-:-:S03]  /*bdc0*/  SEL R5, R7, R3, P0 ;  /* 0x0000000307057207 */ /* 0x000fc60000000000 */
[----:B------:R-:W-:Y:S01]  /*bdd0*/  IMAD.MOV.U32 R4, RZ, RZ, R9 ;  /* 0x000000ffff047224 */ /* 0x000fe200078e0009 */
[----:B------:R-:W-:Y:S06]  /*bde0*/  BRA.U UP0, `(.L_x_3710) ;  /* 0x0000000500407547 */ /* 0x000fec000b800000 */
        /* <DEDUP_REMOVED lines=10> */
.L_x_3713:
[----:B------:R-:W-:Y:S01]  /*be90*/  STG.E.U8 desc[UR36][R16.64], R9 ;  /* 0x0000000910007986 */ /* 0x000fe2000c101124 */
[----:B------:R-:W-:Y:S05]  /*bea0*/  EXIT ;  /* 0x000000000000794d */ /* 0x000fea0003800000 */
.L_x_3712:
[----:B------:R-:W-:-:S09]  /*beb0*/  UISETP.NE.AND UP0, UPT, UR4, 0x2, UPT ;  /* 0x000000020400788c */ /* 0x000fd2000bf05270 */
[----:B------:R-:W-:Y:S05]  /*bec0*/  BRA.U !UP0, `(.L_x_3715) ;  /* 0x0000000108207547 */ /* 0x000fea000b800000 */
[----:B------:R-:W-:-:S09]  /*bed0*/  UISETP.NE.AND UP0, UPT, UR4, 0x3, UPT ;  /* 0x000000030400788c */ /* 0x000fd2000bf05270 */
[----:B------:R-:W-:Y:S05]  /*bee0*/  BRA.U !UP0, `(.L_x_3716) ;  /* 0x0000000108107547 */ /* 0x000fea000b800000 */
[----:B------:R-:W-:-:S09]  /*bef0*/  UISETP.NE.AND UP0, UPT, UR4, 0x4, UPT ;  /* 0x000000040400788c */ /* 0x000fd2000bf05270 */
[----:B------:R-:W-:Y:S05]  /*bf00*/  BRA.U UP0, `(.L_x_3714) ;  /* 0x0000000900f07547 */ /* 0x000fea000b800000 */
[----:B------:R-:W-:Y:S01]  /*bf10*/  STG.E.64 desc[UR36][R16.64], R4 ;  /* 0x0000000410007986 */ /* 0x000fe2000c101b24 */
[----:B------:R-:W-:Y:S05]  /*bf20*/  EXIT ;  /* 0x000000000000794d */ /* 0x000fea0003800000 */
.L_x_3716:
[----:B------:R-:W-:Y:S01]  /*bf30*/  STG.E desc[UR36][R16.64], R9 ;  /* 0x0000000910007986 */ /* 0x000fe2000c101924 */
[----:B------:R-:W-:Y:S05]  /*bf40*/  EXIT ;  /* 0x000000000000794d */ /* 0x000fea0003800000 */
.L_x_3715:
[----:B------:R-:W-:Y:S01]  /*bf50*/  STG.E.U16 desc[UR36][R16.64], R9 ;  /* 0x0000000910007986 */ /* 0x000fe2000c101524 */
[----:B------:R-:W-:Y:S05]  /*bf60*/  EXIT ;  /* 0x000000000000794d */ /* 0x000fea0003800000 */
.L_x_3711:
        /* <DEDUP_REMOVED lines=12> */
[----:B0-----:R-:W-:Y:S01]  /*c030*/  STG.E desc[UR36][R16.64], R3 ;  /* 0x0000000310007986 */ /* 0x001fe2000c101924 */
[----:B------:R-:W-:Y:S05]  /*c040*/  EXIT ;  /* 0x000000000000794d */ /* 0x000fea0003800000 */
.L_x_3718:
[----:B------:R-:W-:Y:S02]  /*c050*/  ISETP.LT.AND P0, PT, R3, RZ, PT ;  /* 0x000000ff0300720c */ /* 0x000fe40003f01270 */
[----:B------:R-:W-:-:S05]  /*c060*/  IADD3 R4, P1, PT, RZ, -R2, RZ ;  /* 0x80000002ff047210 */ /* 0x000fca0007f3e0ff */
[----:B------:R-:W-:-:S06]  /*c070*/  IMAD.X R5, RZ, RZ, ~R3, P1 ;  /* 0x000000ffff057224 */ /* 0x000fcc00008e0e03 */
[----:B------:R-:W-:Y:S01]  /*c080*/  @P0 MOV R2, R4 ;  /* 0x0000000400020202 */ /* 0x000fe20000000f00 */
[----:B------:R-:W-:-:S04]  /*c090*/  @P0 IMAD.MOV.U32 R3, RZ, RZ, R5 ;  /* 0x000000ffff030224 */ /* 0x000fc800078e0005 */
[----:B------:R-:W0:Y:S02]  /*c0a0*/  I2F.S64 R0, R2 ;  /* 0x0000000200007312 */ /* 0x000e240000301400 */
[----:B0-----:R-:W-:-:S05]  /*c0b0*/  F2FP.F16.F32.PACK_AB R0, RZ, R0 ;  /* 0x00000000ff00723e */ /* 0x001fca00000000ff */
[----:B------:R-:W-:Y:S01]  /*c0c0*/  STG.E.U16 desc[UR36][R16.64], R0 ;  /* 0x0000000010007986 */ /* 0x000fe2000c101524 */
[----:B------:R-:W-:Y:S05]  /*c0d0*/  EXIT ;  /* 0x000000000000794d */ /* 0x000fea0003800000 */
.L_x_3717:
        /* <DEDUP_REMOVED lines=13> */
[----:B0-----:R-:W-:Y:S01]  /*c1b0*/  STG.E.64 desc[UR36][R16.64], R4 ;  /* 0x0000000410007986 */ /* 0x001fe2000c101b24 */
[----:B------:R-:W-:Y:S05]  /*c1c0*/  EXIT ;  /* 0x000000000000794d */ /* 0x000fea0003800000 */
.L_x_3720:
[----:B------:R-:W-:Y:S02]  /*c1d0*/  ISETP.LT.AND P0, PT, R3, RZ, PT ;  /* 0x000000ff0300720c */ /* 0x000fe40003f01270 */
[----:B------:R-:W-:-:S04]  /*c1e0*/  IADD3 R4, P1, PT, RZ, -R2, RZ ;  /* 0x80000002ff047210 */ /* 0x000fc80007f3e0ff */
[----:B------:R-:W-:-:S07]  /*c1f0*/  IADD3.X R5, PT, PT, RZ, ~R3, RZ, P1, !PT ;  /* 0x80000003ff057210 */ /* 0x000fce0000ffe4ff */
[----:B------:R-:W-:Y:S02]  /*c200*/  @P0 IMAD.MOV.U32 R2, RZ, RZ, R4 ;  /* 0x000000ffff020224 */ /* 0x000fe400078e0004 */
[----:B------:R-:W-:-:S04]  /*c210*/  @P0 IMAD.MOV.U32 R3, RZ, RZ, R5 ;  /* 0x000000ffff030224 */ /* 0x000fc800078e0005 */
[----:B------:R-:W0:Y:S02]  /*c220*/  I2F.S64 R2, R2 ;  /* 0x0000000200027312 */ /* 0x000e240000301400 */
[----:B0-----:R-:W-:-:S04]  /*c230*/  F2FP.F16.F32.PACK_AB R3, RZ, R2 ;  /* 0x00000002ff03723e */ /* 0x001fc800000000ff */
[----:B------:R-:W-:-:S05]  /*c240*/  PRMT R3, R3, 0x5410, RZ ;  /* 0x0000541003037816 */ /* 0x000fca00000000ff */
[----:B------:R-:W-:Y:S01]  /*c250*/  STG.E desc[UR36][R16.64], R3 ;  /* 0x0000000310007986 */ /* 0x000fe2000c101924 */
[----:B------:R-:W-:Y:S05]  /*c260*/  EXIT ;  /* 0x000000000000794d */ /* 0x000fea0003800000 */
.L_x_3719:
[----:B------:R-:W-:Y:S02]  /*c270*/  ISETP.LT.AND P0, PT, R3, RZ, PT ;  /* 0x000000ff0300720c */ /* 0x000fe40003f01270 */
[----:B------:R-:W-:-:S04]  /*c280*/  IADD3 R4, P1, PT, RZ, -R2, RZ ;  /* 0x80000002ff047210 */ /* 0x000fc80007f3e0ff */
[----:B------:R-:W-:-:S07]  /*c290*/  IADD3.X R5, PT, PT, RZ, ~R3, RZ, P1, !PT ;  /* 0x80000003ff057210 */ /* 0x000fce0000ffe4ff */
[----:B------:R-:W-:Y:S02]  /*c2a0*/  @P0 IMAD.MOV.U32 R2, RZ, RZ, R4 ;  /* 0x000000ffff020224 */ /* 0x000fe400078e0004 */
[----:B------:R-:W-:-:S06]  /*c2b0*/  @P0 IMAD.MOV.U32 R3, RZ, RZ, R5 ;  /* 0x000000ffff030224 */ /* 0x000fcc00078e0005 */
[----:B------:R-:W0:Y:S02]  /*c2c0*/  I2F.F64.S64 R2, R2 ;  /* 0x0000000200027312 */ /* 0x000e240000301c00 */
[----:B0-----:R-:W-:Y:S01]  /*c2d0*/  STG.E.64 desc[UR36][R16.64], R2 ;  /* 0x0000000210007986 */ /* 0x001fe2000c101b24 */
[----:B------:R-:W-:Y:S05]  /*c2e0*/  EXIT ;  /* 0x000000000000794d */ /* 0x000fea0003800000 */
.L_x_3710:
        /* <DEDUP_REMOVED lines=12> */
.L_x_3724:
        /* <DEDUP_REMOVED lines=22> */
.L_x_3727:
[----:B------:R-:W-:-:S04]  /*c510*/  SHF.R.U32.HI R3, RZ, 0x18, R3 ;  /* 0x00000018ff037819 */ /* 0x000fc80000011603 */
[----:B------:R-:W-:-:S04]  /*c520*/  LOP3.LUT R0, R0, 0x80, R3, 0xf8, !PT ;  /* 0x0000008000007812 */ /* 0x000fc800078ef803 */
[----:B------:R-:W-:-:S07]  /*c530*/  PRMT R8, R0, 0x7610, R8 ;  /* 0x0000761000087816 */ /* 0x000fce0000000008 */
.L_x_3726:
[----:B------:R-:W-:Y:S05]  /*c540*/  BSYNC.RECONVERGENT B0 ;  /* 0x0000000000007941 */ /* 0x000fea0003800200 */
.L_x_3725:
[----:B------:R-:W-:Y:S01]  /*c550*/  STG.E.U8 desc[UR36][R16.64], R8 ;  /* 0x0000000810007986 */ /* 0x000fe2000c101124 */
[----:B------:R-:W-:Y:S05]  /*c560*/  EXIT ;  /* 0x000000000000794d */ /* 0x000fea0003800000 */
.L_x_3723:
        /* <DEDUP_REMOVED lines=22> */
.L_x_3730:
[----:B------:R-:W-:-:S04]  /*c6d0*/  SHF.R.U32.HI R3, RZ, 0x18, R3 ;  /* 0x00000018ff037819 */ /* 0x000fc80000011603 */
[----:B------:R-:W-:-:S04]  /*c6e0*/  LOP3.LUT R0, R0, 0x80, R3, 0xf8, !PT ;  /* 0x0000008000007812 */ /* 0x000fc800078ef803 */
[----:B------:R-:W-:-:S07]  /*c6f0*/  PRMT R8, R0, 0x7610, R8 ;  /* 0x0000761000087816 */ /* 0x000fce0000000008 */
.L_x_3729:
[----:B------:R-:W-:Y:S05]  /*c700*/  BSYNC.RECONVERGENT B0 ;  /* 0x0000000000007941 */ /* 0x000fea0003800200 */
.L_x_3728:
[----:B------:R-:W-:Y:S01]  /*c710*/  STG.E.U8 desc[UR36][R16.64], R8 ;  /* 0x0000000810007986 */ /* 0x000fe2000c101124 */
[----:B------:R-:W-:Y:S05]  /*c720*/  EXIT ;  /* 0x000000000000794d */ /* 0x000fea0003800000 */
.L_x_3722:
        /* <DEDUP_REMOVED lines=26> */
[----:B------:R-:W-:Y:S01]  /*c8d0*/  STG.E.U8 desc[UR36][R16.64], R3 ;  /* 0x0000000310007986 */ /* 0x000fe2000c101124 */
[----:B------:R-:W-:Y:S05]  /*c8e0*/  EXIT ;  /* 0x000000000000794d */ /* 0x000fea0003800000 */
.L_x_3732:
[----:B------:R-:W-:Y:S01]  /*c8f0*/  STG.E.64 desc[UR36][R16.64], R4 ;  /* 0x0000000410007986 */ /* 0x000fe2000c101b24 */
[----:B------:R-:W-:Y:S05]  /*c900*/  EXIT ;  /* 0x000000000000794d */ /* 0x000fea0003800000 */
.L_x_3731:
[----:B------:R-:W-:Y:S01]  /*c910*/  STG.E desc[UR36][R16.64], R9 ;  /* 0x0000000910007986 */ /* 0x000fe2000c101924 */
[----:B------:R-:W-:Y:S05]  /*c920*/  EXIT ;  /* 0x000000000000794d */ /* 0x000fea0003800000 */
.L_x_3721:
        /* <DEDUP_REMOVED lines=9> */
[----:B------:R-:W-:Y:S01]  /*c9c0*/  STG.E.U8 desc[UR36][R16.64], R3 ;  /* 0x0000000310007986 */ /* 0x000fe2000c101124 */
[----:B------:R-:W-:Y:S05]  /*c9d0*/  EXIT ;  /* 0x000000000000794d */ /* 0x000fea0003800000 */
.L_x_3734:
[----:B------:R-:W-:Y:S02]  /*c9e0*/  ISETP.LT.AND P0, PT, R3, RZ, PT ;  /* 0x000000ff0300720c */ /* 0x000fe40003f01270 */
[----:B------:R-:W-:Y:S02]  /*c9f0*/  CS2R R6, SRZ ;  /* 0x0000000000067805 */ /* 0x000fe4000001ff00 */
[----:B------:R-:W-:-:S04]  /*ca00*/  IADD3 R4, P1, PT, RZ, -R2, RZ ;  /* 0x80000002ff047210 */ /* 0x000fc80007f3e0ff */
[----:B------:R-:W-:-:S05]  /*ca10*/  IADD3.X R5, PT, PT, RZ, ~R3, RZ, P1, !PT ;  /* 0x80000003ff057210 */ /* 0x000fca0000ffe4ff */
[----:B------:R-:W-:Y:S02]  /*ca20*/  @P0 IMAD.MOV.U32 R2, RZ, RZ, R4 ;  /* 0x000000ffff020224 */ /* 0x000fe400078e0004 */
[----:B------:R-:W-:-:S04]  /*ca30*/  @P0 IMAD.MOV.U32 R3, RZ, RZ, R5 ;  /* 0x000000ffff030224 */ /* 0x000fc800078e0005 */
[----:B------:R-:W0:Y:S02]  /*ca40*/  I2F.F64.S64 R4, R2 ;  /* 0x0000000200047312 */ /* 0x000e240000301c00 */
[----:B0-----:R-:W-:Y:S01]  /*ca50*/  STG.E.128 desc[UR36][R16.64], R4 ;  /* 0x0000000410007986 */ /* 0x001fe2000c101d24 */
[----:B------:R-:W-:Y:S05]  /*ca60*/  EXIT ;  /* 0x000000000000794d */ /* 0x000fea0003800000 */
.L_x_3733:
[----:B------:R-:W-:-:S09]  /*ca70*/  UISETP.NE.AND UP0, UPT, UR4, 0xf, UPT ;  /* 0x0000000f0400788c */ /* 0x000fd2000bf05270 */
[----:B------:R-:W-:Y:S05]  /*ca80*/  BRA.U !UP0, `(.L_x_3735) ;  /* 0x0000000508107547 */ /* 0x000fea000b800000 */
[----:B------:R-:W-:-:S09]  /*ca90*/  UISETP.NE.AND UP0, UPT, UR4, 0x17, UPT ;  /* 0x000000170400788c */ /* 0x000fd2000bf05270 */
[----:B------:R-:W-:Y:S05]  /*caa0*/  BRA.U !UP0, `(.L_x_3736) ;  /* 0x0000000108a47547 */ /* 0x000fea000b800000 */
[----:B------:R-:W-:-:S09]  /*cab0*/  UISETP.NE.AND UP0, UPT, UR4, 0x18, UPT ;  /* 0x000000180400788c */ /* 0x000fd2000bf05270 */
[----:B------:R-:W-:Y:S05]  /*cac0*/  BRA.U !UP0, `(.L_x_3737) ;  /* 0x0000000108447547 */ /* 0x000fea000b800000 */
.L_x_3714:
        /* <DEDUP_REMOVED lines=16> */
.L_x_3738:
[----:B------:R-:W-:Y:S05]  /*cbd0*/  EXIT ;  /* 0x000000000000794d */ /* 0x000fea0003800000 */
.L_x_3737:
        /* <DEDUP_REMOVED lines=18> */
.L_x_3740:
[----:B------:R-:W-:Y:S05]  /*cd00*/  BSYNC.RECONVERGENT B0 ;  /* 0x0000000000007941 */ /* 0x000fea0003800200 */
.L_x_3739:
[----:B------:R-:W-:-:S05]  /*cd10*/  LOP3.LUT R5, R0, 0x80, R5, 0xf8, !PT ;  /* 0x0000008000057812 */ /* 0x000fca00078ef805 */
[----:B------:R-:W-:Y:S01]  /*cd20*/  STG.E.U8 desc[UR36][R16.64], R5 ;  /* 0x0000000510007986 */ /* 0x000fe2000c101124 */
[----:B------:R-:W-:Y:S05]  /*cd30*/  EXIT ;  /* 0x000000000000794d */ /* 0x000fea0003800000 */
.L_x_3736:
        /* <DEDUP_REMOVED lines=17> */
.L_x_3742:
[----:B------:R-:W-:Y:S01]  /*ce50*/  IMAD.MOV.U32 R0, RZ, RZ, 0x7f ;  /* 0x0000007fff007424 */ /* 0x000fe200078e00ff */
[----:B------:R-:W-:-:S04]  /*ce60*/  ISETP.GT.U32.AND P0, PT, R4, 0x7f800000, PT ;  /* 0x7f8000000400780c */ /* 0x000fc80003f04070 */
[----:B------:R-:W-:-:S09]  /*ce70*/  SEL R0, R0, 0x7c, P0 ;  /* 0x0000007c00007807 */ /* 0x000fd20000000000 */
.L_x_3743:
[----:B------:R-:W-:Y:S05]  /*ce80*/  BSYNC.RECONVERGENT B0 ;  /* 0x0000000000007941 */ /* 0x000fea0003800200 */
.L_x_3741:
[----:B------:R-:W-:-:S04]  /*ce90*/  SHF.R.U32.HI R3, RZ, 0x18, R3 ;  /* 0x00000018ff037819 */ /* 0x000fc80000011603 */
[----:B------:R-:W-:-:S05]  /*cea0*/  LOP3.LUT R3, R0, 0x80, R3, 0xf8, !PT ;  /* 0x0000008000037812 */ /* 0x000fca00078ef803 */
[----:B------:R-:W-:Y:S01]  /*ceb0*/  STG.E.U8 desc[UR36][R16.64], R3 ;  /* 0x0000000310007986 */ /* 0x000fe2000c101124 */
[----:B------:R-:W-:Y:S05]  /*cec0*/  EXIT ;  /* 0x000000000000794d */ /* 0x000fea0003800000 */
.L_x_3735:
[----:B------:R-:W-:Y:S02]  /*ced0*/  ISETP.LT.AND P0, PT, R3, RZ, PT ;  /* 0x000000ff0300720c */ /* 0x000fe40003f01270 */
[----:B------:R-:W-:-:S05]  /*cee0*/  IADD3 R4, P1, PT, RZ, -R2, RZ ;  /* 0x80000002ff047210 */ /* 0x000fca0007f3e0ff */
[----:B------:R-:W-:-:S06]  /*cef0*/  IMAD.X R5, RZ, RZ, ~R3, P1 ;  /* 0x000000ffff057224 */ /* 0x000fcc00008e0e03 */
[----:B------:R-:W-:Y:S01]  /*cf00*/  @P0 MOV R2, R4 ;  /* 0x0000000400020202 */ /* 0x000fe20000000f00 */
[----:B------:R-:W-:-:S04]  /*cf10*/  @P0 IMAD.MOV.U32 R3, RZ, RZ, R5 ;  /* 0x000000ffff030224 */ /* 0x000fc800078e0005 */
[----:B------:R-:W0:Y:S02]  /*cf20*/  I2F.S64 R0, R2 ;  /* 0x0000000200007312 */ /* 0x000e240000301400 */
[----:B0-----:R-:W-:-:S05]  /*cf30*/  F2FP.BF16.F32.PACK_AB R0, RZ, R0 ;  /* 0x00000000ff00723e */ /* 0x001fca00000010ff */
[----:B------:R-:W-:Y:S01]  /*cf40*/  STG.E.U16 desc[UR36][R16.64], R0 ;  /* 0x0000000010007986 */ /* 0x000fe2000c101524 */
[----:B------:R-:W-:Y:S05]  /*cf50*/  EXIT ;  /* 0x000000000000794d */ /* 0x000fea0003800000 */
.L_x_3744:
        /* <DEDUP_REMOVED lines=10> */
.L_x_5911:


//--------------------- .text._ZN2at6native27unrolled_elementwise_kernelINS0_10AbsFunctorIlEESt5arrayIPcLm2EELi4E23TrivialOffsetCalculatorILi1EjES8_NS0_6memory12LoadWithCastILi1EEENS9_13StoreWithCastILi1EEEEEviT_T0_T2_T3_T4_T5_ --------------------------
	.section	.text._ZN2at6native27unrolled_elementwise_kernelINS0_10AbsFunctorIlEESt5arrayIPcLm2EELi4E23TrivialOffsetCalculatorILi1EjES8_NS0_6memory12LoadWithCastILi1EEENS9_13StoreWithCastILi1EEEEEviT_T0_T2_T3_T4_T5_,"ax",@progbits
	.align	128
        .global         _ZN2at6native27unrolled_elementwise_kernelINS0_10AbsFunctorIlEESt5arrayIPcLm2EELi4E23TrivialOffsetCalculatorILi1EjES8_NS0_6memory12LoadWithCastILi1EEENS9_13StoreWithCastILi1EEEEEviT_T0_T2_T3_T4_T5_
        .type           _ZN2at6native27unrolled_elementwise_kernelINS0_10AbsFunctorIlEESt5arrayIPcLm2EELi4E23TrivialOffsetCalculatorILi1EjES8_NS0_6memory12LoadWithCastILi1EEENS9_13StoreWithCastILi1EEEEEviT_T0_T2_T3_T4_T5_,@function
        .size           _ZN2at6native27unrolled_elementwise_kernelINS0_10AbsFunctorIlEESt5arrayIPcLm2EELi4E23TrivialOffsetCalculatorILi1EjES8_NS0_6memory12LoadWithCastILi1EEENS9_13StoreWithCastILi1EEEEEviT_T0_T2_T3_T4_T5_,(.L_x_5912 - _ZN2at6native27unrolled_elementwise_kernelINS0_10AbsFunctorIlEESt5arrayIPcLm2EELi4E23TrivialOffsetCalculatorILi1EjES8_NS0_6memory12LoadWithCastILi1EEENS9_13StoreWithCastILi1EEEEEviT_T0_T2_T3_T4_T5_)
        .other          _ZN2at6native27unrolled_elementwise_kernelINS0_10AbsFunctorIlEESt5arrayIPcLm2EELi4E23TrivialOffsetCalculatorILi1EjES8_NS0_6memory12LoadWithCastILi1EEENS9_13StoreWithCastILi1EEEEEviT_T0_T2_T3_T4_T5_,@"STO_CUDA_ENTRY STV_DEFAULT"
_ZN2at6native27unrolled_elementwise_kernelINS0_10AbsFunctorIlEESt5arrayIPcLm2EELi4E23TrivialOffsetCalculatorILi1EjES8_NS0_6memory12LoadWithCastILi1EEENS9_13StoreWithCastILi1EEEEEviT_T0_T2_T3_T4_T5_:
.text._ZN2at6native27unrolled_elementwise_kernelINS0_10AbsFunctorIlEESt5arrayIPcLm2EELi4E23TrivialOffsetCalculatorILi1EjES8_NS0_6memory12LoadWithCastILi1EEENS9_13StoreWithCastILi1EEEEEviT_T0_T2_T3_T4_T5_:
        /* <DEDUP_REMOVED lines=32> */
.L_x_3750:
[----:B------:R1:W5:Y:S01]  /*0200*/  LDG.E.U8 R34, desc[UR36][R4.64] ;  /* 0x0000002404227981 */ /* 0x000362000c1e1100 */
[----:B------:R-:W-:Y:S01]  /*0210*/  IMAD.MOV.U32 R35, RZ, RZ, RZ ;  /* 0x000000ffff237224 */ /* 0x000fe200078e00ff */
[----:B------:R-:W-:Y:S06]  /*0220*/  BRA `(.L_x_3752) ;  /* 0x0000000c00447947 */ /* 0x000fec0003800000 */
.L_x_3749:
        /* <DEDUP_REMOVED lines=8> */
.L_x_3754:
[----:B------:R-:W2:Y:S02]  /*02b0*/  LDG.E R34, desc[UR36][R4.64] ;  /* 0x0000002404227981 */ /* 0x000ea4000c1e1900 */
[----:B--2---:R-:W-:Y:S01]  /*02c0*/  SHF.R.S32.HI R35, RZ, 0x1f, R34 ;  /* 0x0000001fff237819 */ /* 0x004fe20000011422 */
[----:B------:R-:W-:Y:S06]  /*02d0*/  BRA `(.L_x_3752) ;  /* 0x0000000c00187947 */ /* 0x000fec0003800000 */
.L_x_3753:
[----:B------:R-:W2:Y:S02]  /*02e0*/  LDG.E.S16 R34, desc[UR36][R4.64] ;  /* 0x0000002404227981 */ /* 0x000ea4000c1e1700 */
[----:B--2---:R-:W-:Y:S01]  /*02f0*/  SHF.R.S32.HI R35, RZ, 0x1f, R34 ;  /* 0x0000001fff237819 */ /* 0x004fe20000011422 */
[----:B------:R-:W-:Y:S06]  /*0300*/  BRA `(.L_x_3752) ;  /* 0x0000000c000c7947 */ /* 0x000fec0003800000 */
.L_x_3748:
        /* <DEDUP_REMOVED lines=9> */
.L_x_3756:
[----:B------:R-:W2:Y:S02]  /*03a0*/  LDG.E.U16 R4, desc[UR36][R4.64] ;  /* 0x0000002404047981 */ /* 0x000ea4000c1e1500 */
[----:B--2---:R-:W-:-:S06]  /*03b0*/  HADD2.F32 R34, -RZ, R4.H0_H0 ;  /* 0x20000004ff227230 */ /* 0x004fcc0000004100 */
[----:B------:R-:W2:Y:S02]  /*03c0*/  F2I.S64.TRUNC R34, R34 ;  /* 0x0000002200227311 */ /* 0x000ea4000020d900 */
[----:B--2---:R-:W-:Y:S05]  /*03d0*/  BRA `(.L_x_3752) ;  /* 0x0000000800d87947 */ /* 0x004fea0003800000 */
.L_x_3755:
        /* <DEDUP_REMOVED lines=9> */
.L_x_3758:
[----:B------:R-:W2:Y:S02]  /*0470*/  LDG.E.U16 R4, desc[UR36][R4.64] ;  /* 0x0000002404047981 */ /* 0x000ea4000c1e1500 */
[----:B--2---:R-:W-:-:S06]  /*0480*/  HADD2.F32 R34, -RZ, R4.H0_H0 ;  /* 0x20000004ff227230 */ /* 0x004fcc0000004100 */
[----:B------:R-:W2:Y:S02]  /*0490*/  F2I.S64.TRUNC R34, R34 ;  /* 0x0000002200227311 */ /* 0x000ea4000020d900 */
[----:B--2---:R-:W-:Y:S05]  /*04a0*/  BRA `(.L_x_3752) ;  /* 0x0000000800a47947 */ /* 0x004fea0003800000 */
.L_x_3757:
[----:B------:R-:W2:Y:S02]  /*04b0*/  LDG.E.64 R4, desc[UR36][R4.64] ;  /* 0x0000002404047981 */ /* 0x000ea4000c1e1b00 */
[----:B--2---:R2:W3:Y:S02]  /*04c0*/  F2I.S64.F64.TRUNC R34, R4 ;  /* 0x0000000400227311 */ /* 0x0044e4000030d900 */
[----:B--23--:R-:W-:Y:S05]  /*04d0*/  BRA `(.L_x_3752) ;  /* 0x0000000800987947 */ /* 0x00cfea0003800000 */
.L_x_3747:
        /* <DEDUP_REMOVED lines=13> */
.L_x_3761:
[----:B------:R-:W2:Y:S02]  /*05b0*/  LDG.E.64 R4, desc[UR36][R4.64] ;  /* 0x0000002404047981 */ /* 0x000ea4000c1e1b00 */
[----:B--2---:R2:W3:Y:S02]  /*05c0*/  F2I.S64.F64.TRUNC R34, R4 ;  /* 0x0000000400227311 */ /* 0x0044e4000030d900 */
[----:B--23--:R-:W-:Y:S05]  /*05d0*/  BRA `(.L_x_3752) ;  /* 0x0000000800587947 */ /* 0x00cfea0003800000 */
.L_x_3760:
        /* <DEDUP_REMOVED lines=24> */
[----:B------:R2:W3:Y:S02]  /*0760*/  F2I.S64.TRUNC R34, R3 ;  /* 0x0000000300227311 */ /* 0x0004e4000020d900 */
[----:B--23--:R-:W-:Y:S05]  /*0770*/  BRA `(.L_x_3752) ;  /* 0x0000000400f07947 */ /* 0x00cfea0003800000 */
.L_x_3763:
        /* <DEDUP_REMOVED lines=12> */
[----:B------:R2:W3:Y:S02]  /*0840*/  F2I.S64.TRUNC R34, R0 ;  /* 0x0000000000227311 */ /* 0x0004e4000020d900 */
[----:B--23--:R-:W-:Y:S05]  /*0850*/  BRA `(.L_x_3752) ;  /* 0x0000000400b87947 */ /* 0x00cfea0003800000 */
.L_x_3762:
[----:B------:R-:W2:Y:S02]  /*0860*/  LDG.E.U16 R34, desc[UR36][R4.64] ;  /* 0x0000002404227981 */ /* 0x000ea4000c1e1500 */
[----:B--2---:R-:W-:-:S06]  /*0870*/  IMAD.U32 R34, R34, 0x10000, RZ ;  /* 0x0001000022227824 */ /* 0x004fcc00078e00ff */
[----:B------:R-:W2:Y:S02]  /*0880*/  F2I.S64.TRUNC R34, R34 ;  /* 0x0000002200227311 */ /* 0x000ea4000020d900 */
[----:B--2---:R-:W-:Y:S05]  /*0890*/  BRA `(.L_x_3752) ;  /* 0x0000000400a87947 */ /* 0x004fea0003800000 */
.L_x_3759:
        /* <DEDUP_REMOVED lines=11> */
.L_x_3766:
        /* <DEDUP_REMOVED lines=21> */
.L_x_3770:
[----:B------:R-:W-:Y:S05]  /*0aa0*/  BSYNC.RECONVERGENT B1 ;  /* 0x0000000000017941 */ /* 0x000fea0003800200 */
.L_x_3769:
[----:B------:R-:W-:Y:S01]  /*0ab0*/  IMAD.SHL.U32 R0, R0, 0x100000, RZ ;  /* 0x0010000000007824 */ /* 0x000fe200078e00ff */
[----:B------:R-:W-:-:S04]  /*0ac0*/  LEA R3, R3, 0x3b800000, 0x17 ;  /* 0x3b80000003037811 */ /* 0x000fc800078eb8ff */
[----:B------:R-:W-:-:S07]  /*0ad0*/  LOP3.LUT R34, R3, R0, R7, 0xfe, !PT ;  /* 0x0000000003227212 */ /* 0x000fce00078efe07 */
.L_x_3768:
[----:B------:R-:W-:Y:S05]  /*0ae0*/  BSYNC.RECONVERGENT B0 ;  /* 0x0000000000007941 */ /* 0x000fea0003800200 */
.L_x_3767:
[----:B------:R-:W4:Y:S02]  /*0af0*/  F2I.S64.TRUNC R34, R34 ;  /* 0x0000002200227311 */ /* 0x000f24000020d900 */
[----:B----4-:R-:W-:Y:S05]  /*0b00*/  BRA `(.L_x_3752) ;  /* 0x00000004000c7947 */ /* 0x010fea0003800000 */
.L_x_3765:
        /* <DEDUP_REMOVED lines=21> */
.L_x_3774:
[----:B------:R-:W-:Y:S05]  /*0c60*/  BSYNC.RECONVERGENT B1 ;  /* 0x0000000000017941 */ /* 0x000fea0003800200 */
.L_x_3773:
[----:B------:R-:W-:Y:S01]  /*0c70*/  IMAD.SHL.U32 R0, R0, 0x200000, RZ ;  /* 0x0020000000007824 */ /* 0x000fe200078e00ff */
[----:B------:R-:W-:-:S04]  /*0c80*/  LEA R3, R3, 0x37800000, 0x17 ;  /* 0x3780000003037811 */ /* 0x000fc800078eb8ff */
[----:B------:R-:W-:-:S07]  /*0c90*/  LOP3.LUT R34, R3, R0, R7, 0xfe, !PT ;  /* 0x0000000003227212 */ /* 0x000fce00078efe07 */
.L_x_3772:
[----:B------:R-:W-:Y:S05]  /*0ca0*/  BSYNC.RECONVERGENT B0 ;  /* 0x0000000000007941 */ /* 0x000fea0003800200 */
.L_x_3771:
[----:B------:R-:W4:Y:S02]  /*0cb0*/  F2I.S64.TRUNC R34, R34 ;  /* 0x0000002200227311 */ /* 0x000f24000020d900 */
[----:B----4-:R-:W-:Y:S05]  /*0cc0*/  BRA `(.L_x_3752) ;  /* 0x00000000009c7947 */ /* 0x010fea0003800000 */
.L_x_3764:
[----:B------:R-:W-:-:S09]  /*0cd0*/  UISETP.NE.AND UP0, UPT, UR4, 0x1c, UPT ;  /* 0x0000001c0400788c */ /* 0x000fd2000bf05270 */
[----:B------:R-:W-:Y:S05]  /*0ce0*/  BRA.U !UP0, `(.L_x_3775) ;  /* 0x00000001088c7547 */ /* 0x000fea000b800000 */
[----:B------:R-:W-:-:S09]  /*0cf0*/  UISETP.NE.AND UP0, UPT, UR4, 0x1d, UPT ;  /* 0x0000001d0400788c */ /* 0x000fd2000bf05270 */
[----:B------:R-:W-:Y:S05]  /*0d00*/  BRA.U !UP0, `(.L_x_3776) ;  /* 0x00000001087c7547 */ /* 0x000fea000b800000 */
[----:B------:R-:W-:-:S09]  /*0d10*/  UISETP.NE.AND UP0, UPT, UR4, 0x2c, UPT ;  /* 0x0000002c0400788c */ /* 0x000fd2000bf05270 */
[----:B------:R-:W-:Y:S05]  /*0d20*/  BRA.U !UP0, `(.L_x_3777) ;  /* 0x0000000108487547 */ /* 0x000fea000b800000 */
.L_x_3751:
        /* <DEDUP_REMOVED lines=16> */
.L_x_3778:
[----:B------:R-:W-:Y:S01]  /*0e30*/  CS2R R34, SRZ ;  /* 0x0000000000227805 */ /* 0x000fe2000001ff00 */
[----:B------:R-:W-:Y:S06]  /*0e40*/  BRA `(.L_x_3752) ;  /* 0x00000000003c7947 */ /* 0x000fec0003800000 */
.L_x_3777:
        /* <DEDUP_REMOVED lines=8> */
.L_x_3780:
[----:B------:R-:W-:Y:S05]  /*0ed0*/  BSYNC.RECONVERGENT B0 ;  /* 0x0000000000007941 */ /* 0x000fea0003800200 */
.L_x_3779:
[----:B------:R-:W2:Y:S02]  /*0ee0*/  F2I.S64.TRUNC R34, R34 ;  /* 0x0000002200227311 */ /* 0x000ea4000020d900 */
[----:B--2---:R-:W-:Y:S05]  /*0ef0*/  BRA `(.L_x_3752) ;  /* 0x0000000000107947 */ /* 0x004fea0003800000 */
.L_x_3776:
[----:B------:R2:W5:Y:S01]  /*0f00*/  LDG.E.64 R34, desc[UR36][R4.64] ;  /* 0x0000002404227981 */ /* 0x000562000c1e1b00 */
[----:B------:R-:W-:Y:S05]  /*0f10*/  BRA `(.L_x_3752) ;  /* 0x0000000000087947 */ /* 0x000fea0003800000 */
.L_x_3775:
[----:B------:R3:W5:Y:S01]  /*0f20*/  LDG.E R34, desc[UR36][R4.64] ;  /* 0x0000002404227981 */ /* 0x000762000c1e1900 */
[----:B------:R-:W-:-:S07]  /*0f30*/  IMAD.MOV.U32 R35, RZ, RZ, RZ ;  /* 0x000000ffff237224 */ /* 0x000fce00078e00ff */
.L_x_3752:
[----:B------:R-:W-:-:S07]  /*0f40*/  VIADD R17, R29, 0x80 ;  /* 0x000000801d117836 */ /* 0x000fce0000000000 */
.L_x_3746:
[----:B------:R-:W-:Y:S05]  /*0f50*/  BSYNC.RECONVERGENT B6 ;  /* 0x0000000000067941 */ /* 0x000fea0003800200 */
.L_x_3745:
[----:B------:R-:W-:Y:S01]  /*0f60*/  ISETP.GE.AND P0, PT, R17, R26, PT ;  /* 0x0000001a1100720c */ /* 0x000fe20003f06270 */
[----:B------:R-:W-:Y:S01]  /*0f70*/  BSSY.RECONVERGENT B6, `(.L_x_3781) ;  /* 0x00000ec000067945 */ /* 0x000fe20003800200 */
[----:B------:R-:W-:-:S11]  /*0f80*/  CS2R R32, SRZ ;  /* 0x0000000000207805 */ /* 0x000fd6000001ff00 */
        /* <DEDUP_REMOVED lines=21> */
.L_x_3786:
[----:B------:R4:W5:Y:S01]  /*10e0*/  LDG.E.U8 R32, desc[UR36][R4.64] ;  /* 0x0000002404207981 */ /* 0x000962000c1e1100 */
[----:B------:R-:W-:Y:S01]  /*10f0*/  IMAD.MOV.U32 R33, RZ, RZ, RZ ;  /* 0x000000ffff217224 */ /* 0x000fe200078e00ff */
[----:B------:R-:W-:Y:S06]  /*1100*/  BRA `(.L_x_3788) ;  /* 0x0000000c00447947 */ /* 0x000fec0003800000 */
.L_x_3785:
        /* <DEDUP_REMOVED lines=8> */
.L_x_3790:
[----:B------:R-:W2:Y:S02]  /*1190*/  LDG.E R32, desc[UR36][R4.64] ;  /* 0x0000002404207981 */ /* 0x000ea4000c1e1900 */
[----:B--2---:R-:W-:Y:S01]  /*11a0*/  SHF.R.S32.HI R33, RZ, 0x1f, R32 ;  /* 0x0000001fff217819 */ /* 0x004fe20000011420 */
[----:B------:R-:W-:Y:S06]  /*11b0*/  BRA `(.L_x_3788) ;  /* 0x0000000c00187947 */ /* 0x000fec0003800000 */
.L_x_3789:
[----:B------:R-:W2:Y:S02]  /*11c0*/  LDG.E.S16 R32, desc[UR36][R4.64] ;  /* 0x0000002404207981 */ /* 0x000ea4000c1e1700 */
[----:B--2---:R-:W-:Y:S01]  /*11d0*/  SHF.R.S32.HI R33, RZ, 0x1f, R32 ;  /* 0x0000001fff217819 */ /* 0x004fe20000011420 */
[----:B------:R-:W-:Y:S06]  /*11e0*/  BRA `(.L_x_3788) ;  /* 0x0000000c000c7947 */ /* 0x000fec0003800000 */
.L_x_3784:
        /* <DEDUP_REMOVED lines=9> */
.L_x_3792:
[----:B------:R-:W2:Y:S02]  /*1280*/  LDG.E.U16 R4, desc[UR36][R4.64] ;  /* 0x0000002404047981 */ /* 0x000ea4000c1e1500 */
[----:B--2---:R-:W-:-:S06]  /*1290*/  HADD2.F32 R32, -RZ, R4.H0_H0 ;  /* 0x20000004ff207230 */ /* 0x004fcc0000004100 */
[----:B------:R-:W3:Y:S02]  /*12a0*/  F2I.S64.TRUNC R32, R32 ;  /* 0x0000002000207311 */ /* 0x000ee4000020d900 */
[----:B---3--:R-:W-:Y:S05]  /*12b0*/  BRA `(.L_x_3788) ;  /* 0x0000000800d87947 */ /* 0x008fea0003800000 */
.L_x_3791:
        /* <DEDUP_REMOVED lines=9> */
.L_x_3794:
[----:B------:R-:W2:Y:S02]  /*1350*/  LDG.E.U16 R4, desc[UR36][R4.64] ;  /* 0x0000002404047981 */ /* 0x000ea4000c1e1500 */
[----:B--2---:R-:W-:-:S06]  /*1360*/  HADD2.F32 R32, -RZ, R4.H0_H0 ;  /* 0x20000004ff207230 */ /* 0x004fcc0000004100 */
[----:B------:R-:W3:Y:S02]  /*1370*/  F2I.S64.TRUNC R32, R32 ;  /* 0x0000002000207311 */ /* 0x000ee4000020d900 */
[----:B---3--:R-:W-:Y:S05]  /*1380*/  BRA `(.L_x_3788) ;  /* 0x0000000800a47947 */ /* 0x008fea0003800000 */
.L_x_3793:
[----:B------:R-:W2:Y:S02]  /*1390*/  LDG.E.64 R4, desc[UR36][R4.64] ;  /* 0x0000002404047981 */ /* 0x000ea4000c1e1b00 */
[----:B--2---:R3:W4:Y:S02]  /*13a0*/  F2I.S64.F64.TRUNC R32, R4 ;  /* 0x0000000400207311 */ /* 0x004724000030d900 */
[----:B---34-:R-:W-:Y:S05]  /*13b0*/  BRA `(.L_x_3788) ;  /* 0x0000000800987947 */ /* 0x018fea0003800000 */
.L_x_3783:
        /* <DEDUP_REMOVED lines=13> */
.L_x_3797:
[----:B------:R-:W2:Y:S02]  /*1490*/  LDG.E.64 R4, desc[UR36][R4.64] ;  /* 0x0000002404047981 */ /* 0x000ea4000c1e1b00 */
[----:B--2---:R0:W1:Y:S02]  /*14a0*/  F2I.S64.F64.TRUNC R32, R4 ;  /* 0x0000000400207311 */ /* 0x004064000030d900 */
[----:B01----:R-:W-:Y:S05]  /*14b0*/  BRA `(.L_x_3788) ;  /* 0x0000000800587947 */ /* 0x003fea0003800000 */
.L_x_3796:
        /* <DEDUP_REMOVED lines=24> */
[----:B------:R0:W1:Y:S02]  /*1640*/  F2I.S64.TRUNC R32, R3 ;  /* 0x0000000300207311 */ /* 0x000064000020d900 */
[----:B01----:R-:W-:Y:S05]  /*1650*/  BRA `(.L_x_3788) ;  /* 0x0000000400f07947 */ /* 0x003fea0003800000 */
.L_x_3799:
        /* <DEDUP_REMOVED lines=12> */
[----:B------:R0:W1:Y:S02]  /*1720*/  F2I.S64.TRUNC R32, R0 ;  /* 0x0000000000207311 */ /* 0x000064000020d900 */
[----:B01----:R-:W-:Y:S05]  /*1730*/  BRA `(.L_x_3788) ;  /* 0x0000000400b87947 */ /* 0x003fea0003800000 */
.L_x_3798:
[----:B------:R-:W2:Y:S02]  /*1740*/  LDG.E.U16 R32, desc[UR36][R4.64] ;  /* 0x0000002404207981 */ /* 0x000ea4000c1e1500 */
[----:B--2---:R-:W-:-:S06]  /*1750*/  IMAD.U32 R32, R32, 0x10000, RZ ;  /* 0x0001000020207824 */ /* 0x004fcc00078e00ff */
[----:B------:R-:W0:Y:S02]  /*1760*/  F2I.S64.TRUNC R32, R32 ;  /* 0x0000002000207311 */ /* 0x000e24000020d900 */
[----:B0-----:R-:W-:Y:S05]  /*1770*/  BRA `(.L_x_3788) ;  /* 0x0000000400a87947 */ /* 0x001fea0003800000 */
.L_x_3795:
        /* <DEDUP_REMOVED lines=11> */
.L_x_3802:
        /* <DEDUP_REMOVED lines=21> */
.L_x_3806:
[----:B------:R-:W-:Y:S05]  /*1980*/  BSYNC.RECONVERGENT B1 ;  /* 0x0000000000017941 */ /* 0x000fea0003800200 */
.L_x_3805:
[----:B------:R-:W-:Y:S01]  /*1990*/  IMAD.SHL.U32 R0, R0, 0x100000, RZ ;  /* 0x0010000000007824 */ /* 0x000fe200078e00ff */
[----:B------:R-:W-:-:S04]  /*19a0*/  LEA R3, R3, 0x3b800000, 0x17 ;  /* 0x3b80000003037811 */ /* 0x000fc800078eb8ff */
[----:B------:R-:W-:-:S07]  /*19b0*/  LOP3.LUT R32, R3, R0, R7, 0xfe, !PT ;  /* 0x0000000003207212 */ /* 0x000fce00078efe07 */
.L_x_3804:
[----:B------:R-:W-:Y:S05]  /*19c0*/  BSYNC.RECONVERGENT B0 ;  /* 0x0000000000007941 */ /* 0x000fea0003800200 */
.L_x_3803:
[----:B------:R-:W2:Y:S02]  /*19d0*/  F2I.S64.TRUNC R32, R32 ;  /* 0x0000002000207311 */ /* 0x000ea4000020d900 */
[----:B--2---:R-:W-:Y:S05]  /*19e0*/  BRA `(.L_x_3788) ;  /* 0x00000004000c7947 */ /* 0x004fea0003800000 */
.L_x_3801:
        /* <DEDUP_REMOVED lines=21> */
.L_x_3810:
[----:B------:R-:W-:Y:S05]  /*1b40*/  BSYNC.RECONVERGENT B1 ;  /* 0x0000000000017941 */ /* 0x000fea0003800200 */
.L_x_3809:
[----:B------:R-:W-:Y:S01]  /*1b50*/  IMAD.SHL.U32 R0, R0, 0x200000, RZ ;  /* 0x0020000000007824 */ /* 0x000fe200078e00ff */
[----:B------:R-:W-:-:S04]  /*1b60*/  LEA R3, R3, 0x37800000, 0x17 ;  /* 0x3780000003037811 */ /* 0x000fc800078eb8ff */
[----:B------:R-:W-:-:S07]  /*1b70*/  LOP3.LUT R32, R3, R0, R7, 0xfe, !PT ;  /* 0x0000000003207212 */ /* 0x000fce00078efe07 */
.L_x_3808:
[----:B------:R-:W-:Y:S05]  /*1b80*/  BSYNC.RECONVERGENT B0 ;  /* 0x0000000000007941 */ /* 0x000fea0003800200 */
.L_x_3807:
[----:B------:R-:W2:Y:S02]  /*1b90*/  F2I.S64.TRUNC R32, R32 ;  /* 0x0000002000207311 */ /* 0x000ea4000020d900 */
[----:B--2---:R-:W-:Y:S05]  /*1ba0*/  BRA `(.L_x_3788) ;  /* 0x00000000009c7947 */ /* 0x004fea0003800000 */
.L_x_3800:
        /* <DEDUP_REMOVED lines=14> */
.L_x_3814:
[----:B------:R-:W-:Y:S05]  /*1c90*/  BSYNC.RECONVERGENT B0 ;  /* 0x0000000000007941 */ /* 0x000fea0003800200 */
.L_x_3813:
[----:B------:R-:W2:Y:S02]  /*1ca0*/  F2I.S64.TRUNC R32, R32 ;  /* 0x0000002000207311 */ /* 0x000ea4000020d900 */
[----:B--2---:R-:W-:Y:S05]  /*1cb0*/  BRA `(.L_x_3788) ;  /* 0x0000000000587947 */ /* 0x004fea0003800000 */
.L_x_3787:
        /* <DEDUP_REMOVED lines=16> */
.L_x_3815:
[----:B------:R-:W-:Y:S01]  /*1dc0*/  CS2R R32, SRZ ;  /* 0x0000000000207805 */ /* 0x000fe2000001ff00 */
[----:B------:R-:W-:Y:S06]  /*1dd0*/  BRA `(.L_x_3788) ;  /* 0x0000000000107947 */ /* 0x000fec0003800000 */
.L_x_3812:
[----:B------:R1:W5:Y:S01]  /*1de0*/  LDG.E.64 R32, desc[UR36][R4.64] ;  /* 0x0000002404207981 */ /* 0x000362000c1e1b00 */
[----:B------:R-:W-:Y:S05]  /*1df0*/  BRA `(.L_x_3788) ;  /* 0x0000000000087947 */ /* 0x000fea0003800000 */
.L_x_3811:
[----:B------:R0:W5:Y:S01]  /*1e00*/  LDG.E R32, desc[UR36][R4.64] ;  /* 0x0000002404207981 */ /* 0x000162000c1e1900 */
[----:B------:R-:W-:-:S07]  /*1e10*/  IMAD.MOV.U32 R33, RZ, RZ, RZ ;  /* 0x000000ffff217224 */ /* 0x000fce00078e00ff */
.L_x_3788:
[----:B------:R-:W-:-:S07]  /*1e20*/  VIADD R17, R17, 0x80 ;  /* 0x0000008011117836 */ /* 0x000fce0000000000 */
.L_x_3782:
[----:B------:R-:W-:Y:S05]  /*1e30*/  BSYNC.RECONVERGENT B6 ;  /* 0x0000000000067941 */ /* 0x000fea0003800200 */
.L_x_3781:
        /* <DEDUP_REMOVED lines=24> */
.L_x_3821:
[----:B------:R4:W5:Y:S01]  /*1fc0*/  LDG.E.U8 R24, desc[UR36][R4.64] ;  /* 0x0000002404187981 */ /* 0x000962000c1e1100 */
[----:B------:R-:W-:Y:S01]  /*1fd0*/  IMAD.MOV.U32 R25, RZ, RZ, RZ ;  /* 0x000000ffff197224 */ /* 0x000fe200078e00ff */
[----:B------:R-:W-:Y:S06]  /*1fe0*/  BRA `(.L_x_3823) ;  /* 0x0000000c00447947 */ /* 0x000fec0003800000 */
.L_x_3820:
        /* <DEDUP_REMOVED lines=8> */
.L_x_3825:
[----:B------:R-:W2:Y:S02]  /*2070*/  LDG.E R24, desc[UR36][R4.64] ;  /* 0x0000002404187981 */ /* 0x000ea4000c1e1900 */
[----:B--2---:R-:W-:Y:S01]  /*2080*/  SHF.R.S32.HI R25, RZ, 0x1f, R24 ;  /* 0x0000001fff197819 */ /* 0x004fe20000011418 */
[----:B------:R-:W-:Y:S06]  /*2090*/  BRA `(.L_x_3823) ;  /* 0x0000000c00187947 */ /* 0x000fec0003800000 */
.L_x_3824:
[----:B------:R-:W2:Y:S02]  /*20a0*/  LDG.E.S16 R24, desc[UR36][R4.64] ;  /* 0x0000002404187981 */ /* 0x000ea4000c1e1700 */
[----:B--2---:R-:W-:Y:S01]  /*20b0*/  SHF.R.S32.HI R25, RZ, 0x1f, R24 ;  /* 0x0000001fff197819 */ /* 0x004fe20000011418 */
[----:B------:R-:W-:Y:S06]  /*20c0*/  BRA `(.L_x_3823) ;  /* 0x0000000c000c7947 */ /* 0x000fec0003800000 */
.L_x_3819:
        /* <DEDUP_REMOVED lines=9> */
.L_x_3827:
[----:B------:R-:W2:Y:S02]  /*2160*/  LDG.E.U16 R4, desc[UR36][R4.64] ;  /* 0x0000002404047981 */ /* 0x000ea4000c1e1500 */
[----:B--2---:R-:W-:-:S06]  /*2170*/  HADD2.F32 R24, -RZ, R4.H0_H0 ;  /* 0x20000004ff187230 */ /* 0x004fcc0000004100 */
[----:B------:R-:W3:Y:S02]  /*2180*/  F2I.S64.TRUNC R24, R24 ;  /* 0x0000001800187311 */ /* 0x000ee4000020d900 */
[----:B---3--:R-:W-:Y:S05]  /*2190*/  BRA `(.L_x_3823) ;  /* 0x0000000800d87947 */ /* 0x008fea0003800000 */
.L_x_3826:
        /* <DEDUP_REMOVED lines=9> */
.L_x_3829:
[----:B------:R-:W2:Y:S02]  /*2230*/  LDG.E.U16 R4, desc[UR36][R4.64] ;  /* 0x0000002404047981 */ /* 0x000ea4000c1e1500 */
[----:B--2---:R-:W-:-:S06]  /*2240*/  HADD2.F32 R24, -RZ, R4.H0_H0 ;  /* 0x20000004ff187230 */ /* 0x004fcc0000004100 */
[----:B------:R-:W3:Y:S02]  /*2250*/  F2I.S64.TRUNC R24, R24 ;  /* 0x0000001800187311 */ /* 0x000ee4000020d900 */
[----:B---3--:R-:W-:Y:S05]  /*2260*/  BRA `(.L_x_3823) ;  /* 0x0000000800a47947 */ /* 0x008fea0003800000 */
.L_x_3828:
[----:B------:R-:W2:Y:S02]  /*2270*/  LDG.E.64 R4, desc[UR36][R4.64] ;  /* 0x0000002404047981 */ /* 0x000ea4000c1e1b00 */
[----:B--2---:R3:W4:Y:S02]  /*2280*/  F2I.S64.F64.TRUNC R24, R4 ;  /* 0x0000000400187311 */ /* 0x004724000030d900 */
[----:B---34-:R-:W-:Y:S05]  /*2290*/  BRA `(.L_x_3823) ;  /* 0x0000000800987947 */ /* 0x018fea0003800000 */
.L_x_3818:
        /* <DEDUP_REMOVED lines=13> */
.L_x_3832:
[----:B------:R-:W2:Y:S02]  /*2370*/  LDG.E.64 R4, desc[UR36][R4.64] ;  /* 0x0000002404047981 */ /* 0x000ea4000c1e1b00 */
[----:B--2---:R3:W4:Y:S02]  /*2380*/  F2I.S64.F64.TRUNC R24, R4 ;  /* 0x0000000400187311 */ /* 0x004724000030d900 */
[----:B---34-:R-:W-:Y:S05]  /*2390*/  BRA `(.L_x_3823) ;  /* 0x0000000800587947 */ /* 0x018fea0003800000 */
.L_x_3831:
        /* <DEDUP_REMOVED lines=24> */
[----:B------:R3:W4:Y:S02]  /*2520*/  F2I.S64.TRUNC R24, R3 ;  /* 0x0000000300187311 */ /* 0x000724000020d900 */
[----:B---34-:R-:W-:Y:S05]  /*2530*/  BRA `(.L_x_3823) ;  /* 0x0000000400f07947 */ /* 0x018fea0003800000 */
.L_x_3834:
        /* <DEDUP_REMOVED lines=12> */
[----:B------:R3:W4:Y:S02]  /*2600*/  F2I.S64.TRUNC R24, R0 ;  /* 0x0000000000187311 */ /* 0x000724000020d900 */
[----:B---34-:R-:W-:Y:S05]  /*2610*/  BRA `(.L_x_3823) ;  /* 0x0000000400b87947 */ /* 0x018fea0003800000 */
.L_x_3833:
[----:B------:R-:W2:Y:S02]  /*2620*/  LDG.E.U16 R24, desc[UR36][R4.64] ;  /* 0x0000002404187981 */ /* 0x000ea4000c1e1500 */
[----:B--2---:R-:W-:-:S06]  /*2630*/  IMAD.U32 R24, R24, 0x10000, RZ ;  /* 0x0001000018187824 */ /* 0x004fcc00078e00ff */
[----:B------:R-:W3:Y:S02]  /*2640*/  F2I.S64.TRUNC R24, R24 ;  /* 0x0000001800187311 */ /* 0x000ee4000020d900 */
[----:B---3--:R-:W-:Y:S05]  /*2650*/  BRA `(.L_x_3823) ;  /* 0x0000000400a87947 */ /* 0x008fea0003800000 */
.L_x_3830:
        /* <DEDUP_REMOVED lines=11> */
.L_x_3837:
        /* <DEDUP_REMOVED lines=21> */
.L_x_3841:
[----:B------:R-:W-:Y:S05]  /*2860*/  BSYNC.RECONVERGENT B1 ;  /* 0x0000000000017941 */ /* 0x000fea0003800200 */
.L_x_3840:
[----:B------:R-:W-:Y:S01]  /*2870*/  IMAD.SHL.U32 R0, R0, 0x100000, RZ ;  /* 0x0010000000007824 */ /* 0x000fe200078e00ff */
[----:B------:R-:W-:-:S04]  /*2880*/  LEA R3, R3, 0x3b800000, 0x17 ;  /* 0x3b80000003037811 */ /* 0x000fc800078eb8ff */
[----:B------:R-:W-:-:S07]  /*2890*/  LOP3.LUT R24, R3, R0, R7, 0xfe, !PT ;  /* 0x0000000003187212 */ /* 0x000fce00078efe07 */
.L_x_3839:
[----:B------:R-:W-:Y:S05]  /*28a0*/  BSYNC.RECONVERGENT B0 ;  /* 0x0000000000007941 */ /* 0x000fea0003800200 */
.L_x_3838:
[----:B------:R-:W1:Y:S02]  /*28b0*/  F2I.S64.TRUNC R24, R24 ;  /* 0x0000001800187311 */ /* 0x000e64000020d900 */
[----:B-1----:R-:W-:Y:S05]  /*28c0*/  BRA `(.L_x_3823) ;  /* 0x00000004000c7947 */ /* 0x002fea0003800000 */
.L_x_3836:
        /* <DEDUP_REMOVED lines=21> */
.L_x_3845:
[----:B------:R-:W-:Y:S05]  /*2a20*/  BSYNC.RECONVERGENT B1 ;  /* 0x0000000000017941 */ /* 0x000fea0003800200 */
.L_x_3844:
[----:B------:R-:W-:Y:S01]  /*2a30*/  IMAD.SHL.U32 R0, R0, 0x200000, RZ ;  /* 0x0020000000007824 */ /* 0x000fe200078e00ff */
[----:B------:R-:W-:-:S04]  /*2a40*/  LEA R3, R3, 0x37800000, 0x17 ;  /* 0x3780000003037811 */ /* 0x000fc800078eb8ff */
[----:B------:R-:W-:-:S07]  /*2a50*/  LOP3.LUT R24, R3, R0, R7, 0xfe, !PT ;  /* 0x0000000003187212 */ /* 0x000fce00078efe07 */
.L_x_3843:
[----:B------:R-:W-:Y:S05]  /*2a60*/  BSYNC.RECONVERGENT B0 ;  /* 0x0000000000007941 */ /* 0x000fea0003800200 */
.L_x_3842:
[----:B------:R-:W1:Y:S02]  /*2a70*/  F2I.S64.TRUNC R24, R24 ;  /* 0x0000001800187311 */ /* 0x000e64000020d900 */
[----:B-1----:R-:W-:Y:S05]  /*2a80*/  BRA `(.L_x_3823) ;  /* 0x00000000009c7947 */ /* 0x002fea0003800000 */
.L_x_3835:
        /* <DEDUP_REMOVED lines=14> */
.L_x_3849:
[----:B------:R-:W-:Y:S05]  /*2b70*/  BSYNC.RECONVERGENT B0 ;  /* 0x0000000000007941 */ /* 0x000fea0003800200 */
.L_x_3848:
[----:B------:R-:W2:Y:S02]  /*2b80*/  F2I.S64.TRUNC R24, R24 ;  /* 0x0000001800187311 */ /* 0x000ea4000020d900 */
[----:B--2---:R-:W-:Y:S05]  /*2b90*/  BRA `(.L_x_3823) ;  /* 0x0000000000587947 */ /* 0x004fea0003800000 */
.L_x_3822:
        /* <DEDUP_REMOVED lines=16> */
.L_x_3850:
[----:B------:R-:W-:Y:S01]  /*2ca0*/  CS2R R24, SRZ ;  /* 0x0000000000187805 */ /* 0x000fe2000001ff00 */
[----:B------:R-:W-:Y:S06]  /*2cb0*/  BRA `(.L_x_3823) ;  /* 0x0000000000107947 */ /* 0x000fec0003800000 */
.L_x_3847:
[----:B------:R2:W5:Y:S01]  /*2cc0*/  LDG.E.64 R24, desc[UR36][R4.64] ;  /* 0x0000002404187981 */ /* 0x000562000c1e1b00 */
[----:B------:R-:W-:Y:S05]  /*2cd0*/  BRA `(.L_x_3823) ;  /* 0x0000000000087947 */ /* 0x000fea0003800000 */
.L_x_3846:
[----:B------:R1:W5:Y:S01]  /*2ce0*/  LDG.E R24, desc[UR36][R4.64] ;  /* 0x0000002404187981 */ /* 0x000362000c1e1900 */
[----:B------:R-:W-:-:S07]  /*2cf0*/  IMAD.MOV.U32 R25, RZ, RZ, RZ ;  /* 0x000000ffff197224 */ /* 0x000fce00078e00ff */
.L_x_3823:
[----:B------:R-:W-:-:S07]  /*2d00*/  VIADD R17, R17, 0x80 ;  /* 0x0000008011117836 */ /* 0x000fce0000000000 */
.L_x_3817:
[----:B------:R-:W-:Y:S05]  /*2d10*/  BSYNC.RECONVERGENT B6 ;  /* 0x0000000000067941 */ /* 0x000fea0003800200 */
.L_x_3816:
        /* <DEDUP_REMOVED lines=24> */
.L_x_3856:
[----:B------:R0:W5:Y:S01]  /*2ea0*/  LDG.E.U8 R22, desc[UR36][R4.64] ;  /* 0x0000002404167981 */ /* 0x000162000c1e1100 */
[----:B------:R-:W-:Y:S01]  /*2eb0*/  IMAD.MOV.U32 R23, RZ, RZ, RZ ;  /* 0x000000ffff177224 */ /* 0x000fe200078e00ff */
[----:B------:R-:W-:Y:S06]  /*2ec0*/  BRA `(.L_x_3852) ;  /* 0x0000000c00407947 */ /* 0x000fec0003800000 */
.L_x_3855:
        /* <DEDUP_REMOVED lines=8> */
.L_x_3859:
[----:B------:R-:W2:Y:S02]  /*2f50*/  LDG.E R22, desc[UR36][R4.64] ;  /* 0x0000002404167981 */ /* 0x000ea4000c1e1900 */
[----:B--2---:R-:W-:Y:S01]  /*2f60*/  SHF.R.S32.HI R23, RZ, 0x1f, R22 ;  /* 0x0000001fff177819 */ /* 0x004fe20000011416 */
[----:B------:R-:W-:Y:S06]  /*2f70*/  BRA `(.L_x_3852) ;  /* 0x0000000c00147947 */ /* 0x000fec0003800000 */
.L_x_3858:
[----:B------:R-:W2:Y:S02]  /*2f80*/  LDG.E.S16 R22, desc[UR36][R4.64] ;  /* 0x0000002404167981 */ /* 0x000ea4000c1e1700 */
[----:B--2---:R-:W-:Y:S01]  /*2f90*/  SHF.R.S32.HI R23, RZ, 0x1f, R22 ;  /* 0x0000001fff177819 */ /* 0x004fe20000011416 */
[----:B------:R-:W-:Y:S06]  /*2fa0*/  BRA `(.L_x_3852) ;  /* 0x0000000c00087947 */ /* 0x000fec0003800000 */
.L_x_3854:
        /* <DEDUP_REMOVED lines=9> */
.L_x_3861:
[----:B------:R-:W2:Y:S02]  /*3040*/  LDG.E.U16 R4, desc[UR36][R4.64] ;  /* 0x0000002404047981 */ /* 0x000ea4000c1e1500 */
[----:B--2---:R-:W-:-:S06]  /*3050*/  HADD2.F32 R22, -RZ, R4.H0_H0 ;  /* 0x20000004ff167230 */ /* 0x004fcc0000004100 */
[----:B------:R-:W0:Y:S02]  /*3060*/  F2I.S64.TRUNC R22, R22 ;  /* 0x0000001600167311 */ /* 0x000e24000020d900 */
[----:B0-----:R-:W-:Y:S05]  /*3070*/  BRA `(.L_x_3852) ;  /* 0x0000000800d47947 */ /* 0x001fea0003800000 */
.L_x_3860:
        /* <DEDUP_REMOVED lines=9> */
.L_x_3863:
[----:B------:R-:W2:Y:S02]  /*3110*/  LDG.E.U16 R4, desc[UR36][R4.64] ;  /* 0x0000002404047981 */ /* 0x000ea4000c1e1500 */
[----:B--2---:R-:W-:-:S06]  /*3120*/  HADD2.F32 R22, -RZ, R4.H0_H0 ;  /* 0x20000004ff167230 */ /* 0x004fcc0000004100 */
[----:B------:R-:W0:Y:S02]  /*3130*/  F2I.S64.TRUNC R22, R22 ;  /* 0x0000001600167311 */ /* 0x000e24000020d900 */
[----:B0-----:R-:W-:Y:S05]  /*3140*/  BRA `(.L_x_3852) ;  /* 0x0000000800a07947 */ /* 0x001fea0003800000 */
.L_x_3862:
[----:B------:R-:W2:Y:S02]  /*3150*/  LDG.E.64 R4, desc[UR36][R4.64] ;  /* 0x0000002404047981 */ /* 0x000ea4000c1e1b00 */
[----:B--2---:R0:W1:Y:S02]  /*3160*/  F2I.S64.F64.TRUNC R22, R4 ;  /* 0x0000000400167311 */ /* 0x004064000030d900 */
[----:B01----:R-:W-:Y:S05]  /*3170*/  BRA `(.L_x_3852) ;  /* 0x0000000800947947 */ /* 0x003fea0003800000 */
.L_x_3853:
        /* <DEDUP_REMOVED lines=13> */
.L_x_3866:
[----:B------:R-:W2:Y:S02]  /*3250*/  LDG.E.64 R4, desc[UR36][R4.64] ;  /* 0x0000002404047981 */ /* 0x000ea4000c1e1b00 */
[----:B--2---:R0:W1:Y:S02]  /*3260*/  F2I.S64.F64.TRUNC R22, R4 ;  /* 0x0000000400167311 */ /* 0x004064000030d900 */
[----:B01----:R-:W-:Y:S05]  /*3270*/  BRA `(.L_x_3852) ;  /* 0x0000000800547947 */ /* 0x003fea0003800000 */
.L_x_3865:
        /* <DEDUP_REMOVED lines=26> */
.L_x_3868:
        /* <DEDUP_REMOVED lines=14> */
.L_x_3867:
[----:B------:R-:W2:Y:S02]  /*3500*/  LDG.E.U16 R22, desc[UR36][R4.64] ;  /* 0x0000002404167981 */ /* 0x000ea4000c1e1500 */
[----:B--2---:R-:W-:-:S06]  /*3510*/  IMAD.U32 R22, R22, 0x10000, RZ ;  /* 0x0001000016167824 */ /* 0x004fcc00078e00ff */
[----:B------:R-:W0:Y:S02]  /*3520*/  F2I.S64.TRUNC R22, R22 ;  /* 0x0000001600167311 */ /* 0x000e24000020d900 */
[----:B0-----:R-:W-:Y:S05]  /*3530*/  BRA `(.L_x_3852) ;  /* 0x0000000400a47947 */ /* 0x001fea0003800000 */
.L_x_3864:
        /* <DEDUP_REMOVED lines=11> */
.L_x_3871:
        /* <DEDUP_REMOVED lines=21> */
.L_x_3875:
[----:B------:R-:W-:Y:S05]  /*3740*/  BSYNC.RECONVERGENT B1 ;  /* 0x0000000000017941 */ /* 0x000fea0003800200 */
.L_x_3874:
[----:B------:R-:W-:Y:S01]  /*3750*/  IMAD.SHL.U32 R0, R0, 0x100000, RZ ;  /* 0x0010000000007824 */ /* 0x000fe200078e00ff */
[----:B------:R-:W-:-:S04]  /*3760*/  LEA R3, R3, 0x3b800000, 0x17 ;  /* 0x3b80000003037811 */ /* 0x000fc800078eb8ff */
[----:B------:R-:W-:-:S07]  /*3770*/  LOP3.LUT R22, R3, R0, R7, 0xfe, !PT ;  /* 0x0000000003167212 */ /* 0x000fce00078efe07 */
.L_x_3873:
[----:B------:R-:W-:Y:S05]  /*3780*/  BSYNC.RECONVERGENT B0 ;  /* 0x0000000000007941 */ /* 0x000fea0003800200 */
.L_x_3872:
[----:B------:R-:W0:Y:S02]  /*3790*/  F2I.S64.TRUNC R22, R22 ;  /* 0x0000001600167311 */ /* 0x000e24000020d900 */
[----:B0-----:R-:W-:Y:S05]  /*37a0*/  BRA `(.L_x_3852) ;  /* 0x0000000400087947 */ /* 0x001fea0003800000 */
.L_x_3870:
        /* <DEDUP_REMOVED lines=21> */
.L_x_3879:
[----:B------:R-:W-:Y:S05]  /*3900*/  BSYNC.RECONVERGENT B1 ;  /* 0x0000000000017941 */ /* 0x000fea0003800200 */
.L_x_3878:
[----:B------:R-:W-:Y:S01]  /*3910*/  IMAD.SHL.U32 R0, R0, 0x200000, RZ ;  /* 0x0020000000007824 */ /* 0x000fe200078e00ff */
[----:B------:R-:W-:-:S04]  /*3920*/  LEA R3, R3, 0x37800000, 0x17 ;  /* 0x3780000003037811 */ /* 0x000fc800078eb8ff */
[----:B------:R-:W-:-:S07]  /*3930*/  LOP3.LUT R22, R3, R0, R7, 0xfe, !PT ;  /* 0x0000000003167212 */ /* 0x000fce00078efe07 */
.L_x_3877:
[----:B------:R-:W-:Y:S05]  /*3940*/  BSYNC.RECONVERGENT B0 ;  /* 0x0000000000007941 */ /* 0x000fea0003800200 */
.L_x_3876:
[----:B------:R-:W0:Y:S02]  /*3950*/  F2I.S64.TRUNC R22, R22 ;  /* 0x0000001600167311 */ /* 0x000e24000020d900 */
[----:B0-----:R-:W-:Y:S05]  /*3960*/  BRA `(.L_x_3852) ;  /* 0x0000000000987947 */ /* 0x001fea0003800000 */
.L_x_3869:
        /* <DEDUP_REMOVED lines=14> */
.L_x_3883:
[----:B------:R-:W-:Y:S05]  /*3a50*/  BSYNC.RECONVERGENT B0 ;  /* 0x0000000000007941 */ /* 0x000fea0003800200 */
.L_x_3882:
[----:B------:R-:W0:Y:S02]  /*3a60*/  F2I.S64.TRUNC R22, R22 ;  /* 0x0000001600167311 */ /* 0x000e24000020d900 */
[----:B0-----:R-:W-:Y:S05]  /*3a70*/  BRA `(.L_x_3852) ;  /* 0x0000000000547947 */ /* 0x001fea0003800000 */
.L_x_3857:
        /* <DEDUP_REMOVED lines=16> */
.L_x_3884:
[----:B------:R-:W-:Y:S05]  /*3b80*/  BRA `(.L_x_3852) ;  /* 0x0000000000107947 */ /* 0x000fea0003800000 */
.L_x_3881:
[----:B------:R0:W5:Y:S01]  /*3b90*/  LDG.E.64 R22, desc[UR36][R4.64] ;  /* 0x0000002404167981 */ /* 0x000162000c1e1b00 */
[----:B------:R-:W-:Y:S05]  /*3ba0*/  BRA `(.L_x_3852) ;  /* 0x0000000000087947 */ /* 0x000fea0003800000 */
.L_x_3880:
[----:B------:R0:W5:Y:S01]  /*3bb0*/  LDG.E R22, desc[UR36][R4.64] ;  /* 0x0000002404167981 */ /* 0x000162000c1e1900 */
[----:B------:R-:W-:-:S07]  /*3bc0*/  IMAD.MOV.U32 R23, RZ, RZ, RZ ;  /* 0x000000ffff177224 */ /* 0x000fce00078e00ff */
.L_x_3852:
[----:B------:R-:W-:Y:S05]  /*3bd0*/  BSYNC.RECONVERGENT B6 ;  /* 0x0000000000067941 */ /* 0x000fea0003800200 */
.L_x_3851:
[----:B------:R-:W0:Y:S01]  /*3be0*/  LDC.U8 R27, c[0x0][0x3a4] ;  /* 0x0000e900ff1b7b82 */ /* 0x000e220000000000 */
[----:B------:R-:W-:Y:S01]  /*3bf0*/  ISETP.GE.AND P0, PT, R29, R26, PT ;  /* 0x0000001a1d00720c */ /* 0x000fe20003f06270 */
[----:B------:R-:W-:Y:S01]  /*3c00*/  BSSY.RECONVERGENT B7, `(.L_x_3885) ;  /* 0x00003cc000077945 */ /* 0x000fe20003800200 */
[----:B-----5:R-:W-:-:S03]  /*3c10*/  ISETP.LT.AND P1, PT, R35, RZ, PT ;  /* 0x000000ff2300720c */ /* 0x020fc60003f21270 */
[----:B------:R-:W-:Y:S01]  /*3c20*/  BSSY.RELIABLE B6, `(.L_x_3886) ;  /* 0x000028c000067945 */ /* 0x000fe20003800100 */
[----:B------:R-:W-:Y:S02]  /*3c30*/  IADD3 R3, P2, PT, RZ, -R34, RZ ;  /* 0x80000022ff037210 */ /* 0x000fe40007f5e0ff */
[----:B01234-:R-:W-:Y:S02]  /*3c40*/  IADD3 R5, P6, PT, RZ, -R24, RZ ;  /* 0x80000018ff057210 */ /* 0x01ffe40007fde0ff */
[----:B------:R-:W-:Y:S02]  /*3c50*/  IADD3 R31, P4, PT, RZ, -R32, RZ ;  /* 0x80000020ff1f7210 */ /* 0x000fe40007f9e0ff */
[----:B------:R-:W-:Y:S01]  /*3c60*/  SEL R11, R3, R34, P1 ;  /* 0x00000022030b7207 */ /* 0x000fe20000800000 */
[----:B------:R-:W-:Y:S01]  /*3c70*/  IMAD.X R17, RZ, RZ, ~R25, P6 ;  /* 0x000000ffff117224 */ /* 0x000fe200030e0e19 */
[----:B------:R-:W-:Y:S01]  /*3c80*/  ISETP.LT.AND P5, PT, R25, RZ, PT ;  /* 0x000000ff1900720c */ /* 0x000fe20003fa1270 */
[----:B------:R-:W-:Y:S01]  /*3c90*/  IMAD.X R3, RZ, RZ, ~R35, P2 ;  /* 0x000000ffff037224 */ /* 0x000fe200010e0e23 */
[----:B------:R-:W-:Y:S01]  /*3ca0*/  ISETP.LT.AND P3, PT, R33, RZ, PT ;  /* 0x000000ff2100720c */ /* 0x000fe20003f61270 */
[----:B------:R-:W-:Y:S01]  /*3cb0*/  IMAD.X R7, RZ, RZ, ~R33, P4 ;  /* 0x000000ffff077224 */ /* 0x000fe200020e0e21 */
[----:B------:R-:W-:-:S02]  /*3cc0*/  SEL R16, R5, R24, P5 ;  /* 0x0000001805107207 */ /* 0x000fc40002800000 */
[----:B------:R-:W-:Y:S02]  /*3cd0*/  SEL R17, R17, R25, P5 ;  /* 0x0000001911117207 */ /* 0x000fe40002800000 */
[----:B------:R-:W-:Y:S02]  /*3ce0*/  SEL R31, R31, R32, P3 ;  /* 0x000000201f1f7207 */ /* 0x000fe40001800000 */
[----:B------:R-:W-:Y:S02]  /*3cf0*/  SEL R5, R3, R35, P1 ;  /* 0x0000002303057207 */ /* 0x000fe40000800000 */
[----:B------:R-:W-:Y:S01]  /*3d00*/  SEL R19, R7, R33, P3 ;  /* 0x0000002107137207 */ /* 0x000fe20001800000 */
[----:B------:R-:W-:Y:S06]  /*3d10*/  @P0 BRA `(.L_x_3887) ;  /* 0x0000002400e40947 */ /* 0x000fec0003800000 */
[----:B------:R-:W0:Y:S01]  /*3d20*/  LDCU UR4, c[0x0][0x3a8] ;  /* 0x00007500ff0477ac */ /* 0x000e220008000800 */
[----:B------:R-:W1:Y:S01]  /*3d30*/  LDC.64 R8, c[0x0][0x388] ;  /* 0x0000e200ff087b82 */ /* 0x000e620000000a00 */
[----:B------:R-:W-:Y:S01]  /*3d40*/  IMAD R0, R2, 0x200, R29 ;  /* 0x0000020002007824 */ /* 0x000fe200078e021d */
[----:B------:R-:W-:Y:S01]  /*3d50*/  PRMT R4, R27, 0x9910, RZ ;  /* 0x000099101b047816 */ /* 0x000fe200000000ff */
[----:B------:R-:W-:Y:S02]  /*3d60*/  VIADD R29, R29, 0x80 ;  /* 0x000000801d1d7836 */ /* 0x000fe40000000000 */
[----:B------:R-:W-:Y:S02]  /*3d70*/  IMAD.MOV.U32 R18, RZ, RZ, R31 ;  /* 0x000000ffff127224 */ /* 0x000fe400078e001f */
[----:B0-----:R-:W-:Y:S02]  /*3d80*/  IMAD R3, R0, UR4, RZ ;  /* 0x0000000400037c24 */ /* 0x001fe4000f8e02ff */
[----:B------:R-:W-:-:S02]  /*3d90*/  IMAD.MOV.U32 R0, RZ, RZ, R4 ;  /* 0x000000ffff007224 */ /* 0x000fc400078e0004 */
[----:B------:R-:W-:-:S03]  /*3da0*/  IMAD.MOV.U32 R4, RZ, RZ, R11 ;  /* 0x000000ffff047224 */ /* 0x000fc600078e000b */
[----:B------:R-:W-:Y:S02]  /*3db0*/  ISETP.GT.AND P0, PT, R0, 0x9, PT ;  /* 0x000000090000780c */ /* 0x000fe40003f04270 */
[----:B-1----:R-:W-:-:S05]  /*3dc0*/  IADD3 R8, P1, PT, R3, R8, RZ ;  /* 0x0000000803087210 */ /* 0x002fca0007f3e0ff */
        /* <DEDUP_REMOVED lines=12> */
.L_x_3891:
[----:B------:R0:W-:Y:S01]  /*3e90*/  STG.E.U8 desc[UR36][R8.64], R11 ;  /* 0x0000000b08007986 */ /* 0x0001e2000c101124 */
[----:B------:R-:W-:Y:S05]  /*3ea0*/  BRA `(.L_x_3893) ;  /* 0x0000001000807947 */ /* 0x000fea0003800000 */
.L_x_3890:
[----:B------:R-:W-:-:S13]  /*3eb0*/  ISETP.NE.AND P0, PT, R0, 0x2, PT ;  /* 0x000000020000780c */ /* 0x000fda0003f05270 */
[----:B------:R-:W-:Y:S05]  /*3ec0*/  @!P0 BRA `(.L_x_3894) ;  /* 0x0000000000208947 */ /* 0x000fea0003800000 */
[----:B------:R-:W-:-:S13]  /*3ed0*/  ISETP.NE.AND P0, PT, R0, 0x3, PT ;  /* 0x000000030000780c */ /* 0x000fda0003f05270 */
[----:B------:R-:W-:Y:S05]  /*3ee0*/  @!P0 BRA `(.L_x_3895) ;  /* 0x0000000000108947 */ /* 0x000fea0003800000 */
[----:B------:R-:W-:-:S13]  /*3ef0*/  ISETP.NE.AND P0, PT, R0, 0x4, PT ;  /* 0x000000040000780c */ /* 0x000fda0003f05270 */
[----:B------:R-:W-:Y:S05]  /*3f00*/  @P0 BRA `(.L_x_3892) ;  /* 0x0000000c00bc0947 */ /* 0x000fea0003800000 */
[----:B------:R0:W-:Y:S01]  /*3f10*/  STG.E.64 desc[UR36][R8.64], R4 ;  /* 0x0000000408007986 */ /* 0x0001e2000c101b24 */
[----:B------:R-:W-:Y:S05]  /*3f20*/  BRA `(.L_x_3893) ;  /* 0x0000001000607947 */ /* 0x000fea0003800000 */
.L_x_3895:
[----:B------:R0:W-:Y:S01]  /*3f30*/  STG.E desc[UR36][R8.64], R11 ;  /* 0x0000000b08007986 */ /* 0x0001e2000c101924 */
[----:B------:R-:W-:Y:S05]  /*3f40*/  BRA `(.L_x_3893) ;  /* 0x0000001000587947 */ /* 0x000fea0003800000 */
.L_x_3894:
[----:B------:R0:W-:Y:S01]  /*3f50*/  STG.E.U16 desc[UR36][R8.64], R11 ;  /* 0x0000000b08007986 */ /* 0x0001e2000c101524 */
[----:B------:R-:W-:Y:S05]  /*3f60*/  BRA `(.L_x_3893) ;  /* 0x0000001000507947 */ /* 0x000fea0003800000 */
.L_x_3889:
[----:B------:R-:W-:-:S13]  /*3f70*/  ISETP.GT.AND P0, PT, R0, 0x6, PT ;  /* 0x000000060000780c */ /* 0x000fda0003f04270 */
[----:B------:R-:W-:Y:S05]  /*3f80*/  @P0 BRA `(.L_x_3896) ;  /* 0x0000000000640947 */ /* 0x000fea0003800000 */
[----:B------:R-:W-:-:S13]  /*3f90*/  ISETP.NE.AND P0, PT, R0, 0x5, PT ;  /* 0x000000050000780c */ /* 0x000fda0003f05270 */
[----:B------:R-:W-:Y:S05]  /*3fa0*/  @!P0 BRA `(.L_x_3897) ;  /* 0x0000000000308947 */ /* 0x000fea0003800000 */
[----:B------:R-:W-:-:S13]  /*3fb0*/  ISETP.NE.AND P0, PT, R0, 0x6, PT ;  /* 0x000000060000780c */ /* 0x000fda0003f05270 */
[----:B------:R-:W-:Y:S05]  /*3fc0*/  @P0 BRA `(.L_x_3892) ;  /* 0x0000000c008c0947 */ /* 0x000fea0003800000 */
[----:B------:R-:W-:Y:S02]  /*3fd0*/  IMAD.MOV.U32 R5, RZ, RZ, R35 ;  /* 0x000000ffff057224 */ /* 0x000fe400078e0023 */
[----:B------:R-:W-:-:S03]  /*3fe0*/  IMAD.MOV.U32 R4, RZ, RZ, R34 ;  /* 0x000000ffff047224 */ /* 0x000fc600078e0022 */
        /* <DEDUP_REMOVED lines=8> */
.L_x_3897:
        /* <DEDUP_REMOVED lines=8> */
[----:B0-----:R-:W-:-:S05]  /*40f0*/  F2FP.F16.F32.PACK_AB R0, RZ, R0 ;  /* 0x00000000ff00723e */ /* 0x001fca00000000ff */
[----:B------:R0:W-:Y:S01]  /*4100*/  STG.E.U16 desc[UR36][R8.64], R0 ;  /* 0x0000000008007986 */ /* 0x0001e2000c101524 */
[----:B------:R-:W-:Y:S05]  /*4110*/  BRA `(.L_x_3893) ;  /* 0x0000000c00e47947 */ /* 0x000fea0003800000 */
.L_x_3896:
[----:B------:R-:W-:-:S13]  /*4120*/  ISETP.NE.AND P0, PT, R0, 0x7, PT ;  /* 0x000000070000780c */ /* 0x000fda0003f05270 */
[----:B------:R-:W-:Y:S05]  /*4130*/  @!P0 BRA `(.L_x_3898) ;  /* 0x00000000006c8947 */ /* 0x000fea0003800000 */
[----:B------:R-:W-:-:S13]  /*4140*/  ISETP.NE.AND P0, PT, R0, 0x8, PT ;  /* 0x000000080000780c */ /* 0x000fda0003f05270 */
[----:B------:R-:W-:Y:S05]  /*4150*/  @!P0 BRA `(.L_x_3899) ;  /* 0x0000000000348947 */ /* 0x000fea0003800000 */
[----:B------:R-:W-:-:S13]  /*4160*/  ISETP.NE.AND P0, PT, R0, 0x9, PT ;  /* 0x000000090000780c */ /* 0x000fda0003f05270 */
[----:B------:R-:W-:Y:S05]  /*4170*/  @P0 BRA `(.L_x_3892) ;  /* 0x0000000c00200947 */ /* 0x000fea0003800000 */
[----:B------:R-:W-:Y:S02]  /*4180*/  IMAD.MOV.U32 R5, RZ, RZ, R35 ;  /* 0x000000ffff057224 */ /* 0x000fe400078e0023 */
[----:B------:R-:W-:Y:S02]  /*4190*/  IMAD.MOV.U32 R4, RZ, RZ, R34 ;  /* 0x000000ffff047224 */ /* 0x000fe400078e0022 */
[----:B------:R-:W-:Y:S01]  /*41a0*/  IMAD.MOV.U32 R7, RZ, RZ, RZ ;  /* 0x000000ffff077224 */ /* 0x000fe200078e00ff */
[----:B------:R-:W-:Y:S02]  /*41b0*/  ISETP.LT.AND P0, PT, R5, RZ, PT ;  /* 0x000000ff0500720c */ /* 0x000fe40003f01270 */
[----:B------:R-:W-:-:S05]  /*41c0*/  IADD3 R10, P1, PT, RZ, -R4, RZ ;  /* 0x80000004ff0a7210 */ /* 0x000fca0007f3e0ff */
[----:B------:R-:W-:-:S06]  /*41d0*/  IMAD.X R11, RZ, RZ, ~R5, P1 ;  /* 0x000000ffff0b7224 */ /* 0x000fcc00008e0e05 */
[----:B------:R-:W-:Y:S02]  /*41e0*/  @P0 IMAD.MOV.U32 R4, RZ, RZ, R10 ;  /* 0x000000ffff040224 */ /* 0x000fe400078e000a */
[----:B------:R-:W-:-:S04]  /*41f0*/  @P0 IMAD.MOV.U32 R5, RZ, RZ, R11 ;  /* 0x000000ffff050224 */ /* 0x000fc800078e000b */
[----:B------:R-:W0:Y:S02]  /*4200*/  I2F.S64 R6, R4 ;  /* 0x0000000400067312 */ /* 0x000e240000301400 */
[----:B0-----:R0:W-:Y:S01]  /*4210*/  STG.E.64 desc[UR36][R8.64], R6 ;  /* 0x0000000608007986 */ /* 0x0011e2000c101b24 */
[----:B------:R-:W-:Y:S05]  /*4220*/  BRA `(.L_x_3893) ;  /* 0x0000000c00a07947 */ /* 0x000fea0003800000 */
.L_x_3899:
        /* <DEDUP_REMOVED lines=8> */
[----:B0-----:R-:W-:-:S04]  /*42b0*/  F2FP.F16.F32.PACK_AB R3, RZ, R4 ;  /* 0x00000004ff03723e */ /* 0x001fc800000000ff */
[----:B------:R-:W-:-:S05]  /*42c0*/  PRMT R3, R3, 0x5410, RZ ;  /* 0x0000541003037816 */ /* 0x000fca00000000ff */
[----:B------:R0:W-:Y:S01]  /*42d0*/  STG.E desc[UR36][R8.64], R3 ;  /* 0x0000000308007986 */ /* 0x0001e2000c101924 */
[----:B------:R-:W-:Y:S05]  /*42e0*/  BRA `(.L_x_3893) ;  /* 0x0000000c00707947 */ /* 0x000fea0003800000 */
.L_x_3898:
[----:B------:R-:W-:Y:S02]  /*42f0*/  IMAD.MOV.U32 R5, RZ, RZ, R35 ;  /* 0x000000ffff057224 */ /* 0x000fe400078e0023 */
[----:B------:R-:W-:-:S03]  /*4300*/  IMAD.MOV.U32 R4, RZ, RZ, R34 ;  /* 0x000000ffff047224 */ /* 0x000fc600078e0022 */
        /* <DEDUP_REMOVED lines=8> */
.L_x_3888:
        /* <DEDUP_REMOVED lines=8> */
[----:B------:R-:W-:-:S04]  /*4410*/  ISETP.NE.U32.AND P0, PT, R11, RZ, PT ;  /* 0x000000ff0b00720c */ /* 0x000fc80003f05070 */
[----:B------:R-:W-:-:S04]  /*4420*/  ISETP.NE.AND.EX P0, PT, R5, RZ, PT, P0 ;  /* 0x000000ff0500720c */ /* 0x000fc80003f05300 */
[----:B------:R-:W-:-:S05]  /*4430*/  SEL R3, RZ, 0x1, !P0 ;  /* 0x00000001ff037807 */ /* 0x000fca0004000000 */
[----:B------:R4:W-:Y:S01]  /*4440*/  STG.E.U8 desc[UR36][R8.64], R3 ;  /* 0x0000000308007986 */ /* 0x0009e2000c101124 */
[----:B------:R-:W-:Y:S05]  /*4450*/  BRA `(.L_x_3893) ;  /* 0x0000000c00147947 */ /* 0x000fea0003800000 */
.L_x_3902:
[----:B------:R-:W-:Y:S01]  /*4460*/  IMAD.MOV.U32 R5, RZ, RZ, R35 ;  /* 0x000000ffff057224 */ /* 0x000fe200078e0023 */
[----:B------:R-:W-:Y:S01]  /*4470*/  CS2R R6, SRZ ;  /* 0x0000000000067805 */ /* 0x000fe2000001ff00 */
[----:B------:R-:W-:-:S03]  /*4480*/  IMAD.MOV.U32 R4, RZ, RZ, R34 ;  /* 0x000000ffff047224 */ /* 0x000fc600078e0022 */
[----:B------:R-:W-:Y:S02]  /*4490*/  ISETP.LT.AND P0, PT, R5, RZ, PT ;  /* 0x000000ff0500720c */ /* 0x000fe40003f01270 */
[----:B------:R-:W-:-:S05]  /*44a0*/  IADD3 R10, P1, PT, RZ, -R4, RZ ;  /* 0x80000004ff0a7210 */ /* 0x000fca0007f3e0ff */
[----:B------:R-:W-:-:S06]  /*44b0*/  IMAD.X R11, RZ, RZ, ~R5, P1 ;  /* 0x000000ffff0b7224 */ /* 0x000fcc00008e0e05 */
[----:B------:R-:W-:Y:S02]  /*44c0*/  @P0 IMAD.MOV.U32 R4, RZ, RZ, R10 ;  /* 0x000000ffff040224 */ /* 0x000fe400078e000a */
[----:B------:R-:W-:-:S06]  /*44d0*/  @P0 IMAD.MOV.U32 R5, RZ, RZ, R11 ;  /* 0x000000ffff050224 */ /* 0x000fcc00078e000b */
[----:B------:R-:W0:Y:S02]  /*44e0*/  I2F.F64.S64 R4, R4 ;  /* 0x0000000400047312 */ /* 0x000e240000301c00 */
[----:B0-----:R3:W-:Y:S01]  /*44f0*/  STG.E.128 desc[UR36][R8.64], R4 ;  /* 0x0000000408007986 */ /* 0x0017e2000c101d24 */
[----:B------:R-:W-:Y:S05]  /*4500*/  BRA `(.L_x_3893) ;  /* 0x0000000800e87947 */ /* 0x000fea0003800000 */
.L_x_3901:
[----:B------:R-:W-:-:S13]  /*4510*/  ISETP.NE.AND P0, PT, R0, 0xf, PT ;  /* 0x0000000f0000780c */ /* 0x000fda0003f05270 */
[----:B------:R-:W-:Y:S05]  /*4520*/  @!P0 BRA `(.L_x_3903) ;  /* 0x0000000000d88947 */ /* 0x000fea0003800000 */
[----:B------:R-:W-:-:S13]  /*4530*/  ISETP.NE.AND P0, PT, R0, 0x17, PT ;  /* 0x000000170000780c */ /* 0x000fda0003f05270 */
[----:B------:R-:W-:Y:S05]  /*4540*/  @!P0 BRA `(.L_x_3904) ;  /* 0x0000000000688947 */ /* 0x000fea0003800000 */
[----:B------:R-:W-:-:S13]  /*4550*/  ISETP.NE.AND P0, PT, R0, 0x18, PT ;  /* 0x000000180000780c */ /* 0x000fda0003f05270 */
[----:B------:R-:W-:Y:S05]  /*4560*/  @P0 BRA `(.L_x_3892) ;  /* 0x0000000800240947 */ /* 0x000fea0003800000 */
[----:B------:R-:W-:Y:S01]  /*4570*/  IMAD.MOV.U32 R5, RZ, RZ, R35 ;  /* 0x000000ffff057224 */ /* 0x000fe200078e0023 */
[----:B------:R-:W-:Y:S01]  /*4580*/  BSSY.RECONVERGENT B0, `(.L_x_3905) ;  /* 0x0000013000007945 */ /* 0x000fe20003800200 */
[----:B------:R-:W-:Y:S02]  /*4590*/  IMAD.MOV.U32 R4, RZ, RZ, R34 ;  /* 0x000000ffff047224 */ /* 0x000fe400078e0022 */
[----:B------:R-:W-:Y:S01]  /*45a0*/  IMAD.MOV.U32 R0, RZ, RZ, 0x7f ;  /* 0x0000007fff007424 */ /* 0x000fe200078e00ff */
[----:B------:R-:W-:Y:S02]  /*45b0*/  ISETP.LT.AND P0, PT, R5, RZ, PT ;  /* 0x000000ff0500720c */ /* 0x000fe40003f01270 */
[----:B------:R-:W-:-:S05]  /*45c0*/  IADD3 R6, P1, PT, RZ, -R4, RZ ;  /* 0x80000004ff067210 */ /* 0x000fca0007f3e0ff */
        /* <DEDUP_REMOVED lines=14> */
.L_x_3906:
[----:B------:R-:W-:Y:S05]  /*46b0*/  BSYNC.RECONVERGENT B0 ;  /* 0x0000000000007941 */ /* 0x000fea0003800200 */
.L_x_3905:
[----:B------:R-:W-:-:S05]  /*46c0*/  LOP3.LUT R7, R0, 0x80, R7, 0xf8, !PT ;  /* 0x0000008000077812 */ /* 0x000fca00078ef807 */
[----:B------:R2:W-:Y:S01]  /*46d0*/  STG.E.U8 desc[UR36][R8.64], R7 ;  /* 0x0000000708007986 */ /* 0x0005e2000c101124 */
[----:B------:R-:W-:Y:S05]  /*46e0*/  BRA `(.L_x_3893) ;  /* 0x0000000800707947 */ /* 0x000fea0003800000 */
.L_x_3904:
[----:B------:R-:W-:Y:S01]  /*46f0*/  IMAD.MOV.U32 R5, RZ, RZ, R35 ;  /* 0x000000ffff057224 */ /* 0x000fe200078e0023 */
[----:B------:R-:W-:Y:S01]  /*4700*/  BSSY.RECONVERGENT B0, `(.L_x_3907) ;  /* 0x0000015000007945 */ /* 0x000fe20003800200 */
[----:B------:R-:W-:-:S03]  /*4710*/  IMAD.MOV.U32 R4, RZ, RZ, R34 ;  /* 0x000000ffff047224 */ /* 0x000fc600078e0022 */
        /* <DEDUP_REMOVED lines=19> */
.L_x_3908:
[----:B------:R-:W-:Y:S05]  /*4850*/  BSYNC.RECONVERGENT B0 ;  /* 0x0000000000007941 */ /* 0x000fea0003800200 */
.L_x_3907:
[----:B------:R-:W-:-:S05]  /*4860*/  LOP3.LUT R7, R0, 0x80, R7, 0xf8, !PT ;  /* 0x0000008000077812 */ /* 0x000fca00078ef807 */
[----:B------:R1:W-:Y:S01]  /*4870*/  STG.E.U8 desc[UR36][R8.64], R7 ;  /* 0x0000000708007986 */ /* 0x0003e2000c101124 */
[----:B------:R-:W-:Y:S05]  /*4880*/  BRA `(.L_x_3893) ;  /* 0x0000000800087947 */ /* 0x000fea0003800000 */
.L_x_3903:
        /* <DEDUP_REMOVED lines=8> */
[----:B0-----:R-:W-:-:S05]  /*4910*/  F2FP.BF16.F32.PACK_AB R0, RZ, R0 ;  /* 0x00000000ff00723e */ /* 0x001fca00000010ff */
[----:B------:R0:W-:Y:S01]  /*4920*/  STG.E.U16 desc[UR36][R8.64], R0 ;  /* 0x0000000008007986 */ /* 0x0001e2000c101524 */
[----:B------:R-:W-:Y:S05]  /*4930*/  BRA `(.L_x_3893) ;  /* 0x0000000400dc7947 */ /* 0x000fea0003800000 */
.L_x_3900:
        /* <DEDUP_REMOVED lines=10> */
.L_x_3911:
        /* <DEDUP_REMOVED lines=20> */
.L_x_3914:
[----:B------:R-:W-:-:S04]  /*4b20*/  SHF.R.U32.HI R0, RZ, 0x14, R5 ;  /* 0x00000014ff007819 */ /* 0x000fc80000011605 */
[----:B------:R-:W-:-:S04]  /*4b30*/  LOP3.LUT R0, R0, 0x1, RZ, 0xc0, !PT ;  /* 0x0000000100007812 */ /* 0x000fc800078ec0ff */
[----:B------:R-:W-:-:S04]  /*4b40*/  IADD3 R0, PT, PT, R5, 0x487ffff, R0 ;  /* 0x0487ffff05007810 */ /* 0x000fc80007ffe000 */
[----:B------:R-:W-:-:S04]  /*4b50*/  SHF.R.U32.HI R0, RZ, 0x14, R0 ;  /* 0x00000014ff007819 */ /* 0x000fc80000011600 */
[----:B------:R-:W-:-:S07]  /*4b60*/  LOP3.LUT R3, R0, 0xff, RZ, 0xc0, !PT ;  /* 0x000000ff00037812 */ /* 0x000fce00078ec0ff */
.L_x_3915:
[----:B------:R-:W-:-:S04]  /*4b70*/  SHF.R.U32.HI R0, RZ, 0x18, R5 ;  /* 0x00000018ff007819 */ /* 0x000fc80000011605 */
[----:B------:R-:W-:-:S07]  /*4b80*/  LOP3.LUT R0, R3, 0x80, R0, 0xf8, !PT ;  /* 0x0000008003007812 */ /* 0x000fce00078ef800 */
.L_x_3913:
[----:B------:R-:W-:Y:S05]  /*4b90*/  BSYNC.RECONVERGENT B0 ;  /* 0x0000000000007941 */ /* 0x000fea0003800200 */
.L_x_3912:
[----:B------:R0:W-:Y:S01]  /*4ba0*/  STG.E.U8 desc[UR36][R8.64], R0 ;  /* 0x0000000008007986 */ /* 0x0001e2000c101124 */
[----:B------:R-:W-:Y:S05]  /*4bb0*/  BRA `(.L_x_3893) ;  /* 0x00000004003c7947 */ /* 0x000fea0003800000 */
.L_x_3910:
        /* <DEDUP_REMOVED lines=20> */
.L_x_3918:
[----:B------:R-:W-:-:S04]  /*4d00*/  SHF.R.U32.HI R0, RZ, 0x15, R5 ;  /* 0x00000015ff007819 */ /* 0x000fc80000011605 */
[----:B------:R-:W-:-:S04]  /*4d10*/  LOP3.LUT R0, R0, 0x1, RZ, 0xc0, !PT ;  /* 0x0000000100007812 */ /* 0x000fc800078ec0ff */
[----:B------:R-:W-:-:S04]  /*4d20*/  IADD3 R0, PT, PT, R5, 0x88fffff, R0 ;  /* 0x088fffff05007810 */ /* 0x000fc80007ffe000 */
[----:B------:R-:W-:-:S04]  /*4d30*/  SHF.R.U32.HI R0, RZ, 0x15, R0 ;  /* 0x00000015ff007819 */ /* 0x000fc80000011600 */
[----:B------:R-:W-:-:S07]  /*4d40*/  LOP3.LUT R3, R0, 0xff, RZ, 0xc0, !PT ;  /* 0x000000ff00037812 */ /* 0x000fce00078ec0ff */
.L_x_3919:
[----:B------:R-:W-:-:S04]  /*4d50*/  SHF.R.U32.HI R0, RZ, 0x18, R5 ;  /* 0x00000018ff007819 */ /* 0x000fc80000011605 */
[----:B------:R-:W-:-:S07]  /*4d60*/  LOP3.LUT R0, R3, 0x80, R0, 0xf8, !PT ;  /* 0x0000008003007812 */ /* 0x000fce00078ef800 */
.L_x_3917:
[----:B------:R-:W-:Y:S05]  /*4d70*/  BSYNC.RECONVERGENT B0 ;  /* 0x0000000000007941 */ /* 0x000fea0003800200 */
.L_x_3916:
[----:B------:R0:W-:Y:S01]  /*4d80*/  STG.E.U8 desc[UR36][R8.64], R0 ;  /* 0x0000000008007986 */ /* 0x0001e2000c101124 */
[----:B------:R-:W-:Y:S05]  /*4d90*/  BRA `(.L_x_3893) ;  /* 0x0000000000c47947 */ /* 0x000fea0003800000 */
.L_x_3909:
[----:B------:R-:W-:-:S13]  /*4da0*/  ISETP.NE.AND P0, PT, R0, 0x1c, PT ;  /* 0x0000001c0000780c */ /* 0x000fda0003f05270 */
[----:B------:R-:W-:Y:S05]  /*4db0*/  @!P0 BRA `(.L_x_3920) ;  /* 0x0000000000b88947 */ /* 0x000fea0003800000 */
[----:B------:R-:W-:-:S13]  /*4dc0*/  ISETP.NE.AND P0, PT, R0, 0x1d, PT ;  /* 0x0000001d0000780c */ /* 0x000fda0003f05270 */
[----:B------:R-:W-:Y:S05]  /*4dd0*/  @!P0 BRA `(.L_x_3921) ;  /* 0x0000000000a88947 */ /* 0x000fea0003800000 */
[----:B------:R-:W-:-:S13]  /*4de0*/  ISETP.NE.AND P0, PT, R0, 0x2c, PT ;  /* 0x0000002c0000780c */ /* 0x000fda0003f05270 */
[----:B------:R-:W-:Y:S05]  /*4df0*/  @!P0 BRA `(.L_x_3922) ;  /* 0x0000000000448947 */ /* 0x000fea0003800000 */
.L_x_3892:
        /* <DEDUP_REMOVED lines=16> */
.L_x_3923:
[----:B------:R-:W-:Y:S05]  /*4f00*/  BRA `(.L_x_3893) ;  /* 0x0000000000687947 */ /* 0x000fea0003800000 */
.L_x_3922:
        /* <DEDUP_REMOVED lines=23> */
.L_x_3921:
[----:B------:R0:W-:Y:S01]  /*5080*/  STG.E.64 desc[UR36][R8.64], R4 ;  /* 0x0000000408007986 */ /* 0x0001e2000c101b24 */
[----:B------:R-:W-:Y:S05]  /*5090*/  BRA `(.L_x_3893) ;  /* 0x0000000000047947 */ /* 0x000fea0003800000 */
.L_x_3920:
[----:B------:R0:W-:Y:S02]  /*50a0*/  STG.E desc[UR36][R8.64], R11 ;  /* 0x0000000b08007986 */ /* 0x0001e4000c101924 */
.L_x_3893:
        /* <DEDUP_REMOVED lines=23> */
.L_x_3928:
[----:B------:R0:W-:Y:S01]  /*5220*/  STG.E.U8 desc[UR36][R8.64], R31 ;  /* 0x0000001f08007986 */ /* 0x0001e2000c101124 */
[----:B------:R-:W-:Y:S05]  /*5230*/  BRA `(.L_x_3930) ;  /* 0x0000001000987947 */ /* 0x000fea0003800000 */
.L_x_3927:
        /* <DEDUP_REMOVED lines=8> */
.L_x_3932:
[----:B------:R3:W-:Y:S01]  /*52c0*/  STG.E desc[UR36][R8.64], R31 ;  /* 0x0000001f08007986 */ /* 0x0007e2000c101924 */
[----:B------:R-:W-:Y:S05]  /*52d0*/  BRA `(.L_x_3930) ;  /* 0x0000001000707947 */ /* 0x000fea0003800000 */
.L_x_3931:
[----:B------:R2:W-:Y:S01]  /*52e0*/  STG.E.U16 desc[UR36][R8.64], R31 ;  /* 0x0000001f08007986 */ /* 0x0005e2000c101524 */
[----:B------:R-:W-:Y:S05]  /*52f0*/  BRA `(.L_x_3930) ;  /* 0x0000001000687947 */ /* 0x000fea0003800000 */
.L_x_3926:
        /* <DEDUP_REMOVED lines=16> */
.L_x_3934:
        /* <DEDUP_REMOVED lines=11> */
.L_x_3933:
        /* <DEDUP_REMOVED lines=17> */
.L_x_3936:
        /* <DEDUP_REMOVED lines=12> */
.L_x_3935:
        /* <DEDUP_REMOVED lines=10> */
.L_x_3925:
        /* <DEDUP_REMOVED lines=12> */
.L_x_3940:
        /* <DEDUP_REMOVED lines=25> */
.L_x_3943:
[----:B------:R-:W-:-:S04]  /*5970*/  SHF.R.U32.HI R3, RZ, 0x18, R5 ;  /* 0x00000018ff037819 */ /* 0x000fc80000011605 */
[----:B------:R-:W-:-:S07]  /*5980*/  LOP3.LUT R0, R0, 0x80, R3, 0xf8, !PT ;  /* 0x0000008000007812 */ /* 0x000fce00078ef803 */
.L_x_3942:
[----:B------:R-:W-:Y:S05]  /*5990*/  BSYNC.RECONVERGENT B0 ;  /* 0x0000000000007941 */ /* 0x000fea0003800200 */
.L_x_3941:
[----:B------:R0:W-:Y:S01]  /*59a0*/  STG.E.U8 desc[UR36][R8.64], R0 ;  /* 0x0000000008007986 */ /* 0x0001e2000c101124 */
[----:B------:R-:W-:Y:S05]  /*59b0*/  BRA `(.L_x_3930) ;  /* 0x0000000800b87947 */ /* 0x000fea0003800000 */
.L_x_3939:
        /* <DEDUP_REMOVED lines=25> */
.L_x_3946:
[----:B------:R-:W-:-:S04]  /*5b50*/  SHF.R.U32.HI R3, RZ, 0x18, R5 ;  /* 0x00000018ff037819 */ /* 0x000fc80000011605 */
[----:B------:R-:W-:-:S07]  /*5b60*/  LOP3.LUT R0, R0, 0x80, R3, 0xf8, !PT ;  /* 0x0000008000007812 */ /* 0x000fce00078ef803 */
.L_x_3945:
[----:B------:R-:W-:Y:S05]  /*5b70*/  BSYNC.RECONVERGENT B0 ;  /* 0x0000000000007941 */ /* 0x000fea0003800200 */
.L_x_3944:
[----:B------:R0:W-:Y:S01]  /*5b80*/  STG.E.U8 desc[UR36][R8.64], R0 ;  /* 0x0000000008007986 */ /* 0x0001e2000c101124 */
[----:B------:R-:W-:Y:S05]  /*5b90*/  BRA `(.L_x_3930) ;  /* 0x0000000800407947 */ /* 0x000fea0003800000 */
.L_x_3938:
[----:B------:R-:W-:-:S13]  /*5ba0*/  ISETP.NE.AND P0, PT, R0, 0x1c, PT ;  /* 0x0000001c0000780c */ /* 0x000fda0003f05270 */
[----:B------:R-:W-:Y:S05]  /*5bb0*/  @!P0 BRA `(.L_x_3947) ;  /* 0x0000000000748947 */ /* 0x000fea0003800000 */
        /* <DEDUP_REMOVED lines=27> */
.L_x_3948:
[----:B------:R0:W-:Y:S01]  /*5d70*/  STG.E.64 desc[UR36][R8.64], R18 ;  /* 0x0000001208007986 */ /* 0x0001e2000c101b24 */
[----:B------:R-:W-:Y:S05]  /*5d80*/  BRA `(.L_x_3930) ;  /* 0x0000000400c47947 */ /* 0x000fea0003800000 */
.L_x_3947:
[----:B------:R0:W-:Y:S01]  /*5d90*/  STG.E desc[UR36][R8.64], R31 ;  /* 0x0000001f08007986 */ /* 0x0001e2000c101924 */
[----:B------:R-:W-:Y:S05]  /*5da0*/  BRA `(.L_x_3930) ;  /* 0x0000000400bc7947 */ /* 0x000fea0003800000 */
.L_x_3937:
[----:B------:R-:W-:-:S13]  /*5db0*/  ISETP.GT.AND P0, PT, R0, 0xe, PT ;  /* 0x0000000e0000780c */ /* 0x000fda0003f04270 */
[----:B------:R-:W-:Y:S05]  /*5dc0*/  @P0 BRA `(.L_x_3949) ;  /* 0x0000000000640947 */ /* 0x000fea0003800000 */
[----:B------:R-:W-:-:S13]  /*5dd0*/  ISETP.NE.AND P0, PT, R0, 0xa, PT ;  /* 0x0000000a0000780c */ /* 0x000fda0003f05270 */
[----:B------:R-:W-:Y:S05]  /*5de0*/  @!P0 BRA `(.L_x_3950) ;  /* 0x0000000000308947 */ /* 0x000fea0003800000 */
[----:B------:R-:W-:-:S13]  /*5df0*/  ISETP.NE.AND P0, PT, R0, 0xb, PT ;  /* 0x0000000b0000780c */ /* 0x000fda0003f05270 */
[----:B------:R-:W-:Y:S05]  /*5e00*/  @P0 BRA `(.L_x_3929) ;  /* 0x00000000006c0947 */ /* 0x000fea0003800000 */
[----:B------:R-:W-:Y:S02]  /*5e10*/  IADD3 R3, P1, PT, RZ, -R32, RZ ;  /* 0x80000020ff037210 */ /* 0x000fe40007f3e0ff */
[----:B------:R-:W-:-:S03]  /*5e20*/  ISETP.LT.AND P0, PT, R33, RZ, PT ;  /* 0x000000ff2100720c */ /* 0x000fc60003f01270 */
[----:B------:R-:W-:Y:S01]  /*5e30*/  IMAD.X R5, RZ, RZ, ~R33, P1 ;  /* 0x000000ffff057224 */ /* 0x000fe200008e0e21 */
[----:B------:R-:W-:-:S04]  /*5e40*/  SEL R3, R3, R32, P0 ;  /* 0x0000002003037207 */ /* 0x000fc80000000000 */
[----:B------:R-:W-:Y:S02]  /*5e50*/  SEL R5, R5, R33, P0 ;  /* 0x0000002105057207 */ /* 0x000fe40000000000 */
[----:B------:R-:W-:-:S04]  /*5e60*/  ISETP.NE.U32.AND P0, PT, R3, RZ, PT ;  /* 0x000000ff0300720c */ /* 0x000fc80003f05070 */
[----:B------:R-:W-:-:S04]  /*5e70*/  ISETP.NE.AND.EX P0, PT, R5, RZ, PT, P0 ;  /* 0x000000ff0500720c */ /* 0x000fc80003f05300 */
[----:B------:R-:W-:-:S05]  /*5e80*/  SEL R3, RZ, 0x1, !P0 ;  /* 0x00000001ff037807 */ /* 0x000fca0004000000 */
[----:B------:R0:W-:Y:S01]  /*5e90*/  STG.E.U8 desc[UR36][R8.64], R3 ;  /* 0x0000000308007986 */ /* 0x0001e2000c101124 */
[----:B------:R-:W-:Y:S05]  /*5ea0*/  BRA `(.L_x_3930) ;  /* 0x00000004007c7947 */ /* 0x000fea0003800000 */
.L_x_3950:
        /* <DEDUP_REMOVED lines=11> */
.L_x_3949:
[----:B------:R-:W-:-:S13]  /*5f60*/  ISETP.NE.AND P0, PT, R0, 0xf, PT ;  /* 0x0000000f0000780c */ /* 0x000fda0003f05270 */
[----:B------:R-:W-:Y:S05]  /*5f70*/  @!P0 BRA `(.L_x_3951) ;  /* 0x0000000400208947 */ /* 0x000fea0003800000 */
[----:B------:R-:W-:-:S13]  /*5f80*/  ISETP.NE.AND P0, PT, R0, 0x17, PT ;  /* 0x000000170000780c */ /* 0x000fda0003f05270 */
[----:B------:R-:W-:Y:S05]  /*5f90*/  @!P0 BRA `(.L_x_3952) ;  /* 0x0000000000ac8947 */ /* 0x000fea0003800000 */
[----:B------:R-:W-:-:S13]  /*5fa0*/  ISETP.NE.AND P0, PT, R0, 0x18, PT ;  /* 0x000000180000780c */ /* 0x000fda0003f05270 */
[----:B------:R-:W-:Y:S05]  /*5fb0*/  @!P0 BRA `(.L_x_3953) ;  /* 0x0000000000448947 */ /* 0x000fea0003800000 */
.L_x_3929:
        /* <DEDUP_REMOVED lines=16> */
.L_x_3954:
[----:B------:R-:W-:Y:S05]  /*60c0*/  BRA `(.L_x_3930) ;  /* 0x0000000000f47947 */ /* 0x000fea0003800000 */
.L_x_3953:
        /* <DEDUP_REMOVED lines=20> */
.L_x_3956:
[----:B------:R-:W-:Y:S05]  /*6210*/  BSYNC.RECONVERGENT B0 ;  /* 0x0000000000007941 */ /* 0x000fea0003800200 */
.L_x_3955:
[----:B------:R-:W-:-:S05]  /*6220*/  LOP3.LUT R3, R0, 0x80, R3, 0xf8, !PT ;  /* 0x0000008000037812 */ /* 0x000fca00078ef803 */
[----:B------:R0:W-:Y:S01]  /*6230*/  STG.E.U8 desc[UR36][R8.64], R3 ;  /* 0x0000000308007986 */ /* 0x0001e2000c101124 */
[----:B------:R-:W-:Y:S05]  /*6240*/  BRA `(.L_x_3930) ;  /* 0x0000000000947947 */ /* 0x000fea0003800000 */
.L_x_3952:
        /* <DEDUP_REMOVED lines=19> */
.L_x_3958:
[----:B------:R-:W-:Y:S01]  /*6380*/  IMAD.MOV.U32 R0, RZ, RZ, 0x7f ;  /* 0x0000007fff007424 */ /* 0x000fe200078e00ff */
[----:B------:R-:W-:-:S04]  /*6390*/  ISETP.GT.U32.AND P0, PT, R3, 0x7f800000, PT ;  /* 0x7f8000000300780c */ /* 0x000fc80003f04070 */
[----:B------:R-:W-:-:S09]  /*63a0*/  SEL R0, R0, 0x7c, P0 ;  /* 0x0000007c00007807 */ /* 0x000fd20000000000 */
.L_x_3959:
[----:B------:R-:W-:Y:S05]  /*63b0*/  BSYNC.RECONVERGENT B0 ;  /* 0x0000000000007941 */ /* 0x000fea0003800200 */
.L_x_3957:
[----:B------:R-:W-:-:S04]  /*63c0*/  SHF.R.U32.HI R3, RZ, 0x18, R5 ;  /* 0x00000018ff037819 */ /* 0x000fc80000011605 */
[----:B------:R-:W-:-:S05]  /*63d0*/  LOP3.LUT R3, R0, 0x80, R3, 0xf8, !PT ;  /* 0x0000008000037812 */ /* 0x000fca00078ef803 */
[----:B------:R0:W-:Y:S01]  /*63e0*/  STG.E.U8 desc[UR36][R8.64], R3 ;  /* 0x0000000308007986 */ /* 0x0001e2000c101124 */
[----:B------:R-:W-:Y:S05]  /*63f0*/  BRA `(.L_x_3930) ;  /* 0x0000000000287947 */ /* 0x000fea0003800000 */
.L_x_3951:
        /* <DEDUP_REMOVED lines=10> */
.L_x_3930:
[----:B------:R-:W-:-:S07]  /*64a0*/  VIADD R29, R29, 0x80 ;  /* 0x000000801d1d7836 */ /* 0x000fce0000000000 */
.L_x_3887:
[----:B------:R-:W-:-:S13]  /*64b0*/  ISETP.GE.AND P0, PT, R29, R26, PT ;  /* 0x0000001a1d00720c */ /* 0x000fda0003f06270 */
[----:B------:R-:W-:Y:S05]  /*64c0*/  @P0 BREAK.RELIABLE B6 ;  /* 0x0000000000060942 */ /* 0x000fea0003800100 */
[----:B------:R-:W-:Y:S05]  /*64d0*/  @P0 BRA `(.L_x_3924) ;  /* 0x0000001000f80947 */ /* 0x000fea0003800000 */
[----:B------:R-:W-:Y:S05]  /*64e0*/  BSYNC.RELIABLE B6 ;  /* 0x0000000000067941 */ /* 0x000fea0003800100 */
.L_x_3886:
[----:B------:R-:W5:Y:S01]  /*64f0*/  LDCU UR4, c[0x0][0x3a8] ;  /* 0x00007500ff0477ac */ /* 0x000f620008000800 */
[----:B0-----:R-:W0:Y:S01]  /*6500*/  LDC.64 R4, c[0x0][0x388] ;  /* 0x0000e200ff047b82 */ /* 0x001e220000000a00 */
        /* <DEDUP_REMOVED lines=18> */
.L_x_3963:
[----:B------:R0:W-:Y:S01]  /*6630*/  STG.E.U8 desc[UR36][R4.64], R16 ;  /* 0x0000001004007986 */ /* 0x0001e2000c101124 */
[----:B------:R-:W-:Y:S05]  /*6640*/  BRA `(.L_x_3965) ;  /* 0x0000001000987947 */ /* 0x000fea0003800000 */
.L_x_3962:
        /* <DEDUP_REMOVED lines=8> */
.L_x_3967:
[----:B------:R0:W-:Y:S01]  /*66d0*/  STG.E desc[UR36][R4.64], R16 ;  /* 0x0000001004007986 */ /* 0x0001e2000c101924 */
[----:B------:R-:W-:Y:S05]  /*66e0*/  BRA `(.L_x_3965) ;  /* 0x0000001000707947 */ /* 0x000fea0003800000 */
.L_x_3966:
[----:B------:R0:W-:Y:S01]  /*66f0*/  STG.E.U16 desc[UR36][R4.64], R16 ;  /* 0x0000001004007986 */ /* 0x0001e2000c101524 */
[----:B------:R-:W-:Y:S05]  /*6700*/  BRA `(.L_x_3965) ;  /* 0x0000001000687947 */ /* 0x000fea0003800000 */
.L_x_3961:
        /* <DEDUP_REMOVED lines=9> */
[----:B-1234-:R-:W-:-:S05]  /*67a0*/  IADD3 R8, P1, PT, RZ, -R6, RZ ;  /* 0x80000006ff087210 */ /* 0x01efca0007f3e0ff */
[----:B------:R-:W-:-:S06]  /*67b0*/  IMAD.X R9, RZ, RZ, ~R7, P1 ;  /* 0x000000ffff097224 */ /* 0x000fcc00008e0e07 */
[----:B------:R-:W-:Y:S02]  /*67c0*/  @P0 IMAD.MOV.U32 R7, RZ, RZ, R9 ;  /* 0x000000ffff070224 */ /* 0x000fe400078e0009 */
[----:B------:R-:W-:-:S04]  /*67d0*/  @P0 IMAD.MOV.U32 R6, RZ, RZ, R8 ;  /* 0x000000ffff060224 */ /* 0x000fc800078e0008 */
[----:B------:R-:W0:Y:S02]  /*67e0*/  I2F.S64 R7, R6 ;  /* 0x0000000600077312 */ /* 0x000e240000301400 */
[----:B0-----:R0:W-:Y:S01]  /*67f0*/  STG.E desc[UR36][R4.64], R7 ;  /* 0x0000000704007986 */ /* 0x0011e2000c101924 */
[----:B------:R-:W-:Y:S05]  /*6800*/  BRA `(.L_x_3965) ;  /* 0x0000001000287947 */ /* 0x000fea0003800000 */
.L_x_3969:
        /* <DEDUP_REMOVED lines=8> */
[----:B0-----:R-:W-:-:S05]  /*6890*/  F2FP.F16.F32.PACK_AB R0, RZ, R0 ;  /* 0x00000000ff00723e */ /* 0x001fca00000000ff */
[----:B------:R0:W-:Y:S01]  /*68a0*/  STG.E.U16 desc[UR36][R4.64], R0 ;  /* 0x0000000004007986 */ /* 0x0001e2000c101524 */
[----:B------:R-:W-:Y:S05]  /*68b0*/  BRA `(.L_x_3965) ;  /* 0x0000000c00fc7947 */ /* 0x000fea0003800000 */
.L_x_3968:
        /* <DEDUP_REMOVED lines=8> */
[----:B-1234-:R-:W-:Y:S01]  /*6940*/  IMAD.MOV.U32 R9, RZ, RZ, RZ ;  /* 0x000000ffff097224 */ /* 0x01efe200078e00ff */
        /* <DEDUP_REMOVED lines=8> */
.L_x_3971:
        /* <DEDUP_REMOVED lines=12> */
.L_x_3970:
[----:B------:R-:W-:Y:S02]  /*6a90*/  IMAD.MOV.U32 R7, RZ, RZ, R25 ;  /* 0x000000ffff077224 */ /* 0x000fe400078e0019 */
[----:B------:R-:W-:-:S03]  /*6aa0*/  IMAD.MOV.U32 R6, RZ, RZ, R24 ;  /* 0x000000ffff067224 */ /* 0x000fc600078e0018 */
[----:B------:R-:W-:Y:S02]  /*6ab0*/  ISETP.LT.AND P0, PT, R7, RZ, PT ;  /* 0x000000ff0700720c */ /* 0x000fe40003f01270 */
[----:B-1234-:R-:W-:-:S05]  /*6ac0*/  IADD3 R8, P1, PT, RZ, -R6, RZ ;  /* 0x80000006ff087210 */ /* 0x01efca0007f3e0ff */
[----:B------:R-:W-:-:S06]  /*6ad0*/  IMAD.X R9, RZ, RZ, ~R7, P1 ;  /* 0x000000ffff097224 */ /* 0x000fcc00008e0e07 */
[----:B------:R-:W-:Y:S02]  /*6ae0*/  @P0 IMAD.MOV.U32 R6, RZ, RZ, R8 ;  /* 0x000000ffff060224 */ /* 0x000fe400078e0008 */
[----:B------:R-:W-:-:S06]  /*6af0*/  @P0 IMAD.MOV.U32 R7, RZ, RZ, R9 ;  /* 0x000000ffff070224 */ /* 0x000fcc00078e0009 */
[----:B------:R-:W0:Y:S02]  /*6b00*/  I2F.F64.S64 R6, R6 ;  /* 0x0000000600067312 */ /* 0x000e240000301c00 */
[----:B0-----:R0:W-:Y:S01]  /*6b10*/  STG.E.64 desc[UR36][R4.64], R6 ;  /* 0x0000000604007986 */ /* 0x0011e2000c101b24 */
[----:B------:R-:W-:Y:S05]  /*6b20*/  BRA `(.L_x_3965) ;  /* 0x0000000c00607947 */ /* 0x000fea0003800000 */
.L_x_3960:
        /* <DEDUP_REMOVED lines=12> */
.L_x_3975:
[----:B------:R-:W-:Y:S01]  /*6bf0*/  IMAD.MOV.U32 R7, RZ, RZ, R25 ;  /* 0x000000ffff077224 */ /* 0x000fe200078e0019 */
[----:B------:R-:W-:Y:S01]  /*6c00*/  BSSY.RECONVERGENT B0, `(.L_x_3976) ;  /* 0x000001a000007945 */ /* 0x000fe20003800200 */
[----:B------:R-:W-:Y:S02]  /*6c10*/  IMAD.MOV.U32 R6, RZ, RZ, R24 ;  /* 0x000000ffff067224 */ /* 0x000fe400078e0018 */
[----:B------:R-:W-:Y:S01]  /*6c20*/  IMAD.MOV.U32 R0, RZ, RZ, 0x80 ;  /* 0x00000080ff007424 */ /* 0x000fe200078e00ff */
[----:B------:R-:W-:Y:S02]  /*6c30*/  ISETP.LT.AND P0, PT, R7, RZ, PT ;  /* 0x000000ff0700720c */ /* 0x000fe40003f01270 */
[----:B-1234-:R-:W-:-:S05]  /*6c40*/  IADD3 R8, P1, PT, RZ, -R6, RZ ;  /* 0x80000006ff087210 */ /* 0x01efca0007f3e0ff */
        /* <DEDUP_REMOVED lines=19> */
.L_x_3978:
[----:B------:R-:W-:-:S04]  /*6d80*/  SHF.R.U32.HI R3, RZ, 0x18, R7 ;  /* 0x00000018ff037819 */ /* 0x000fc80000011607 */
[----:B------:R-:W-:-:S07]  /*6d90*/  LOP3.LUT R0, R0, 0x80, R3, 0xf8, !PT ;  /* 0x0000008000007812 */ /* 0x000fce00078ef803 */
.L_x_3977:
[----:B------:R-:W-:Y:S05]  /*6da0*/  BSYNC.RECONVERGENT B0 ;  /* 0x0000000000007941 */ /* 0x000fea0003800200 */
.L_x_3976:
[----:B------:R0:W-:Y:S01]  /*6db0*/  STG.E.U8 desc[UR36][R4.64], R0 ;  /* 0x0000000004007986 */ /* 0x0001e2000c101124 */
[----:B------:R-:W-:Y:S05]  /*6dc0*/  BRA `(.L_x_3965) ;  /* 0x0000000800b87947 */ /* 0x000fea0003800000 */
.L_x_3974:
        /* <DEDUP_REMOVED lines=25> */
.L_x_3981:
[----:B------:R-:W-:-:S04]  /*6f60*/  SHF.R.U32.HI R3, RZ, 0x18, R7 ;  /* 0x00000018ff037819 */ /* 0x000fc80000011607 */
[----:B------:R-:W-:-:S07]  /*6f70*/  LOP3.LUT R0, R0, 0x80, R3, 0xf8, !PT ;  /* 0x0000008000007812 */ /* 0x000fce00078ef803 */
.L_x_3980:
[----:B------:R-:W-:Y:S05]  /*6f80*/  BSYNC.RECONVERGENT B0 ;  /* 0x0000000000007941 */ /* 0x000fea0003800200 */
.L_x_3979:
[----:B------:R0:W-:Y:S01]  /*6f90*/  STG.E.U8 desc[UR36][R4.64], R0 ;  /* 0x0000000004007986 */ /* 0x0001e2000c101124 */
[----:B------:R-:W-:Y:S05]  /*6fa0*/  BRA `(.L_x_3965) ;  /* 0x0000000800407947 */ /* 0x000fea0003800000 */
.L_x_3973:
        /* <DEDUP_REMOVED lines=29> */
.L_x_3983:
[----:B------:R0:W-:Y:S01]  /*7180*/  STG.E.64 desc[UR36][R4.64], R16 ;  /* 0x0000001004007986 */ /* 0x0001e2000c101b24 */
[----:B------:R-:W-:Y:S05]  /*7190*/  BRA `(.L_x_3965) ;  /* 0x0000000400c47947 */ /* 0x000fea0003800000 */
.L_x_3982:
[----:B------:R0:W-:Y:S01]  /*71a0*/  STG.E desc[UR36][R4.64], R16 ;  /* 0x0000001004007986 */ /* 0x0001e2000c101924 */
[----:B------:R-:W-:Y:S05]  /*71b0*/  BRA `(.L_x_3965) ;  /* 0x0000000400bc7947 */ /* 0x000fea0003800000 */
.L_x_3972:
        /* <DEDUP_REMOVED lines=16> */
.L_x_3985:
[----:B-1234-:R-:W-:Y:S01]  /*72c0*/  IMAD.MOV.U32 R9, RZ, RZ, R25 ;  /* 0x000000ffff097224 */ /* 0x01efe200078e0019 */
        /* <DEDUP_REMOVED lines=10> */
.L_x_3984:
[----:B------:R-:W-:-:S13]  /*7370*/  ISETP.NE.AND P0, PT, R0, 0xf, PT ;  /* 0x0000000f0000780c */ /* 0x000fda0003f05270 */
[----:B------:R-:W-:Y:S05]  /*7380*/  @!P0 BRA `(.L_x_3986) ;  /* 0x0000000400208947 */ /* 0x000fea0003800000 */
[----:B------:R-:W-:-:S13]  /*7390*/  ISETP.NE.AND P0, PT, R0, 0x17, PT ;  /* 0x000000170000780c */ /* 0x000fda0003f05270 */
[----:B------:R-:W-:Y:S05]  /*73a0*/  @!P0 BRA `(.L_x_3987) ;  /* 0x0000000000ac8947 */ /* 0x000fea0003800000 */
[----:B------:R-:W-:-:S13]  /*73b0*/  ISETP.NE.AND P0, PT, R0, 0x18, PT ;  /* 0x000000180000780c */ /* 0x000fda0003f05270 */
[----:B------:R-:W-:Y:S05]  /*73c0*/  @!P0 BRA `(.L_x_3988) ;  /* 0x0000000000448947 */ /* 0x000fea0003800000 */
.L_x_3964:
[----:B------:R-:W-:Y:S01]  /*73d0*/  MOV R0, 0x0 ;  /* 0x0000000000007802 */ /* 0x000fe20000000f00 */
[----:B------:R-:W0:Y:S01]  /*73e0*/  LDCU.64 UR4, c[0x4][0x188] ;  /* 0x01003100ff0477ac */ /* 0x000e220008000a00 */
[----:B-1234-:R-:W-:Y:S02]  /*73f0*/  IMAD.MOV.U32 R8, RZ, RZ, 0x65 ;  /* 0x00000065ff087424 */ /* 0x01efe400078e00ff */
        /* <DEDUP_REMOVED lines=13> */
.L_x_3989:
[----:B------:R-:W-:Y:S05]  /*74d0*/  BRA `(.L_x_3965) ;  /* 0x0000000000f47947 */ /* 0x000fea0003800000 */
.L_x_3988:
        /* <DEDUP_REMOVED lines=20> */
.L_x_3991:
[----:B------:R-:W-:Y:S05]  /*7620*/  BSYNC.RECONVERGENT B0 ;  /* 0x0000000000007941 */ /* 0x000fea0003800200 */
.L_x_3990:
[----:B------:R-:W-:-:S05]  /*7630*/  LOP3.LUT R3, R0, 0x80, R3, 0xf8, !PT ;  /* 0x0000008000037812 */ /* 0x000fca00078ef803 */
[----:B------:R0:W-:Y:S01]  /*7640*/  STG.E.U8 desc[UR36][R4.64], R3 ;  /* 0x0000000304007986 */ /* 0x0001e2000c101124 */
[----:B------:R-:W-:Y:S05]  /*7650*/  BRA `(.L_x_3965) ;  /* 0x0000000000947947 */ /* 0x000fea0003800000 */
.L_x_3987:
[----:B------:R-:W-:Y:S01]  /*7660*/  IMAD.MOV.U32 R7, RZ, RZ, R25 ;  /* 0x000000ffff077224 */ /* 0x000fe200078e0019 */
[----:B------:R-:W-:Y:S01]  /*7670*/  BSSY.RECONVERGENT B0, `(.L_x_3992) ;  /* 0x0000015000007945 */ /* 0x000fe20003800200 */
[----:B------:R-:W-:-:S03]  /*7680*/  IMAD.MOV.U32 R6, RZ, RZ, R24 ;  /* 0x000000ffff067224 */ /* 0x000fc600078e0018 */
        /* <DEDUP_REMOVED lines=16> */
.L_x_3993:
[----:B------:R-:W-:Y:S01]  /*7790*/  IMAD.MOV.U32 R0, RZ, RZ, 0x7f ;  /* 0x0000007fff007424 */ /* 0x000fe200078e00ff */
[----:B------:R-:W-:-:S04]  /*77a0*/  ISETP.GT.U32.AND P0, PT, R3, 0x7f800000, PT ;  /* 0x7f8000000300780c */ /* 0x000fc80003f04070 */
[----:B------:R-:W-:-:S09]  /*77b0*/  SEL R0, R0, 0x7c, P0 ;  /* 0x0000007c00007807 */ /* 0x000fd20000000000 */
.L_x_3994:
[----:B------:R-:W-:Y:S05]  /*77c0*/  BSYNC.RECONVERGENT B0 ;  /* 0x0000000000007941 */ /* 0x000fea0003800200 */
.L_x_3992:
[----:B------:R-:W-:-:S04]  /*77d0*/  SHF.R.U32.HI R3, RZ, 0x18, R7 ;  /* 0x00000018ff037819 */ /* 0x000fc80000011607 */
[----:B------:R-:W-:-:S05]  /*77e0*/  LOP3.LUT R3, R0, 0x80, R3, 0xf8, !PT ;  /* 0x0000008000037812 */ /* 0x000fca00078ef803 */
[----:B------:R0:W-:Y:S01]  /*77f0*/  STG.E.U8 desc[UR36][R4.64], R3 ;  /* 0x0000000304007986 */ /* 0x0001e2000c101124 */
[----:B------:R-:W-:Y:S05]  /*7800*/  BRA `(.L_x_3965) ;  /* 0x0000000000287947 */ /* 0x000fea0003800000 */
.L_x_3986:
        /* <DEDUP_REMOVED lines=8> */
[----:B0-----:R-:W-:-:S05]  /*7890*/  F2FP.BF16.F32.PACK_AB R0, RZ, R0 ;  /* 0x00000000ff00723e */ /* 0x001fca00000010ff */
[----:B------:R0:W-:Y:S02]  /*78a0*/  STG.E.U16 desc[UR36][R4.64], R0 ;  /* 0x0000000004007986 */ /* 0x0001e4000c101524 */
.L_x_3965:
[----:B------:R-:W-:-:S07]  /*78b0*/  VIADD R29, R29, 0x80 ;  /* 0x000000801d1d7836 */ /* 0x000fce0000000000 */
.L_x_3924:
[----:B------:R-:W-:Y:S05]  /*78c0*/  BSYNC.RECONVERGENT B7 ;  /* 0x0000000000077941 */ /* 0x000fea0003800200 */
.L_x_3885:
[----:B------:R-:W-:-:S13]  /*78d0*/  ISETP.GE.AND P0, PT, R29, R26, PT ;  /* 0x0000001a1d00720c */ /* 0x000fda0003f06270 */
[----:B------:R-:W-:Y:S05]  /*78e0*/  @P0 EXIT ;  /* 0x000000000000094d */ /* 0x000fea0003800000 */
[----:B0123--:R-:W0:Y:S01]  /*78f0*/  LDC.64 R6, c[0x0][0x388] ;  /* 0x0000e200ff067b82 */ /* 0x00fe220000000a00 */
[----:B------:R-:W1:Y:S01]  /*7900*/  LDCU UR4, c[0x0][0x3a8] ;  /* 0x00007500ff0477ac */ /* 0x000e620008000800 */
[----:B------:R-:W-:Y:S01]  /*7910*/  PRMT R0, R27, 0x9910, RZ ;  /* 0x000099101b007816 */ /* 0x000fe200000000ff */
[----:B------:R-:W-:Y:S01]  /*7920*/  IMAD R2, R2, 0x200, R29 ;  /* 0x0000020002027824 */ /* 0x000fe200078e021d */
[----:B----4-:R-:W-:Y:S02]  /*7930*/  IADD3 R3, P0, PT, RZ, -R22, RZ ;  /* 0x80000016ff037210 */ /* 0x010fe40007f1e0ff */
[----:B------:R-:W-:Y:S02]  /*7940*/  ISETP.GT.AND P1, PT, R0, 0x9, PT ;  /* 0x000000090000780c */ /* 0x000fe40003f24270 */
[----:B------:R-:W-:Y:S01]  /*7950*/  ISETP.LT.AND P2, PT, R23, RZ, PT ;  /* 0x000000ff1700720c */ /* 0x000fe20003f41270 */
[----:B------:R-:W-:-:S05]  /*7960*/  IMAD.X R5, RZ, RZ, ~R23, P0 ;  /* 0x000000ffff057224 */ /* 0x000fca00000e0e17 */
[----:B------:R-:W-:Y:S01]  /*7970*/  SEL R5, R5, R23, P2 ;  /* 0x0000001705057207 */ /* 0x000fe20001000000 */
[----:B-1----:R-:W-:-:S05]  /*7980*/  IMAD R9, R2, UR4, RZ ;  /* 0x0000000402097c24 */ /* 0x002fca000f8e02ff */
[----:B0-----:R-:W-:Y:S02]  /*7990*/  IADD3 R2, P0, PT, R9, R6, RZ ;  /* 0x0000000609027210 */ /* 0x001fe40007f1e0ff */
[----:B------:R-:W-:-:S03]  /*79a0*/  SEL R9, R3, R22, P2 ;  /* 0x0000001603097207 */ /* 0x000fc60001000000 */
[----:B------:R-:W-:Y:S02]  /*79b0*/  IMAD.X R3, RZ, RZ, R7, P0 ;  /* 0x000000ffff037224 */ /* 0x000fe400000e0607 */
[----:B------:R-:W-:Y:S01]  /*79c0*/  IMAD.MOV.U32 R4, RZ, RZ, R9 ;  /* 0x000000ffff047224 */ /* 0x000fe200078e0009 */
        /* <DEDUP_REMOVED lines=11> */
.L_x_3998:
[----:B------:R-:W-:Y:S01]  /*7a80*/  STG.E.U8 desc[UR36][R2.64], R9 ;  /* 0x0000000902007986 */ /* 0x000fe2000c101124 */
[----:B------:R-:W-:Y:S05]  /*7a90*/  EXIT ;  /* 0x000000000000794d */ /* 0x000fea0003800000 */
.L_x_3997:
[----:B------:R-:W-:-:S13]  /*7aa0*/  ISETP.NE.AND P0, PT, R0, 0x2, PT ;  /* 0x000000020000780c */ /* 0x000fda0003f05270 */
[----:B------:R-:W-:Y:S05]  /*7ab0*/  @!P0 BRA `(.L_x_4000) ;  /* 0x0000000000208947 */ /* 0x000fea0003800000 */
[----:B------:R-:W-:-:S13]  /*7ac0*/  ISETP.NE.AND P0, PT, R0, 0x3, PT ;  /* 0x000000030000780c */ /* 0x000fda0003f05270 */
[----:B------:R-:W-:Y:S05]  /*7ad0*/  @!P0 BRA `(.L_x_4001) ;  /* 0x0000000000108947 */ /* 0x000fea0003800000 */
[----:B------:R-:W-:-:S13]  /*7ae0*/  ISETP.NE.AND P0, PT, R0, 0x4, PT ;  /* 0x000000040000780c */ /* 0x000fda0003f05270 */
[----:B------:R-:W-:Y:S05]  /*7af0*/  @P0 BRA `(.L_x_3999) ;  /* 0x0000000c004c0947 */ /* 0x000fea0003800000 */
[----:B------:R-:W-:Y:S01]  /*7b00*/  STG.E.64 desc[UR36][R2.64], R4 ;  /* 0x0000000402007986 */ /* 0x000fe2000c101b24 */
[----:B------:R-:W-:Y:S05]  /*7b10*/  EXIT ;  /* 0x000000000000794d */ /* 0x000fea0003800000 */
.L_x_4001:
[----:B------:R-:W-:Y:S01]  /*7b20*/  STG.E desc[UR36][R2.64], R9 ;  /* 0x0000000902007986 */ /* 0x000fe2000c101924 */
[----:B------:R-:W-:Y:S05]  /*7b30*/  EXIT ;  /* 0x000000000000794d */ /* 0x000fea0003800000 */
.L_x_4000:
[----:B------:R-:W-:Y:S01]  /*7b40*/  STG.E.U16 desc[UR36][R2.64], R9 ;  /* 0x0000000902007986 */ /* 0x000fe2000c101524 */
[----:B------:R-:W-:Y:S05]  /*7b50*/  EXIT ;  /* 0x000000000000794d */ /* 0x000fea0003800000 */
.L_x_3996:
        /* <DEDUP_REMOVED lines=14> */
[----:B0-----:R-:W-:Y:S01]  /*7c40*/  STG.E desc[UR36][R2.64], R5 ;  /* 0x0000000502007986 */ /* 0x001fe2000c101924 */
[----:B------:R-:W-:Y:S05]  /*7c50*/  EXIT ;  /* 0x000000000000794d */ /* 0x000fea0003800000 */
.L_x_4003:
        /* <DEDUP_REMOVED lines=9> */
[----:B------:R-:W-:Y:S01]  /*7cf0*/  STG.E.U16 desc[UR36][R2.64], R0 ;  /* 0x0000000002007986 */ /* 0x000fe2000c101524 */
[----:B------:R-:W-:Y:S05]  /*7d00*/  EXIT ;  /* 0x000000000000794d */ /* 0x000fea0003800000 */
.L_x_4002:
        /* <DEDUP_REMOVED lines=15> */
[----:B0-----:R-:W-:Y:S01]  /*7e00*/  STG.E.64 desc[UR36][R2.64], R6 ;  /* 0x0000000602007986 */ /* 0x001fe2000c101b24 */
[----:B------:R-:W-:Y:S05]  /*7e10*/  EXIT ;  /* 0x000000000000794d */ /* 0x000fea0003800000 */
.L_x_4005:
        /* <DEDUP_REMOVED lines=10> */
[----:B------:R-:W-:Y:S01]  /*7ec0*/  STG.E desc[UR36][R2.64], R5 ;  /* 0x0000000502007986 */ /* 0x000fe2000c101924 */
[----:B------:R-:W-:Y:S05]  /*7ed0*/  EXIT ;  /* 0x000000000000794d */ /* 0x000fea0003800000 */
.L_x_4004:
        /* <DEDUP_REMOVED lines=8> */
[----:B0-----:R-:W-:Y:S01]  /*7f60*/  STG.E.64 desc[UR36][R2.64], R4 ;  /* 0x0000000402007986 */ /* 0x001fe2000c101b24 */
[----:B------:R-:W-:Y:S05]  /*7f70*/  EXIT ;  /* 0x000000000000794d */ /* 0x000fea0003800000 */
.L_x_3995:
        /* <DEDUP_REMOVED lines=12> */
.L_x_4009:
        /* <DEDUP_REMOVED lines=25> */
.L_x_4012:
[----:B------:R-:W-:-:S04]  /*81d0*/  SHF.R.U32.HI R5, RZ, 0x18, R5 ;  /* 0x00000018ff057819 */ /* 0x000fc80000011605 */
[----:B------:R-:W-:-:S07]  /*81e0*/  LOP3.LUT R0, R0, 0x80, R5, 0xf8, !PT ;  /* 0x0000008000007812 */ /* 0x000fce00078ef805 */
.L_x_4011:
[----:B------:R-:W-:Y:S05]  /*81f0*/  BSYNC.RECONVERGENT B0 ;  /* 0x0000000000007941 */ /* 0x000fea0003800200 */
.L_x_4010:
[----:B------:R-:W-:Y:S01]  /*8200*/  STG.E.U8 desc[UR36][R2.64], R0 ;  /* 0x0000000002007986 */ /* 0x000fe2000c101124 */
[----:B------:R-:W-:Y:S05]  /*8210*/  EXIT ;  /* 0x000000000000794d */ /* 0x000fea0003800000 */
.L_x_4008:
        /* <DEDUP_REMOVED lines=25> */
.L_x_4015:
[----:B------:R-:W-:-:S04]  /*83b0*/  SHF.R.U32.HI R5, RZ, 0x18, R5 ;  /* 0x00000018ff057819 */ /* 0x000fc80000011605 */
[----:B------:R-:W-:-:S07]  /*83c0*/  LOP3.LUT R0, R0, 0x80, R5, 0xf8, !PT ;  /* 0x0000008000007812 */ /* 0x000fce00078ef805 */
.L_x_4014:
[----:B------:R-:W-:Y:S05]  /*83d0*/  BSYNC.RECONVERGENT B0 ;  /* 0x0000000000007941 */ /* 0x000fea0003800200 */
.L_x_4013:
[----:B------:R-:W-:Y:S01]  /*83e0*/  STG.E.U8 desc[UR36][R2.64], R0 ;  /* 0x0000000002007986 */ /* 0x000fe2000c101124 */
[----:B------:R-:W-:Y:S05]  /*83f0*/  EXIT ;  /* 0x000000000000794d */ /* 0x000fea0003800000 */
.L_x_4007:
        /* <DEDUP_REMOVED lines=28> */
[----:B------:R-:W-:Y:S01]  /*85c0*/  STG.E.U8 desc[UR36][R2.64], R5 ;  /* 0x0000000502007986 */ /* 0x000fe2000c101124 */
[----:B------:R-:W-:Y:S05]  /*85d0*/  EXIT ;  /* 0x000000000000794d */ /* 0x000fea0003800000 */
.L_x_4017:
[----:B------:R-:W-:Y:S01]  /*85e0*/  STG.E.64 desc[UR36][R2.64], R4 ;  /* 0x0000000402007986 */ /* 0x000fe2000c101b24 */
[----:B------:R-:W-:Y:S05]  /*85f0*/  EXIT ;  /* 0x000000000000794d */ /* 0x000fea0003800000 */
.L_x_4016:
[----:B------:R-:W-:Y:S01]  /*8600*/  STG.E desc[UR36][R2.64], R9 ;  /* 0x0000000902007986 */ /* 0x000fe2000c101924 */
[----:B------:R-:W-:Y:S05]  /*8610*/  EXIT ;  /* 0x000000000000794d */ /* 0x000fea0003800000 */
.L_x_4006:
        /* <DEDUP_REMOVED lines=14> */
[----:B------:R-:W-:Y:S01]  /*8700*/  STG.E.U8 desc[UR36][R2.64], R5 ;  /* 0x0000000502007986 */ /* 0x000fe2000c101124 */
[----:B------:R-:W-:Y:S05]  /*8710*/  EXIT ;  /* 0x000000000000794d */ /* 0x000fea0003800000 */
.L_x_4019:
        /* <DEDUP_REMOVED lines=9> */
[----:B0-----:R-:W-:Y:S01]  /*87b0*/  STG.E.128 desc[UR36][R2.64], R4 ;  /* 0x0000000402007986 */ /* 0x001fe2000c101d24 */
[----:B------:R-:W-:Y:S05]  /*87c0*/  EXIT ;  /* 0x000000000000794d */ /* 0x000fea0003800000 */
.L_x_4018:
[----:B------:R-:W-:-:S13]  /*87d0*/  ISETP.NE.AND P0, PT, R0, 0xf, PT ;  /* 0x0000000f0000780c */ /* 0x000fda0003f05270 */
[----:B------:R-:W-:Y:S05]  /*87e0*/  @!P0 BRA `(.L_x_4020) ;  /* 0x0000000400208947 */ /* 0x000fea0003800000 */
[----:B------:R-:W-:-:S13]  /*87f0*/  ISETP.NE.AND P0, PT, R0, 0x17, PT ;  /* 0x000000170000780c */ /* 0x000fda0003f05270 */
[----:B------:R-:W-:Y:S05]  /*8800*/  @!P0 BRA `(.L_x_4021) ;  /* 0x0000000000ac8947 */ /* 0x000fea0003800000 */
[----:B------:R-:W-:-:S13]  /*8810*/  ISETP.NE.AND P0, PT, R0, 0x18, PT ;  /* 0x000000180000780c */ /* 0x000fda0003f05270 */
[----:B------:R-:W-:Y:S05]  /*8820*/  @!P0 BRA `(.L_x_4022) ;  /* 0x0000000000448947 */ /* 0x000fea0003800000 */
.L_x_3999:
        /* <DEDUP_REMOVED lines=16> */
.L_x_4023:
[----:B------:R-:W-:Y:S05]  /*8930*/  EXIT ;  /* 0x000000000000794d */ /* 0x000fea0003800000 */
.L_x_4022:
        /* <DEDUP_REMOVED lines=20> */
.L_x_4025:
[----:B------:R-:W-:Y:S05]  /*8a80*/  BSYNC.RECONVERGENT B0 ;  /* 0x0000000000007941 */ /* 0x000fea0003800200 */
.L_x_4024:
[----:B------:R-:W-:-:S05]  /*8a90*/  LOP3.LUT R7, R0, 0x80, R7, 0xf8, !PT ;  /* 0x0000008000077812 */ /* 0x000fca00078ef807 */
[----:B------:R-:W-:Y:S01]  /*8aa0*/  STG.E.U8 desc[UR36][R2.64], R7 ;  /* 0x0000000702007986 */ /* 0x000fe2000c101124 */
[----:B------:R-:W-:Y:S05]  /*8ab0*/  EXIT ;  /* 0x000000000000794d */ /* 0x000fea0003800000 */
.L_x_4021:
        /* <DEDUP_REMOVED lines=19> */
.L_x_4027:
[----:B------:R-:W-:Y:S01]  /*8bf0*/  IMAD.MOV.U32 R0, RZ, RZ, 0x7f ;  /* 0x0000007fff007424 */ /* 0x000fe200078e00ff */
[----:B------:R-:W-:-:S04]  /*8c00*/  ISETP.GT.U32.AND P0, PT, R6, 0x7f800000, PT ;  /* 0x7f8000000600780c */ /* 0x000fc80003f04070 */
[----:B------:R-:W-:-:S09]  /*8c10*/  SEL R0, R0, 0x7c, P0 ;  /* 0x0000007c00007807 */ /* 0x000fd20000000000 */
.L_x_4028:
[----:B------:R-:W-:Y:S05]  /*8c20*/  BSYNC.RECONVERGENT B0 ;  /* 0x0000000000007941 */ /* 0x000fea0003800200 */
.L_x_4026:
[----:B------:R-:W-:-:S04]  /*8c30*/  SHF.R.U32.HI R5, RZ, 0x18, R5 ;  /* 0x00000018ff057819 */ /* 0x000fc80000011605 */
[----:B------:R-:W-:-:S05]  /*8c40*/  LOP3.LUT R5, R0, 0x80, R5, 0xf8, !PT ;  /* 0x0000008000057812 */ /* 0x000fca00078ef805 */
[----:B------:R-:W-:Y:S01]  /*8c50*/  STG.E.U8 desc[UR36][R2.64], R5 ;  /* 0x0000000502007986 */ /* 0x000fe2000c101124 */
[----:B------:R-:W-:Y:S05]  /*8c60*/  EXIT ;  /* 0x000000000000794d */ /* 0x000fea0003800000 */
.L_x_4020:
        /* <DEDUP_REMOVED lines=9> */
[----:B------:R-:W-:Y:S01]  /*8d00*/  STG.E.U16 desc[UR36][R2.64], R0 ;  /* 0x0000000002007986 */ /* 0x000fe2000c101524 */
[----:B------:R-:W-:Y:S05]  /*8d10*/  EXIT ;  /* 0x000000000000794d */ /* 0x000fea0003800000 */
.L_x_4029:
        /* <DEDUP_REMOVED lines=14> */
.L_x_5912:


//--------------------- .text._ZN2at6native18elementwise_kernelILi128ELi2EZNS0_22gpu_kernel_impl_nocastINS0_10AbsFunctorIlEEEEvRNS_18TensorIteratorBaseERKT_EUliE_EEviT1_ --------------------------
	.section	.text._ZN2at6native18elementwise_kernelILi128ELi2EZNS0_22gpu_kernel_impl_nocastINS0_10AbsFunctorIlEEEEvRNS_18TensorIteratorBaseERKT_EUliE_EEviT1_,"ax",@progbits
	.align	128
        .global         _ZN2at6native18elementwise_kernelILi128ELi2EZNS0_22gpu_kernel_impl_nocastINS0_10AbsFunctorIlEEEEvRNS_18TensorIteratorBaseERKT_EUliE_EEviT1_
        .type           _ZN2at6native18elementwise_kernelILi128ELi2EZNS0_22gpu_kernel_impl_nocastINS0_10AbsFunctorIlEEEEvRNS_18TensorIteratorBaseERKT_EUliE_EEviT1_,@function
        .size           _ZN2at6native18elementwise_kernelILi128ELi2EZNS0_22gpu_kernel_impl_nocastINS0_10AbsFunctorIlEEEEvRNS_18TensorIteratorBaseERKT_EUliE_EEviT1_,(.L_x_5913 - _ZN2at6native18elementwise_kernelILi128ELi2EZNS0_22gpu_kernel_impl_nocastINS0_10AbsFunctorIlEEEEvRNS_18TensorIteratorBaseERKT_EUliE_EEviT1_)
        .other          _ZN2at6native18elementwise_kernelILi128ELi2EZNS0_22gpu_kernel_impl_nocastINS0_10AbsFunctorIlEEEEvRNS_18TensorIteratorBaseERKT_EUliE_EEviT1_,@"STO_CUDA_ENTRY STV_DEFAULT"
_ZN2at6native18elementwise_kernelILi128ELi2EZNS0_22gpu_kernel_impl_nocastINS0_10AbsFunctorIlEEEEvRNS_18TensorIteratorBaseERKT_EUliE_EEviT1_:
.text._ZN2at6native18elementwise_kernelILi128ELi2EZNS0_22gpu_kernel_impl_nocastINS0_10AbsFunctorIlEEEEvRNS_18TensorIteratorBaseERKT_EUliE_EEviT1_:
        /* <DEDUP_REMOVED lines=16> */
[----:B------:R-:W-:Y:S02]  /*0100*/  IADD3 R3, PT, PT, R3, 0x80, RZ ;  /* 0x0000008003037810 */ /* 0x000fe40007ffe0ff */
[----:B--2---:R-:W-:-:S02]  /*0110*/  IADD3 R9, P1, PT, RZ, -R4, RZ ;  /* 0x80000004ff097210 */ /* 0x004fc40007f3e0ff */
[----:B------:R-:W-:Y:S02]  /*0120*/  ISETP.LT.AND P0, PT, R5, RZ, PT ;  /* 0x000000ff0500720c */ /* 0x000fe40003f01270 */
[-C--:B------:R-:W-:Y:S02]  /*0130*/  IADD3.X R11, PT, PT, RZ, ~R5.reuse, RZ, P1, !PT ;  /* 0x80000005ff0b7210 */ /* 0x080fe40000ffe4ff */
[----:B------:R-:W-:Y:S02]  /*0140*/  SEL R8, R9, R4, P0 ;  /* 0x0000000409087207 */ /* 0x000fe40000000000 */
[----:B------:R-:W-:-:S05]  /*0150*/  SEL R9, R11, R5, P0 ;  /* 0x000000050b097207 */ /* 0x000fca0000000000 */
[----:B0-----:R0:W-:Y:S02]  /*0160*/  STG.E.64 desc[UR6][R6.64], R8 ;  /* 0x0000000806007986 */ /* 0x0011e4000c101b06 */
.L_x_4032:
[----:B------:R-:W-:Y:S05]  /*0170*/  BSYNC.RECONVERGENT B0 ;  /* 0x0000000000007941 */ /* 0x000fea0003800200 */
.L_x_4031:
[----:B------:R-:W-:-:S13]  /*0180*/  ISETP.GE.AND P0, PT, R3, UR4, PT ;  /* 0x0000000403007c0c */ /* 0x000fda000bf06270 */
[----:B------:R-:W-:Y:S05]  /*0190*/  @P0 EXIT ;  /* 0x000000000000094d */ /* 0x000fea0003800000 */
[----:B------:R-:W1:Y:S02]  /*01a0*/  LDC.64 R4, c[0x0][0x588] ;  /* 0x00016200ff047b82 */ /* 0x000e640000000a00 */
[----:B-1----:R-:W2:Y:S06]  /*01b0*/  LDG.E.64 R2, desc[UR6][R4.64] ;  /* 0x0000000604027981 */ /* 0x002eac000c1e1b00 */
[----:B0-----:R-:W0:Y:S01]  /*01c0*/  LDC.64 R6, c[0x0][0x580] ;  /* 0x00016000ff067b82 */ /* 0x001e220000000a00 */
[----:B--2---:R-:W-:Y:S02]  /*01d0*/  IADD3 R9, P1, PT, RZ, -R2, RZ ;  /* 0x80000002ff097210 */ /* 0x004fe40007f3e0ff */
[----:B------:R-:W-:-:S02]  /*01e0*/  ISETP.LT.AND P0, PT, R3, RZ, PT ;  /* 0x000000ff0300720c */ /* 0x000fc40003f01270 */
[-C--:B------:R-:W-:Y:S02]  /*01f0*/  IADD3.X R11, PT, PT, RZ, ~R3.reuse, RZ, P1, !PT ;  /* 0x80000003ff0b7210 */ /* 0x080fe40000ffe4ff */
[----:B------:R-:W-:Y:S02]  /*0200*/  SEL R2, R9, R2, P0 ;  /* 0x0000000209027207 */ /* 0x000fe40000000000 */
[----:B------:R-:W-:-:S05]  /*0210*/  SEL R3, R11, R3, P0 ;  /* 0x000000030b037207 */ /* 0x000fca0000000000 */
[----:B0-----:R-:W-:Y:S01]  /*0220*/  STG.E.64 desc[UR6][R6.64], R2 ;  /* 0x0000000206007986 */ /* 0x001fe2000c101b06 */
[----:B------:R-:W-:Y:S05]  /*0230*/  EXIT ;  /* 0x000000000000794d */ /* 0x000fea0003800000 */
.L_x_4030:
        /* <DEDUP_REMOVED lines=305> */
.L_x_4035:
[----:B------:R-:W0:Y:S02]  /*1550*/  LDCU.128 UR8, c[0x0][0x580] ;  /* 0x0000b000ff0877ac */ /* 0x000e240008000c00 */
[----:B0-----:R-:W-:-:S04]  /*1560*/  IADD3 R6, P0, PT, R4, UR10, RZ ;  /* 0x0000000a04067c10 */ /* 0x001fc8000ff1e0ff */
[----:B------:R-:W-:-:S06]  /*1570*/  IADD3.X R7, PT, PT, RZ, UR11, RZ, P0, !PT ;  /* 0x0000000bff077c10 */ /* 0x000fcc00087fe4ff */
[----:B------:R-:W2:Y:S01]  /*1580*/  LDG.E.64 R6, desc[UR6][R6.64] ;  /* 0x0000000606067981 */ /* 0x000ea2000c1e1b00 */
[----:B------:R-:W-:Y:S02]  /*1590*/  IADD3 R8, P0, PT, R5, UR8, RZ ;  /* 0x0000000805087c10 */ /* 0x000fe4000ff1e0ff */
[----:B------:R-:W-:Y:S02]  /*15a0*/  IADD3 R3, PT, PT, R3, 0x80, RZ ;  /* 0x0000008003037810 */ /* 0x000fe40007ffe0ff */
[----:B------:R-:W-:Y:S02]  /*15b0*/  IADD3.X R9, PT, PT, RZ, UR9, RZ, P0, !PT ;  /* 0x00000009ff097c10 */ /* 0x000fe400087fe4ff */
[----:B--2---:R-:W-:Y:S02]  /*15c0*/  IADD3 R11, P2, PT, RZ, -R6, RZ ;  /* 0x80000006ff0b7210 */ /* 0x004fe40007f5e0ff */
[----:B------:R-:W-:Y:S02]  /*15d0*/  ISETP.LT.AND P1, PT, R7, RZ, PT ;  /* 0x000000ff0700720c */ /* 0x000fe40003f21270 */
[----:B------:R-:W-:-:S02]  /*15e0*/  IADD3.X R5, PT, PT, RZ, ~R7, RZ, P2, !PT ;  /* 0x80000007ff057210 */ /* 0x000fc400017fe4ff */
[----:B------:R-:W-:Y:S02]  /*15f0*/  SEL R4, R11, R6, P1 ;  /* 0x000000060b047207 */ /* 0x000fe40000800000 */
[----:B------:R-:W-:-:S05]  /*1600*/  SEL R5, R5, R7, P1 ;  /* 0x0000000705057207 */ /* 0x000fca0000800000 */
[----:B------:R0:W-:Y:S02]  /*1610*/  STG.E.64 desc[UR6][R8.64], R4 ;  /* 0x0000000408007986 */ /* 0x0001e4000c101b06 */
.L_x_4034:
[----:B------:R-:W-:Y:S05]  /*1620*/  BSYNC.RECONVERGENT B0 ;  /* 0x0000000000007941 */ /* 0x000fea0003800200 */
.L_x_4033:
[----:B------:R-:W-:-:S13]  /*1630*/  ISETP.GE.AND P0, PT, R3, UR4, PT ;  /* 0x0000000403007c0c */ /* 0x000fda000bf06270 */
[----:B------:R-:W-:Y:S05]  /*1640*/  @P0 EXIT ;  /* 0x000000000000094d */ /* 0x000fea0003800000 */
        /* <DEDUP_REMOVED lines=286> */
[----:B------:R-:W-:Y:S02]  /*2830*/  @P0 IMAD.MOV.U32 R6, RZ, RZ, RZ ;  /* 0x000000ffff060224 */ /* 0x000fe400078e00ff */
        /* <DEDUP_REMOVED lines=11> */
.L_x_4036:
[----:B------:R-:W0:Y:S02]  /*28f0*/  LDCU.128 UR8, c[0x0][0x580] ;  /* 0x0000b000ff0877ac */ /* 0x000e240008000c00 */
[----:B0-----:R-:W-:-:S04]  /*2900*/  IADD3 R4, P0, PT, R2, UR10, RZ ;  /* 0x0000000a02047c10 */ /* 0x001fc8000ff1e0ff */
[----:B------:R-:W-:-:S06]  /*2910*/  IADD3.X R5, PT, PT, RZ, UR11, RZ, P0, !PT ;  /* 0x0000000bff057c10 */ /* 0x000fcc00087fe4ff */
[----:B------:R-:W2:Y:S01]  /*2920*/  LDG.E.64 R4, desc[UR6][R4.64] ;  /* 0x0000000604047981 */ /* 0x000ea2000c1e1b00 */
[----:B------:R-:W-:-:S04]  /*2930*/  IADD3 R6, P0, PT, R3, UR8, RZ ;  /* 0x0000000803067c10 */ /* 0x000fc8000ff1e0ff */
[----:B------:R-:W-:Y:S02]  /*2940*/  IADD3.X R7, PT, PT, RZ, UR9, RZ, P0, !PT ;  /* 0x00000009ff077c10 */ /* 0x000fe400087fe4ff */
[-C--:B--2---:R-:W-:Y:S02]  /*2950*/  IADD3 R9, P2, PT, RZ, -R4.reuse, RZ ;  /* 0x80000004ff097210 */ /* 0x084fe40007f5e0ff */
[----:B------:R-:W-:Y:S02]  /*2960*/  ISETP.LT.AND P1, PT, R5, RZ, PT ;  /* 0x000000ff0500720c */ /* 0x000fe40003f21270 */
[-C--:B------:R-:W-:Y:S02]  /*2970*/  IADD3.X R3, PT, PT, RZ, ~R5.reuse, RZ, P2, !PT ;  /* 0x80000005ff037210 */ /* 0x080fe400017fe4ff */
[----:B------:R-:W-:Y:S02]  /*2980*/  SEL R2, R9, R4, P1 ;  /* 0x0000000409027207 */ /* 0x000fe40000800000 */
[----:B------:R-:W-:-:S05]  /*2990*/  SEL R3, R3, R5, P1 ;  /* 0x0000000503037207 */ /* 0x000fca0000800000 */
[----:B------:R-:W-:Y:S01]  /*29a0*/  STG.E.64 desc[UR6][R6.64], R2 ;  /* 0x0000000206007986 */ /* 0x000fe2000c101b06 */
[----:B------:R-:W-:Y:S05]  /*29b0*/  EXIT ;  /* 0x000000000000794d */ /* 0x000fea0003800000 */
.L_x_4037:
        /* <DEDUP_REMOVED lines=12> */
.L_x_5913:


//--------------------- .text._ZN2at6native27unrolled_elementwise_kernelINS0_10AbsFunctorIlEESt5arrayIPcLm2EELi4E23TrivialOffsetCalculatorILi1EjES8_NS0_6memory15LoadWithoutCastENS9_16StoreWithoutCastEEEviT_T0_T2_T3_T4_T5_ --------------------------
	.section	.text._ZN2at6native27unrolled_elementwise_kernelINS0_10AbsFunctorIlEESt5arrayIPcLm2EELi4E23TrivialOffsetCalculatorILi1EjES8_NS0_6memory15LoadWithoutCastENS9_16StoreWithoutCastEEEviT_T0_T2_T3_T4_T5_,"ax",@progbits
	.align	128
        .global         _ZN2at6native27unrolled_elementwise_kernelINS0_10AbsFunctorIlEESt5arrayIPcLm2EELi4E23TrivialOffsetCalculatorILi1EjES8_NS0_6memory15LoadWithoutCastENS9_16StoreWithoutCastEEEviT_T0_T2_T3_T4_T5_
        .type           _ZN2at6native27unrolled_elementwise_kernelINS0_10AbsFunctorIlEESt5arrayIPcLm2EELi4E23TrivialOffsetCalculatorILi1EjES8_NS0_6memory15LoadWithoutCastENS9_16StoreWithoutCastEEEviT_T0_T2_T3_T4_T5_,@function
        .size           _ZN2at6native27unrolled_elementwise_kernelINS0_10AbsFunctorIlEESt5arrayIPcLm2EELi4E23TrivialOffsetCalculatorILi1EjES8_NS0_6memory15LoadWithoutCastENS9_16StoreWithoutCastEEEviT_T0_T2_T3_T4_T5_,(.L_x_5914 - _ZN2at6native27unrolled_elementwise_kernelINS0_10AbsFunctorIlEESt5arrayIPcLm2EELi4E23TrivialOffsetCalculatorILi1EjES8_NS0_6memory15LoadWithoutCastENS9_16StoreWithoutCastEEEviT_T0_T2_T3_T4_T5_)
        .other          _ZN2at6native27unrolled_elementwise_kernelINS0_10AbsFunctorIlEESt5arrayIPcLm2EELi4E23TrivialOffsetCalculatorILi1EjES8_NS0_6memory15LoadWithoutCastENS9_16StoreWithoutCastEEEviT_T0_T2_T3_T4_T5_,@"STO_CUDA_ENTRY STV_DEFAULT"
_ZN2at6native27unrolled_elementwise_kernelINS0_10AbsFunctorIlEESt5arrayIPcLm2EELi4E23TrivialOffsetCalculatorILi1EjES8_NS0_6memory15LoadWithoutCastENS9_16StoreWithoutCastEEEviT_T0_T2_T3_T4_T5_:
.text._ZN2at6native27unrolled_elementwise_kernelINS0_10AbsFunctorIlEESt5arrayIPcLm2EELi4E23TrivialOffsetCalculatorILi1EjES8_NS0_6memory15LoadWithoutCastENS9_16StoreWithoutCastEEEviT_T0_T2_T3_T4_T5_:
        /* <DEDUP_REMOVED lines=17> */
[----:B------:R-:W-:-:S06]  /*0110*/  CS2R R14, SRZ ;  /* 0x00000000000e7805 */ /* 0x000fcc000001ff00 */
[----:B-1----:R0:W5:Y:S05]  /*0120*/  @!P0 LDG.E.64 R14, desc[UR4][R10.64] ;  /* 0x000000040a0e8981 */ /* 0x00216a000c1e1b00 */
[----:B------:R-:W-:Y:S01]  /*0130*/  @!P3 IMAD R19, R0, 0x200, R9 ;  /* 0x000002000013b824 */ /* 0x000fe200078e0209 */
[----:B------:R-:W1:Y:S01]  /*0140*/  @!P3 LDC.64 R6, c[0x0][0x390] ;  /* 0x0000e400ff06bb82 */ /* 0x000e620000000a00 */
[----:B------:R-:W-:Y:S02]  /*0150*/  @!P3 VIADD R9, R9, 0x80 ;  /* 0x000000800909b836 */ /* 0x000fe40000000000 */
[----:B--2---:R-:W-:-:S03]  /*0160*/  @!P1 IMAD.WIDE.U32 R12, R17, 0x8, R12 ;  /* 0x00000008110c9825 */ /* 0x004fc600078e000c */
[----:B------:R-:W-:-:S13]  /*0170*/  ISETP.GE.AND P2, PT, R9, R2, PT ;  /* 0x000000020900720c */ /* 0x000fda0003f46270 */
        /* <DEDUP_REMOVED lines=15> */
[-C--:B-----5:R-:W-:Y:S01]  /*0270*/  IADD3 R13, P1, PT, RZ, -R14.reuse, RZ ;  /* 0x8000000eff0d7210 */ /* 0x0a0fe20007f3e0ff */
[----:B------:R-:W-:Y:S01]  /*0280*/  IMAD R19, R0, 0x200, R3 ;  /* 0x0000020000137824 */ /* 0x000fe200078e0203 */
[----:B------:R-:W-:Y:S01]  /*0290*/  ISETP.LT.AND P0, PT, R15, RZ, PT ;  /* 0x000000ff0f00720c */ /* 0x000fe20003f01270 */
[----:B------:R-:W-:Y:S02]  /*02a0*/  VIADD R3, R3, 0x80 ;  /* 0x0000008003037836 */ /* 0x000fe40000000000 */
[----:B------:R-:W-:Y:S01]  /*02b0*/  IMAD.X R17, RZ, RZ, ~R15, P1 ;  /* 0x000000ffff117224 */ /* 0x000fe200008e0e0f */
[----:B------:R-:W-:-:S04]  /*02c0*/  SEL R12, R13, R14, P0 ;  /* 0x0000000e0d0c7207 */ /* 0x000fc80000000000 */
[----:B------:R-:W-:Y:S02]  /*02d0*/  SEL R13, R17, R15, P0 ;  /* 0x0000000f110d7207 */ /* 0x000fe40000000000 */
[----:B------:R-:W-:Y:S01]  /*02e0*/  ISETP.GE.AND P0, PT, R3, R2, PT ;  /* 0x000000020300720c */ /* 0x000fe20003f06270 */
[----:B0-----:R-:W-:-:S12]  /*02f0*/  IMAD.WIDE.U32 R10, R19, 0x8, R10 ;  /* 0x00000008130a7825 */ /* 0x001fd800078e000a */
[----:B------:R-:W-:Y:S05]  /*0300*/  @P0 BREAK.RELIABLE B1 ;  /* 0x0000000000010942 */ /* 0x000fea0003800100 */
[----:B------:R0:W-:Y:S01]  /*0310*/  STG.E.64 desc[UR4][R10.64], R12 ;  /* 0x0000000c0a007986 */ /* 0x0001e2000c101b04 */
[----:B------:R-:W-:Y:S05]  /*0320*/  @P0 BRA `(.L_x_4041) ;  /* 0x0000000000600947 */ /* 0x000fea0003800000 */
[----:B0-----:R-:W0:Y:S01]  /*0330*/  LDC.64 R10, c[0x0][0x388] ;  /* 0x0000e200ff0a7b82 */ /* 0x001e220000000a00 */
[-C--:B------:R-:W-:Y:S01]  /*0340*/  IADD3 R13, P1, PT, RZ, -R8.reuse, RZ ;  /* 0x80000008ff0d7210 */ /* 0x080fe20007f3e0ff */
[----:B------:R-:W-:Y:S01]  /*0350*/  IMAD R17, R0, 0x200, R3 ;  /* 0x0000020000117824 */ /* 0x000fe200078e0203 */
[----:B------:R-:W-:Y:S01]  /*0360*/  ISETP.LT.AND P0, PT, R9, RZ, PT ;  /* 0x000000ff0900720c */ /* 0x000fe20003f01270 */
[----:B------:R-:W-:Y:S02]  /*0370*/  VIADD R3, R3, 0x80 ;  /* 0x0000008003037836 */ /* 0x000fe40000000000 */
[----:B------:R-:W-:Y:S01]  /*0380*/  IMAD.X R15, RZ, RZ, ~R9, P1 ;  /* 0x000000ffff0f7224 */ /* 0x000fe200008e0e09 */
[----:B------:R-:W-:-:S04]  /*0390*/  SEL R8, R13, R8, P0 ;  /* 0x000000080d087207 */ /* 0x000fc80000000000 */
[----:B------:R-:W-:Y:S01]  /*03a0*/  SEL R9, R15, R9, P0 ;  /* 0x000000090f097207 */ /* 0x000fe20000000000 */
[----:B0-----:R-:W-:-:S05]  /*03b0*/  IMAD.WIDE.U32 R10, R17, 0x8, R10 ;  /* 0x00000008110a7825 */ /* 0x001fca00078e000a */
[----:B------:R0:W-:Y:S02]  /*03c0*/  STG.E.64 desc[UR4][R10.64], R8 ;  /* 0x000000080a007986 */ /* 0x0001e4000c101b04 */
.L_x_4040:
[----:B------:R-:W-:-:S13]  /*03d0*/  ISETP.GE.AND P0, PT, R3, R2, PT ;  /* 0x000000020300720c */ /* 0x000fda0003f06270 */
[----:B------:R-:W-:Y:S05]  /*03e0*/  @P0 BREAK.RELIABLE B1 ;  /* 0x0000000000010942 */ /* 0x000fea0003800100 */
[----:B------:R-:W-:Y:S05]  /*03f0*/  @P0 BRA `(.L_x_4041) ;  /* 0x00000000002c0947 */ /* 0x000fea0003800000 */
[----:B------:R-:W-:Y:S05]  /*0400*/  BSYNC.RELIABLE B1 ;  /* 0x0000000000017941 */ /* 0x000fea0003800100 */
.L_x_4039:
[----:B0----5:R-:W0:Y:S01]  /*0410*/  LDC.64 R8, c[0x0][0x388] ;  /* 0x0000e200ff087b82 */ /* 0x021e220000000a00 */
        /* <DEDUP_REMOVED lines=9> */
.L_x_4041:
[----:B------:R-:W-:Y:S05]  /*04b0*/  BSYNC.RECONVERGENT B0 ;  /* 0x0000000000007941 */ /* 0x000fea0003800200 */
.L_x_4038:
[----:B------:R-:W-:Y:S05]  /*04c0*/  WARPSYNC.ALL ;  /* 0x0000000000007948 */ /* 0x000fea0003800000 */
[----:B------:R-:W-:-:S13]  /*04d0*/  ISETP.GE.AND P0, PT, R3, R2, PT ;  /* 0x000000020300720c */ /* 0x000fda0003f06270 */
[----:B------:R-:W-:Y:S05]  /*04e0*/  @P0 EXIT ;  /* 0x000000000000094d */ /* 0x000fea0003800000 */
[----:B-1---5:R-:W1:Y:S01]  /*04f0*/  LDC.64 R6, c[0x0][0x388] ;  /* 0x0000e200ff067b82 */ /* 0x022e620000000a00 */
[----:B0-----:R-:W-:Y:S01]  /*0500*/  IADD3 R9, P1, PT, RZ, -R4, RZ ;  /* 0x80000004ff097210 */ /* 0x001fe20007f3e0ff */
[----:B------:R-:W-:Y:S01]  /*0510*/  IMAD R3, R0, 0x200, R3 ;  /* 0x0000020000037824 */ /* 0x000fe200078e0203 */
[----:B------:R-:W-:-:S03]  /*0520*/  ISETP.LT.AND P0, PT, R5, RZ, PT ;  /* 0x000000ff0500720c */ /* 0x000fc60003f01270 */
[----:B------:R-:W-:Y:S01]  /*0530*/  IMAD.X R11, RZ, RZ, ~R5, P1 ;  /* 0x000000ffff0b7224 */ /* 0x000fe200008e0e05 */
[----:B------:R-:W-:-:S04]  /*0540*/  SEL R4, R9, R4, P0 ;  /* 0x0000000409047207 */ /* 0x000fc80000000000 */
[----:B------:R-:W-:Y:S01]  /*0550*/  SEL R5, R11, R5, P0 ;  /* 0x000000050b057207 */ /* 0x000fe20000000000 */
[----:B-1----:R-:W-:-:S05]  /*0560*/  IMAD.WIDE.U32 R2, R3, 0x8, R6 ;  /* 0x0000000803027825 */ /* 0x002fca00078e0006 */
[----:B------:R-:W-:Y:S01]  /*0570*/  STG.E.64 desc[UR4][R2.64], R4 ;  /* 0x0000000402007986 */ /* 0x000fe2000c101b04 */
[----:B------:R-:W-:Y:S05]  /*0580*/  EXIT ;  /* 0x000000000000794d */ /* 0x000fea0003800000 */
.L_x_4042:
        /* <DEDUP_REMOVED lines=15> */
.L_x_5914:


//--------------------- .text._ZN2at6native29vectorized_elementwise_kernelILi2ENS0_10AbsFunctorIlEESt5arrayIPcLm2EEEEviT0_T1_ --------------------------
	.section	.text._ZN2at6native29vectorized_elementwise_kernelILi2ENS0_10AbsFunctorIlEESt5arrayIPcLm2EEEEviT0_T1_,"ax",@progbits
	.align	128
        .global         _ZN2at6native29vectorized_elementwise_kernelILi2ENS0_10AbsFunctorIlEESt5arrayIPcLm2EEEEviT0_T1_
        .type           _ZN2at6native29vectorized_elementwise_kernelILi2ENS0_10AbsFunctorIlEESt5arrayIPcLm2EEEEviT0_T1_,@function
        .size           _ZN2at6native29vectorized_elementwise_kernelILi2ENS0_10AbsFunctorIlEESt5arrayIPcLm2EEEEviT0_T1_,(.L_x_5915 - _ZN2at6native29vectorized_elementwise_kernelILi2ENS0_10AbsFunctorIlEESt5arrayIPcLm2EEEEviT0_T1_)
        .other          _ZN2at6native29vectorized_elementwise_kernelILi2ENS0_10AbsFunctorIlEESt5arrayIPcLm2EEEEviT0_T1_,@"STO_CUDA_ENTRY STV_DEFAULT"
_ZN2at6native29vectorized_elementwise_kernelILi2ENS0_10AbsFunctorIlEESt5arrayIPcLm2EEEEviT0_T1_:
.text._ZN2at6native29vectorized_elementwise_kernelILi2ENS0_10AbsFunctorIlEESt5arrayIPcLm2EEEEviT0_T1_:
        /* <DEDUP_REMOVED lines=21> */
[----:B------:R0:W5:Y:S07]  /*0150*/  @!P6 LDG.E.64 R10, desc[UR4][R12.64] ;  /* 0x000000040c0ae981 */ /* 0x00016e000c1e1b00 */
[----:B------:R-:W-:Y:S01]  /*0160*/  @!P4 IMAD.IADD R7, R25, 0x1, R0 ;  /* 0x000000011907c824 */ /* 0x000fe200078e0200 */
[----:B------:R-:W2:Y:S01]  /*0170*/  @!P4 LDC.64 R22, c[0x0][0x390] ;  /* 0x0000e400ff16cb82 */ /* 0x000ea20000000a00 */
[----:B------:R-:W-:-:S05]  /*0180*/  @!P4 VIADD R0, R0, 0x80 ;  /* 0x000000800000c836 */ /* 0x000fca0000000000 */
[----:B------:R-:W-:-:S13]  /*0190*/  ISETP.GE.U32.AND P3, PT, R0, R3, PT ;  /* 0x000000030000720c */ /* 0x000fda0003f66070 */
[----:B------:R-:W-:Y:S01]  /*01a0*/  @!P3 IMAD.IADD R27, R25, 0x1, R0 ;  /* 0x00000001191bb824 */ /* 0x000fe200078e0200 */
[----:B------:R-:W-:Y:S01]  /*01b0*/  CS2R R8, SRZ ;  /* 0x0000000000087805 */ /* 0x000fe2000001ff00 */
[----:B------:R-:W-:Y:S01]  /*01c0*/  @!P3 VIADD R0, R0, 0x80 ;  /* 0x000000800000b836 */ /* 0x000fe20000000000 */
[----:B------:R-:W3:Y:S04]  /*01d0*/  @!P3 LDC.64 R20, c[0x0][0x390] ;  /* 0x0000e400ff14bb82 */ /* 0x000ee80000000a00 */
[----:B------:R-:W-:-:S13]  /*01e0*/  ISETP.GE.U32.AND P2, PT, R0, R3, PT ;  /* 0x000000030000720c */ /* 0x000fda0003f46070 */
[----:B------:R-:W-:Y:S01]  /*01f0*/  @!P2 IMAD.IADD R5, R25, 0x1, R0 ;  /* 0x000000011905a824 */ /* 0x000fe200078e0200 */
[----:B0-----:R-:W0:Y:S01]  /*0200*/  @!P2 LDC.64 R12, c[0x0][0x390] ;  /* 0x0000e400ff0cab82 */ /* 0x001e220000000a00 */
[----:B------:R-:W-:-:S05]  /*0210*/  @!P2 VIADD R0, R0, 0x80 ;  /* 0x000000800000a836 */ /* 0x000fca0000000000 */
[----:B------:R-:W-:-:S13]  /*0220*/  ISETP.GE.U32.AND P1, PT, R0, R3, PT ;  /* 0x000000030000720c */ /* 0x000fda0003f26070 */
[----:B------:R-:W-:Y:S02]  /*0230*/  @!P1 IMAD.IADD R4, R25, 0x1, R0 ;  /* 0x0000000119049824 */ /* 0x000fe400078e0200 */
[----:B------:R-:W-:-:S05]  /*0240*/  @!P1 VIADD R0, R0, 0x80 ;  /* 0x0000008000009836 */ /* 0x000fca0000000000 */
[----:B------:R-:W-:Y:S01]  /*0250*/  ISETP.GE.U32.AND P0, PT, R0, R3, PT ;  /* 0x000000030000720c */ /* 0x000fe20003f06070 */
[----:B-1----:R-:W-:-:S05]  /*0260*/  @!P5 IMAD.WIDE.U32 R14, R17, 0x8, R14 ;  /* 0x00000008110ed825 */ /* 0x002fca00078e000e */
[----:B------:R1:W5:Y:S07]  /*0270*/  @!P5 LDG.E.64 R8, desc[UR4][R14.64] ;  /* 0x000000040e08d981 */ /* 0x00036e000c1e1b00 */
[----:B------:R-:W-:Y:S01]  /*0280*/  @!P0 IMAD.IADD R29, R25, 0x1, R0 ;  /* 0x00000001191d8824 */ /* 0x000fe200078e0200 */
[----:B------:R-:W4:Y:S01]  /*0290*/  @!P0 LDC.64 R16, c[0x0][0x390] ;  /* 0x0000e400ff108b82 */ /* 0x000f220000000a00 */
[----:B------:R-:W-:-:S05]  /*02a0*/  @!P0 VIADD R0, R0, 0x80 ;  /* 0x0000008000008836 */ /* 0x000fca0000000000 */
[----:B------:R-:W-:Y:S02]  /*02b0*/  ISETP.GE.U32.AND P6, PT, R0, R3, PT ;  /* 0x000000030000720c */ /* 0x000fe40003fc6070 */
[----:B-1----:R-:W1:Y:S01]  /*02c0*/  @!P1 LDC.64 R14, c[0x0][0x390] ;  /* 0x0000e400ff0e9b82 */ /* 0x002e620000000a00 */
[----:B--2---:R-:W-:-:S10]  /*02d0*/  @!P4 IMAD.WIDE.U32 R22, R7, 0x8, R22 ;  /* 0x000000080716c825 */ /* 0x004fd400078e0016 */
[----:B------:R-:W2:Y:S01]  /*02e0*/  @!P6 LDC.64 R18, c[0x0][0x390] ;  /* 0x0000e400ff12eb82 */ /* 0x000ea20000000a00 */
[----:B------:R-:W-:Y:S01]  /*02f0*/  CS2R R6, SRZ ;  /* 0x0000000000067805 */ /* 0x000fe2000001ff00 */
[----:B0-----:R-:W-:-:S05]  /*0300*/  @!P2 IMAD.WIDE.U32 R12, R5, 0x8, R12 ;  /* 0x00000008050ca825 */ /* 0x001fca00078e000c */
[----:B------:R0:W5:Y:S01]  /*0310*/  @!P4 LDG.E.64 R6, desc[UR4][R22.64] ;  /* 0x000000041606c981 */ /* 0x000162000c1e1b00 */
[----:B------:R-:W-:Y:S02]  /*0320*/  @!P6 IMAD.IADD R0, R25, 0x1, R0 ;  /* 0x000000011900e824 */ /* 0x000fe400078e0200 */
[----:B---3--:R-:W-:Y:S01]  /*0330*/  @!P3 IMAD.WIDE.U32 R26, R27, 0x8, R20 ;  /* 0x000000081b1ab825 */ /* 0x008fe200078e0014 */
[----:B------:R-:W-:Y:S02]  /*0340*/  CS2R R20, SRZ ;  /* 0x0000000000147805 */ /* 0x000fe4000001ff00 */
[----:B0-----:R-:W-:Y:S01]  /*0350*/  CS2R R22, SRZ ;  /* 0x0000000000167805 */ /* 0x001fe2000001ff00 */
[----:B-1----:R-:W-:Y:S01]  /*0360*/  @!P1 IMAD.WIDE.U32 R4, R4, 0x8, R14 ;  /* 0x0000000804049825 */ /* 0x002fe200078e000e */
[----:B------:R-:W-:Y:S02]  /*0370*/  CS2R R14, SRZ ;  /* 0x00000000000e7805 */ /* 0x000fe4000001ff00 */
[----:B------:R-:W5:Y:S01]  /*0380*/  @!P3 LDG.E.64 R20, desc[UR4][R26.64] ;  /* 0x000000041a14b981 */ /* 0x000f62000c1e1b00 */
[----:B----4-:R-:W-:Y:S01]  /*0390*/  @!P0 IMAD.WIDE.U32 R28, R29, 0x8, R16 ;  /* 0x000000081d1c8825 */ /* 0x010fe200078e0010 */
[----:B------:R-:W-:-:S02]  /*03a0*/  CS2R R16, SRZ ;  /* 0x0000000000107805 */ /* 0x000fc4000001ff00 */
[----:B------:R2:W5:Y:S04]  /*03b0*/  @!P2 LDG.E.64 R22, desc[UR4][R12.64] ;  /* 0x000000040c16a981 */ /* 0x000568000c1e1b00 */
[----:B------:R0:W5:Y:S01]  /*03c0*/  @!P1 LDG.E.64 R16, desc[UR4][R4.64] ;  /* 0x0000000404109981 */ /* 0x000162000c1e1b00 */
[----:B--2---:R-:W-:-:S05]  /*03d0*/  @!P6 IMAD.WIDE.U32 R12, R0, 0x8, R18 ;  /* 0x00000008000ce825 */ /* 0x004fca00078e0012 */
[----:B------:R0:W5:Y:S01]  /*03e0*/  @!P6 LDG.E.64 R14, desc[UR4][R12.64] ;  /* 0x000000040c0ee981 */ /* 0x000162000c1e1b00 */
[----:B------:R-:W-:-:S06]  /*03f0*/  CS2R R18, SRZ ;  /* 0x0000000000127805 */ /* 0x000fcc000001ff00 */
[----:B------:R0:W5:Y:S01]  /*0400*/  @!P0 LDG.E.64 R18, desc[UR4][R28.64] ;  /* 0x000000041c128981 */ /* 0x000162000c1e1b00 */
[----:B------:R-:W-:Y:S01]  /*0410*/  ISETP.GE.U32.AND P0, PT, R2, R3, PT ;  /* 0x000000030200720c */ /* 0x000fe20003f06070 */
[----:B------:R-:W-:Y:S04]  /*0420*/  BSSY.RECONVERGENT B0, `(.L_x_4044) ;  /* 0x0000058000007945 */ /* 0x000fe80003800200 */
[----:B------:R-:W-:Y:S08]  /*0430*/  BSSY.RELIABLE B1, `(.L_x_4045) ;  /* 0x000004c000017945 */ /* 0x000ff00003800100 */
[----:B0-----:R-:W-:Y:S05]  /*0440*/  @P0 BRA `(.L_x_4046) ;  /* 0x0000000000580947 */ /* 0x001fea0003800000 */
[----:B------:R-:W0:Y:S01]  /*0450*/  LDC.64 R4, c[0x0][0x388] ;  /* 0x0000e200ff047b82 */ /* 0x000e220000000a00 */
[-C--:B-----5:R-:W-:Y:S01]  /*0460*/  IADD3 R13, P1, PT, RZ, -R10.reuse, RZ ;  /* 0x8000000aff0d7210 */ /* 0x0a0fe20007f3e0ff */
[----:B------:R-:W-:Y:S01]  /*0470*/  IMAD.IADD R29, R25, 0x1, R2 ;  /* 0x00000001191d7824 */ /* 0x000fe200078e0202 */
[----:B------:R-:W-:Y:S01]  /*0480*/  ISETP.LT.AND P0, PT, R11, RZ, PT ;  /* 0x000000ff0b00720c */ /* 0x000fe20003f01270 */
[----:B------:R-:W-:Y:S02]  /*0490*/  VIADD R2, R2, 0x80 ;  /* 0x0000008002027836 */ /* 0x000fe40000000000 */
[----:B------:R-:W-:Y:S01]  /*04a0*/  IMAD.X R27, RZ, RZ, ~R11, P1 ;  /* 0x000000ffff1b7224 */ /* 0x000fe200008e0e0b */
[----:B------:R-:W-:-:S04]  /*04b0*/  SEL R10, R13, R10, P0 ;  /* 0x0000000a0d0a7207 */ /* 0x000fc80000000000 */
[----:B------:R-:W-:Y:S02]  /*04c0*/  SEL R11, R27, R11, P0 ;  /* 0x0000000b1b0b7207 */ /* 0x000fe40000000000 */
[----:B------:R-:W-:Y:S01]  /*04d0*/  ISETP.GE.U32.AND P0, PT, R2, R3, PT ;  /* 0x000000030200720c */ /* 0x000fe20003f06070 */
[----:B0-----:R-:W-:-:S05]  /*04e0*/  IMAD.WIDE.U32 R4, R29, 0x8, R4 ;  /* 0x000000081d047825 */ /* 0x001fca00078e0004 */
[----:B------:R0:W-:Y:S07]  /*04f0*/  STG.E.64 desc[UR4][R4.64], R10 ;  /* 0x0000000a04007986 */ /* 0x0001ee000c101b04 */
[----:B------:R-:W-:Y:S05]  /*0500*/  @P0 BRA `(.L_x_4047) ;  /* 0x0000000000580947 */ /* 0x000fea0003800000 */
[----:B0-----:R-:W0:Y:S01]  /*0510*/  LDC.64 R4, c[0x0][0x388] ;  /* 0x0000e200ff047b82 */ /* 0x001e220000000a00 */
[-C--:B------:R-:W-:Y:S01]  /*0520*/  IADD3 R11, P1, PT, RZ, -R8.reuse, RZ ;  /* 0x80000008ff0b7210 */ /* 0x080fe20007f3e0ff */
[----:B------:R-:W-:Y:S01]  /*0530*/  IMAD.IADD R27, R25, 0x1, R2 ;  /* 0x00000001191b7824 */ /* 0x000fe200078e0202 */
[----:B------:R-:W-:Y:S01]  /*0540*/  ISETP.LT.AND P0, PT, R9, RZ, PT ;  /* 0x000000ff0900720c */ /* 0x000fe20003f01270 */
[----:B------:R-:W-:Y:S02]  /*0550*/  VIADD R2, R2, 0x80 ;  /* 0x0000008002027836 */ /* 0x000fe40000000000 */
[----:B------:R-:W-:Y:S01]  /*0560*/  IMAD.X R13, RZ, RZ, ~R9, P1 ;  /* 0x000000ffff0d7224 */ /* 0x000fe200008e0e09 */
[----:B------:R-:W-:-:S04]  /*0570*/  SEL R8, R11, R8, P0 ;  /* 0x000000080b087207 */ /* 0x000fc80000000000 */
[----:B------:R-:W-:Y:S01]  /*0580*/  SEL R9, R13, R9, P0 ;  /* 0x000000090d097207 */ /* 0x000fe20000000000 */
[----:B0-----:R-:W-:-:S05]  /*0590*/  IMAD.WIDE.U32 R4, R27, 0x8, R4 ;  /* 0x000000081b047825 */ /* 0x001fca00078e0004 */
[----:B------:R0:W-:Y:S02]  /*05a0*/  STG.E.64 desc[UR4][R4.64], R8 ;  /* 0x0000000804007986 */ /* 0x0001e4000c101b04 */
.L_x_4046:
[----:B------:R-:W-:-:S13]  /*05b0*/  ISETP.GE.U32.AND P0, PT, R2, R3, PT ;  /* 0x000000030200720c */ /* 0x000fda0003f06070 */
[----:B------:R-:W-:Y:S05]  /*05c0*/  @P0 BRA `(.L_x_4048) ;  /* 0x0000000000580947 */ /* 0x000fea0003800000 */
[----:B0----5:R-:W0:Y:S01]  /*05d0*/  LDC.64 R8, c[0x0][0x388] ;  /* 0x0000e200ff087b82 */ /* 0x021e220000000a00 */
        /* <DEDUP_REMOVED lines=9> */
.L_x_4047:
[----:B------:R-:W-:-:S13]  /*0670*/  ISETP.GE.U32.AND P0, PT, R2, R3, PT ;  /* 0x000000030200720c */ /* 0x000fda0003f06070 */
[----:B------:R-:W-:Y:S05]  /*0680*/  @P0 BRA `(.L_x_4049) ;  /* 0x0000000000580947 */ /* 0x000fea0003800000 */
[----:B------:R-:W2:Y:S01]  /*0690*/  LDC.64 R6, c[0x0][0x388] ;  /* 0x0000e200ff067b82 */ /* 0x000ea20000000a00 */
[-C--:B01----:R-:W-:Y:S01]  /*06a0*/  IADD3 R5, P1, PT, RZ, -R20.reuse, RZ ;  /* 0x80000014ff057210 */ /* 0x083fe20007f3e0ff */
[----:B------:R-:W-:Y:S01]  /*06b0*/  IMAD.IADD R11, R25, 0x1, R2 ;  /* 0x00000001190b7824 */ /* 0x000fe200078e0202 */
[----:B------:R-:W-:Y:S01]  /*06c0*/  ISETP.LT.AND P0, PT, R21, RZ, PT ;  /* 0x000000ff1500720c */ /* 0x000fe20003f01270 */
[----:B------:R-:W-:Y:S02]  /*06d0*/  VIADD R2, R2, 0x80 ;  /* 0x0000008002027836 */ /* 0x000fe40000000000 */
[----:B------:R-:W-:Y:S01]  /*06e0*/  IMAD.X R9, RZ, RZ, ~R21, P1 ;  /* 0x000000ffff097224 */ /* 0x000fe200008e0e15 */
[----:B------:R-:W-:-:S04]  /*06f0*/  SEL R4, R5, R20, P0 ;  /* 0x0000001405047207 */ /* 0x000fc80000000000 */
[----:B------:R-:W-:Y:S01]  /*0700*/  SEL R5, R9, R21, P0 ;  /* 0x0000001509057207 */ /* 0x000fe20000000000 */
[----:B--2---:R-:W-:-:S05]  /*0710*/  IMAD.WIDE.U32 R6, R11, 0x8, R6 ;  /* 0x000000080b067825 */ /* 0x004fca00078e0006 */
[----:B------:R1:W-:Y:S02]  /*0720*/  STG.E.64 desc[UR4][R6.64], R4 ;  /* 0x0000000406007986 */ /* 0x0003e4000c101b04 */
.L_x_4048:
[----:B------:R-:W-:-:S13]  /*0730*/  ISETP.GE.U32.AND P0, PT, R2, R3, PT ;  /* 0x000000030200720c */ /* 0x000fda0003f06070 */
[----:B------:R-:W-:Y:S05]  /*0740*/  @P0 BRA `(.L_x_4050) ;  /* 0x00000000005c0947 */ /* 0x000fea0003800000 */
[----:B-1---5:R-:W1:Y:S01]  /*0750*/  LDC.64 R6, c[0x0][0x388] ;  /* 0x0000e200ff067b82 */ /* 0x022e620000000a00 */
[-C--:B0-----:R-:W-:Y:S01]  /*0760*/  IADD3 R5, P1, PT, RZ, -R22.reuse, RZ ;  /* 0x80000016ff057210 */ /* 0x081fe20007f3e0ff */
[----:B------:R-:W-:Y:S01]  /*0770*/  IMAD.IADD R11, R25, 0x1, R2 ;  /* 0x00000001190b7824 */ /* 0x000fe200078e0202 */
[----:B------:R-:W-:Y:S01]  /*0780*/  ISETP.LT.AND P0, PT, R23, RZ, PT ;  /* 0x000000ff1700720c */ /* 0x000fe20003f01270 */
[----:B------:R-:W-:Y:S02]  /*0790*/  VIADD R2, R2, 0x80 ;  /* 0x0000008002027836 */ /* 0x000fe40000000000 */
[----:B------:R-:W-:Y:S01]  /*07a0*/  IMAD.X R9, RZ, RZ, ~R23, P1 ;  /* 0x000000ffff097224 */ /* 0x000fe200008e0e17 */
[----:B------:R-:W-:-:S04]  /*07b0*/  SEL R4, R5, R22, P0 ;  /* 0x0000001605047207 */ /* 0x000fc80000000000 */
[----:B------:R-:W-:Y:S01]  /*07c0*/  SEL R5, R9, R23, P0 ;  /* 0x0000001709057207 */ /* 0x000fe20000000000 */
[----:B-1----:R-:W-:-:S05]  /*07d0*/  IMAD.WIDE.U32 R6, R11, 0x8, R6 ;  /* 0x000000080b067825 */ /* 0x002fca00078e0006 */
[----:B------:R2:W-:Y:S02]  /*07e0*/  STG.E.64 desc[UR4][R6.64], R4 ;  /* 0x0000000406007986 */ /* 0x0005e4000c101b04 */
.L_x_4049:
[----:B------:R-:W-:-:S13]  /*07f0*/  ISETP.GE.U32.AND P0, PT, R2, R3, PT ;  /* 0x000000030200720c */ /* 0x000fda0003f06070 */
[----:B------:R-:W-:Y:S05]  /*0800*/  @P0 BREAK.RELIABLE B1 ;  /* 0x0000000000010942 */ /* 0x000fea0003800100 */
[----:B------:R-:W-:Y:S05]  /*0810*/  @P0 BRA `(.L_x_4051) ;  /* 0x0000000000600947 */ /* 0x000fea0003800000 */
[----:B--2---:R-:W2:Y:S01]  /*0820*/  LDC.64 R6, c[0x0][0x388] ;  /* 0x0000e200ff067b82 */ /* 0x004ea20000000a00 */
        /* <DEDUP_REMOVED lines=9> */
.L_x_4050:
[----:B------:R-:W-:-:S13]  /*08c0*/  ISETP.GE.U32.AND P0, PT, R2, R3, PT ;  /* 0x000000030200720c */ /* 0x000fda0003f06070 */
[----:B------:R-:W-:Y:S05]  /*08d0*/  @P0 BREAK.RELIABLE B1 ;  /* 0x0000000000010942 */ /* 0x000fea0003800100 */
[----:B------:R-:W-:Y:S05]  /*08e0*/  @P0 BRA `(.L_x_4051) ;  /* 0x00000000002c0947 */ /* 0x000fea0003800000 */
[----:B------:R-:W-:Y:S05]  /*08f0*/  BSYNC.RELIABLE B1 ;  /* 0x0000000000017941 */ /* 0x000fea0003800100 */
.L_x_4045:
[----:B-12--5:R-:W1:Y:S01]  /*0900*/  LDC.64 R6, c[0x0][0x388] ;  /* 0x0000e200ff067b82 */ /* 0x026e620000000a00 */
        /* <DEDUP_REMOVED lines=9> */
.L_x_4051:
[----:B------:R-:W-:Y:S05]  /*09a0*/  BSYNC.RECONVERGENT B0 ;  /* 0x0000000000007941 */ /* 0x000fea0003800200 */
.L_x_4044:
[----:B------:R-:W-:Y:S05]  /*09b0*/  WARPSYNC.ALL ;  /* 0x0000000000007948 */ /* 0x000fea0003800000 */
[----:B------:R-:W-:-:S13]  /*09c0*/  ISETP.GE.U32.AND P0, PT, R2, R3, PT ;  /* 0x000000030200720c */ /* 0x000fda0003f06070 */
[----:B------:R-:W-:Y:S05]  /*09d0*/  @P0 EXIT ;  /* 0x000000000000094d */ /* 0x000fea0003800000 */
[----:B-123-5:R-:W1:Y:S01]  /*09e0*/  LDC.64 R6, c[0x0][0x388] ;  /* 0x0000e200ff067b82 */ /* 0x02ee620000000a00 */
[----:B0-----:R-:W-:Y:S01]  /*09f0*/  IADD3 R5, P1, PT, RZ, -R14, RZ ;  /* 0x8000000eff057210 */ /* 0x001fe20007f3e0ff */
[----:B------:R-:W-:Y:S01]  /*0a00*/  IMAD.IADD R3, R25, 0x1, R2 ;  /* 0x0000000119037824 */ /* 0x000fe200078e0202 */
[----:B------:R-:W-:-:S03]  /*0a10*/  ISETP.LT.AND P0, PT, R15, RZ, PT ;  /* 0x000000ff0f00720c */ /* 0x000fc60003f01270 */
[----:B------:R-:W-:Y:S01]  /*0a20*/  IMAD.X R9, RZ, RZ, ~R15, P1 ;  /* 0x000000ffff097224 */ /* 0x000fe200008e0e0f */
[----:B------:R-:W-:-:S04]  /*0a30*/  SEL R4, R5, R14, P0 ;  /* 0x0000000e05047207 */ /* 0x000fc80000000000 */
[----:B------:R-:W-:Y:S01]  /*0a40*/  SEL R5, R9, R15, P0 ;  /* 0x0000000f09057207 */ /* 0x000fe20000000000 */
[----:B-1----:R-:W-:-:S05]  /*0a50*/  IMAD.WIDE.U32 R2, R3, 0x8, R6 ;  /* 0x0000000803027825 */ /* 0x002fca00078e0006 */
[----:B------:R-:W-:Y:S01]  /*0a60*/  STG.E.64 desc[UR4][R2.64], R4 ;  /* 0x0000000402007986 */ /* 0x000fe2000c101b04 */
[----:B------:R-:W-:Y:S05]  /*0a70*/  EXIT ;  /* 0x000000000000794d */ /* 0x000fea0003800000 */
.L_x_4043:
        /* <DEDUP_REMOVED lines=8> */
[----:B------:R0:W5:Y:S01]  /*0b00*/  LDG.E.128 R4, desc[UR4][R26.64+0x1800] ;  /* 0x001800041a047981 */ /* 0x000162000c1e1d00 */
[----:B--2---:R-:W-:-:S04]  /*0b10*/  IMAD.WIDE.U32 R22, R25, 0x8, R22 ;  /* 0x0000000819167825 */ /* 0x004fc800078e0016 */
[----:B------:R-:W-:Y:S01]  /*0b20*/  IMAD.WIDE.U32 R22, R21, 0x10, R22 ;  /* 0x0000001015167825 */ /* 0x000fe200078e0016 */
[----:B---3--:R-:W-:Y:S02]  /*0b30*/  IADD3 R3, P1, PT, RZ, -R8, RZ ;  /* 0x80000008ff037210 */ /* 0x008fe40007f3e0ff */
[----:B------:R-:W-:Y:S02]  /*0b40*/  IADD3 R0, P2, PT, RZ, -R10, RZ ;  /* 0x8000000aff007210 */ /* 0x000fe40007f5e0ff */
[----:B------:R-:W-:Y:S01]  /*0b50*/  ISETP.LT.AND P0, PT, R9, RZ, PT ;  /* 0x000000ff0900720c */ /* 0x000fe20003f01270 */
[----:B------:R-:W-:Y:S01]  /*0b60*/  IMAD.X R29, RZ, RZ, ~R9, P1 ;  /* 0x000000ffff1d7224 */ /* 0x000fe200008e0e09 */
[----:B------:R-:W-:Y:S01]  /*0b70*/  ISETP.LT.AND P1, PT, R11, RZ, PT ;  /* 0x000000ff0b00720c */ /* 0x000fe20003f21270 */
[----:B------:R-:W-:Y:S01]  /*0b80*/  IMAD.X R20, RZ, RZ, ~R11, P2 ;  /* 0x000000ffff147224 */ /* 0x000fe200010e0e0b */
[----:B------:R-:W-:Y:S02]  /*0b90*/  SEL R2, R3, R8, P0 ;  /* 0x0000000803027207 */ /* 0x000fe40000000000 */
[----:B------:R-:W-:-:S02]  /*0ba0*/  SEL R3, R29, R9, P0 ;  /* 0x000000091d037207 */ /* 0x000fc40000000000 */
[----:B------:R-:W-:Y:S02]  /*0bb0*/  SEL R0, R0, R10, P1 ;  /* 0x0000000a00007207 */ /* 0x000fe40000800000 */
[----:B------:R-:W-:Y:S02]  /*0bc0*/  SEL R11, R20, R11, P1 ;  /* 0x0000000b140b7207 */ /* 0x000fe40000800000 */
[----:B----4-:R-:W-:Y:S02]  /*0bd0*/  IADD3 R9, P1, PT, RZ, -R16, RZ ;  /* 0x80000010ff097210 */ /* 0x010fe40007f3e0ff */
[----:B0-----:R-:W-:Y:S02]  /*0be0*/  IADD3 R27, P2, PT, RZ, -R18, RZ ;  /* 0x80000012ff1b7210 */ /* 0x001fe40007f5e0ff */
        /* <DEDUP_REMOVED lines=8> */
[----:B-----5:R-:W-:Y:S02]  /*0c70*/  IADD3 R17, P1, PT, RZ, -R12, RZ ;  /* 0x8000000cff117210 */ /* 0x020fe40007f3e0ff */
[----:B------:R-:W-:Y:S02]  /*0c80*/  ISETP.LT.AND P0, PT, R13, RZ, PT ;  /* 0x000000ff0d00720c */ /* 0x000fe40003f01270 */
[----:B------:R-:W-:Y:S01]  /*0c90*/  IADD3 R25, P2, PT, RZ, -R14, RZ ;  /* 0x8000000eff197210 */ /* 0x000fe20007f5e0ff */
[----:B------:R-:W-:Y:S01]  /*0ca0*/  IMAD.X R21, RZ, RZ, ~R13, P1 ;  /* 0x000000ffff157224 */ /* 0x000fe200008e0e0d */
[----:B------:R-:W-:-:S02]  /*0cb0*/  ISETP.LT.AND P1, PT, R15, RZ, PT ;  /* 0x000000ff0f00720c */ /* 0x000fc40003f21270 */
[----:B------:R-:W-:Y:S01]  /*0cc0*/  SEL R12, R17, R12, P0 ;  /* 0x0000000c110c7207 */ /* 0x000fe20000000000 */
[----:B------:R-:W-:Y:S01]  /*0cd0*/  IMAD.X R17, RZ, RZ, ~R15, P2 ;  /* 0x000000ffff117224 */ /* 0x000fe200010e0e0f */
[----:B------:R-:W-:Y:S02]  /*0ce0*/  SEL R14, R25, R14, P1 ;  /* 0x0000000e190e7207 */ /* 0x000fe40000800000 */
[----:B------:R-:W-:Y:S02]  /*0cf0*/  IADD3 R25, P3, PT, RZ, -R6, RZ ;  /* 0x80000006ff197210 */ /* 0x000fe40007f7e0ff */
[----:B------:R-:W-:Y:S02]  /*0d00*/  SEL R13, R21, R13, P0 ;  /* 0x0000000d150d7207 */ /* 0x000fe40000000000 */
[----:B------:R-:W-:Y:S01]  /*0d10*/  IADD3 R21, P2, PT, RZ, -R4, RZ ;  /* 0x80000004ff157210 */ /* 0x000fe20007f5e0ff */
[----:B------:R-:W-:Y:S01]  /*0d20*/  IMAD.X R27, RZ, RZ, ~R7, P3 ;  /* 0x000000ffff1b7224 */ /* 0x000fe200018e0e07 */
[----:B------:R-:W-:-:S02]  /*0d30*/  SEL R15, R17, R15, P1 ;  /* 0x0000000f110f7207 */ /* 0x000fc40000800000 */
[----:B------:R-:W-:Y:S01]  /*0d40*/  ISETP.LT.AND P0, PT, R5, RZ, PT ;  /* 0x000000ff0500720c */ /* 0x000fe20003f01270 */
[----:B------:R-:W-:Y:S01]  /*0d50*/  IMAD.X R17, RZ, RZ, ~R5, P2 ;  /* 0x000000ffff117224 */ /* 0x000fe200010e0e05 */
[----:B------:R-:W-:Y:S01]  /*0d60*/  ISETP.LT.AND P1, PT, R7, RZ, PT ;  /* 0x000000ff0700720c */ /* 0x000fe20003f21270 */
[----:B------:R-:W-:Y:S01]  /*0d70*/  STG.E.128 desc[UR4][R22.64+0x1000], R12 ;  /* 0x0010000c16007986 */ /* 0x000fe2000c101d04 */
[----:B------:R-:W-:Y:S01]  /*0d80*/  SEL R16, R21, R4, P0 ;  /* 0x0000000415107207 */ /* 0x000fe20000000000 */
[----:B------:R-:W-:Y:S01]  /*0d90*/  IMAD.MOV.U32 R4, RZ, RZ, R2 ;  /* 0x000000ffff047224 */ /* 0x000fe200078e0002 */
[----:B------:R-:W-:Y:S01]  /*0da0*/  SEL R21, R27, R7, P1 ;  /* 0x000000071b157207 */ /* 0x000fe20000800000 */
[----:B------:R-:W-:Y:S01]  /*0db0*/  IMAD.MOV.U32 R7, RZ, RZ, R11 ;  /* 0x000000ffff077224 */ /* 0x000fe200078e000b */
[----:B------:R-:W-:Y:S01]  /*0dc0*/  SEL R17, R17, R5, P0 ;  /* 0x0000000511117207 */ /* 0x000fe20000000000 */
[----:B------:R-:W-:Y:S01]  /*0dd0*/  IMAD.MOV.U32 R11, RZ, RZ, R19 ;  /* 0x000000ffff0b7224 */ /* 0x000fe200078e0013 */
[----:B------:R-:W-:Y:S01]  /*0de0*/  SEL R18, R25, R6, P1 ;  /* 0x0000000619127207 */ /* 0x000fe20000800000 */
[----:B------:R-:W-:-:S02]  /*0df0*/  IMAD.MOV.U32 R5, RZ, RZ, R3 ;  /* 0x000000ffff057224 */ /* 0x000fc400078e0003 */
[----:B------:R-:W-:Y:S01]  /*0e00*/  IMAD.MOV.U32 R6, RZ, RZ, R0 ;  /* 0x000000ffff067224 */ /* 0x000fe200078e0000 */
[----:B------:R-:W-:Y:S01]  /*0e10*/  STG.E.128 desc[UR4][R22.64+0x800], R8 ;  /* 0x0008000816007986 */ /* 0x000fe2000c101d04 */
[----:B------:R-:W-:-:S03]  /*0e20*/  IMAD.MOV.U32 R19, RZ, RZ, R21 ;  /* 0x000000ffff137224 */ /* 0x000fc600078e0015 */
[----:B------:R-:W-:Y:S04]  /*0e30*/  STG.E.128 desc[UR4][R22.64], R4 ;  /* 0x0000000416007986 */ /* 0x000fe8000c101d04 */
[----:B------:R-:W-:Y:S01]  /*0e40*/  STG.E.128 desc[UR4][R22.64+0x1800], R16 ;  /* 0x0018001016007986 */ /* 0x000fe2000c101d04 */
[----:B------:R-:W-:Y:S05]  /*0e50*/  EXIT ;  /* 0x000000000000794d */ /* 0x000fea0003800000 */
.L_x_4052:
        /* <DEDUP_REMOVED lines=10> */
.L_x_5915:


//--------------------- .text._ZN2at6native29vectorized_elementwise_kernelILi4ENS0_10AbsFunctorIlEESt5arrayIPcLm2EEEEviT0_T1_ --------------------------
	.section	.text._ZN2at6native29vectorized_elementwise_kernelILi4ENS0_10AbsFunctorIlEESt5arrayIPcLm2EEEEviT0_T1_,"ax",@progbits
	.align	128
        .global         _ZN2at6native29vectorized_elementwise_kernelILi4ENS0_10AbsFunctorIlEESt5arrayIPcLm2EEEEviT0_T1_
        .type           _ZN2at6native29vectorized_elementwise_kernelILi4ENS0_10AbsFunctorIlEESt5arrayIPcLm2EEEEviT0_T1_,@function
        .size           _ZN2at6native29vectorized_elementwise_kernelILi4ENS0_10AbsFunctorIlEESt5arrayIPcLm2EEEEviT0_T1_,(.L_x_5916 - _ZN2at6native29vectorized_elementwise_kernelILi4ENS0_10AbsFunctorIlEESt5arrayIPcLm2EEEEviT0_T1_)
        .other          _ZN2at6native29vectorized_elementwise_kernelILi4ENS0_10AbsFunctorIlEESt5arrayIPcLm2EEEEviT0_T1_,@"STO_CUDA_ENTRY STV_DEFAULT"
_ZN2at6native29vectorized_elementwise_kernelILi4ENS0_10AbsFunctorIlEESt5arrayIPcLm2EEEEviT0_T1_:
.text._ZN2at6native29vectorized_elementwise_kernelILi4ENS0_10AbsFunctorIlEESt5arrayIPcLm2EEEEviT0_T1_:
        /* <DEDUP_REMOVED lines=91> */
.L_x_4056:
        /* <DEDUP_REMOVED lines=12> */
.L_x_4057:
        /* <DEDUP_REMOVED lines=12> */
.L_x_4058:
        /* <DEDUP_REMOVED lines=12> */
.L_x_4059:
        /* <DEDUP_REMOVED lines=13> */
.L_x_4060:
[----:B------:R-:W-:-:S13]  /*08c0*/  ISETP.GE.U32.AND P0, PT, R2, R3, PT ;  /* 0x000000030200720c */ /* 0x000fda0003f06070 */
[----:B------:R-:W-:Y:S05]  /*08d0*/  @P0 BREAK.RELIABLE B1 ;  /* 0x0000000000010942 */ /* 0x000fea0003800100 */
[----:B------:R-:W-:Y:S05]  /*08e0*/  @P0 BRA `(.L_x_4061) ;  /* 0x00000000002c0947 */ /* 0x000fea0003800000 */
[----:B------:R-:W-:Y:S05]  /*08f0*/  BSYNC.RELIABLE B1 ;  /* 0x0000000000017941 */ /* 0x000fea0003800100 */
.L_x_4055:
        /* <DEDUP_REMOVED lines=10> */
.L_x_4061:
[----:B------:R-:W-:Y:S05]  /*09a0*/  BSYNC.RECONVERGENT B0 ;  /* 0x0000000000007941 */ /* 0x000fea0003800200 */
.L_x_4054:
        /* <DEDUP_REMOVED lines=13> */
.L_x_4053:
[----:B------:R-:W0:Y:S01]  /*0a80*/  S2R R21, SR_TID.X ;  /* 0x0000000000157919 */ /* 0x000e220000002100 */
[----:B------:R-:W1:Y:S08]  /*0a90*/  LDC.64 R2, c[0x0][0x390] ;  /* 0x0000e400ff027b82 */ /* 0x000e700000000a00 */
[----:B------:R-:W2:Y:S01]  /*0aa0*/  LDC.64 R22, c[0x0][0x388] ;  /* 0x0000e200ff167b82 */ /* 0x000ea20000000a00 */
[----:B-1----:R-:W-:-:S04]  /*0ab0*/  IMAD.WIDE.U32 R2, R25, 0x8, R2 ;  /* 0x0000000819027825 */ /* 0x002fc800078e0002 */
[----:B0-----:R-:W-:-:S05]  /*0ac0*/  IMAD.WIDE.U32 R26, R21, 0x20, R2 ;  /* 0x00000020151a7825 */ /* 0x001fca00078e0002 */
[----:B------:R-:W3:Y:S04]  /*0ad0*/  LDG.E.ENL2.256 R12, R16, desc[UR4][R26.64] ;  /* 0xfe0000041a10797e */ /* 0x000ee8000812190c */
[----:B------:R0:W4:Y:S01]  /*0ae0*/  LDG.E.ENL2.256 R4, R8, desc[UR4][R26.64+0x1000] ;  /* 0xfe0080041a08797e */ /* 0x0001220008121904 */
        /* <DEDUP_REMOVED lines=11> */
[----:B------:R-:W-:Y:S02]  /*0ba0*/  IADD3 R19, P1, PT, RZ, -R12, RZ ;  /* 0x8000000cff137210 */ /* 0x000fe40007f3e0ff */
[----:B0-----:R-:W-:Y:S02]  /*0bb0*/  IADD3 R27, P2, PT, RZ, -R14, RZ ;  /* 0x8000000eff1b7210 */ /* 0x001fe40007f5e0ff */
[----:B------:R-:W-:Y:S01]  /*0bc0*/  SEL R17, R29, R17, P0 ;  /* 0x000000111d117207 */ /* 0x000fe20000000000 */
[----:B------:R-:W-:Y:S01]  /*0bd0*/  IMAD.X R25, RZ, RZ, ~R13, P1 ;  /* 0x000000ffff197224 */ /* 0x000fe200008e0e0d */
[----:B------:R-:W-:Y:S01]  /*0be0*/  ISETP.LT.AND P0, PT, R13, RZ, PT ;  /* 0x000000ff0d00720c */ /* 0x000fe20003f01270 */
[----:B------:R-:W-:Y:S01]  /*0bf0*/  IMAD.X R29, RZ, RZ, ~R15, P2 ;  /* 0x000000ffff1d7224 */ /* 0x000fe200010e0e0f */
[----:B------:R-:W-:-:S02]  /*0c00*/  ISETP.LT.AND P1, PT, R15, RZ, PT ;  /* 0x000000ff0f00720c */ /* 0x000fc40003f21270 */
[----:B------:R-:W-:Y:S02]  /*0c10*/  SEL R0, R19, R12, P0 ;  /* 0x0000000c13007207 */ /* 0x000fe40000000000 */
[----:B------:R-:W-:Y:S02]  /*0c20*/  SEL R12, R27, R14, P1 ;  /* 0x0000000e1b0c7207 */ /* 0x000fe40000800000 */
[----:B------:R-:W-:Y:S02]  /*0c30*/  SEL R19, R29, R15, P1 ;  /* 0x0000000f1d137207 */ /* 0x000fe40000800000 */
[----:B----4-:R-:W-:Y:S01]  /*0c40*/  IADD3 R15, P1, PT, RZ, -R8, RZ ;  /* 0x80000008ff0f7210 */ /* 0x010fe20007f3e0ff */
[----:B------:R-:W-:Y:S01]  /*0c50*/  IMAD.MOV.U32 R18, RZ, RZ, R12 ;  /* 0x000000ffff127224 */ /* 0x000fe200078e000c */
[----:B------:R-:W-:Y:S02]  /*0c60*/  SEL R13, R25, R13, P0 ;  /* 0x0000000d190d7207 */ /* 0x000fe40000000000 */
[----:B------:R-:W-:Y:S01]  /*0c70*/  ISETP.LT.AND P0, PT, R9, RZ, PT ;  /* 0x000000ff0900720c */ /* 0x000fe20003f01270 */
[----:B------:R-:W-:Y:S01]  /*0c80*/  IMAD.X R21, RZ, RZ, ~R9, P1 ;  /* 0x000000ffff157224 */ /* 0x000fe200008e0e09 */
[----:B------:R-:W-:-:S02]  /*0c90*/  IADD3 R25, P2, PT, RZ, -R10, RZ ;  /* 0x8000000aff197210 */ /* 0x000fc40007f5e0ff */
[----:B------:R-:W-:Y:S02]  /*0ca0*/  ISETP.LT.AND P1, PT, R11, RZ, PT ;  /* 0x000000ff0b00720c */ /* 0x000fe40003f21270 */
[----:B------:R-:W-:Y:S01]  /*0cb0*/  SEL R8, R15, R8, P0 ;  /* 0x000000080f087207 */ /* 0x000fe20000000000 */
[----:B------:R-:W-:Y:S01]  /*0cc0*/  IMAD.X R15, RZ, RZ, ~R11, P2 ;  /* 0x000000ffff0f7224 */ /* 0x000fe200010e0e0b */
[----:B------:R-:W-:Y:S02]  /*0cd0*/  SEL R9, R21, R9, P0 ;  /* 0x0000000915097207 */ /* 0x000fe40000000000 */
[----:B------:R-:W-:Y:S02]  /*0ce0*/  IADD3 R21, P2, PT, RZ, -R4, RZ ;  /* 0x80000004ff157210 */ /* 0x000fe40007f5e0ff */
[----:B------:R-:W-:Y:S02]  /*0cf0*/  SEL R10, R25, R10, P1 ;  /* 0x0000000a190a7207 */ /* 0x000fe40000800000 */
[----:B------:R-:W-:-:S02]  /*0d00*/  IADD3 R25, P3, PT, RZ, -R6, RZ ;  /* 0x80000006ff197210 */ /* 0x000fc40007f7e0ff */
[----:B------:R-:W-:Y:S01]  /*0d10*/  SEL R11, R15, R11, P1 ;  /* 0x0000000b0f0b7207 */ /* 0x000fe20000800000 */
[----:B------:R-:W-:Y:S01]  /*0d20*/  IMAD.X R15, RZ, RZ, ~R5, P2 ;  /* 0x000000ffff0f7224 */ /* 0x000fe200010e0e05 */
[----:B------:R-:W-:Y:S01]  /*0d30*/  ISETP.LT.AND P0, PT, R5, RZ, PT ;  /* 0x000000ff0500720c */ /* 0x000fe20003f01270 */
[----:B------:R-:W-:Y:S01]  /*0d40*/  IMAD.X R27, RZ, RZ, ~R7, P3 ;  /* 0x000000ffff1b7224 */ /* 0x000fe200018e0e07 */
[----:B------:R-:W-:Y:S02]  /*0d50*/  ISETP.LT.AND P1, PT, R7, RZ, PT ;  /* 0x000000ff0700720c */ /* 0x000fe40003f21270 */
        /* <DEDUP_REMOVED lines=8> */
[----:B------:R-:W-:Y:S02]  /*0de0*/  IMAD.MOV.U32 R16, RZ, RZ, R0 ;  /* 0x000000ffff107224 */ /* 0x000fe400078e0000 */
[----:B------:R-:W-:-:S05]  /*0df0*/  IMAD.MOV.U32 R17, RZ, RZ, R13 ;  /* 0x000000ffff117224 */ /* 0x000fca00078e000d */
[----:B------:R0:W-:Y:S02]  /*0e00*/  STG.E.ENL2.256 desc[UR4][R22.64], R4, R16 ;  /* 0xf80000041610797f */ /* 0x0001e4000f121804 */
[----:B0-----:R-:W-:Y:S02]  /*0e10*/  IMAD.MOV.U32 R4, RZ, RZ, R14 ;  /* 0x000000ffff047224 */ /* 0x001fe400078e000e */
[----:B------:R-:W-:Y:S02]  /*0e20*/  IMAD.MOV.U32 R5, RZ, RZ, R15 ;  /* 0x000000ffff057224 */ /* 0x000fe400078e000f */
[----:B------:R-:W-:Y:S02]  /*0e30*/  IMAD.MOV.U32 R6, RZ, RZ, R20 ;  /* 0x000000ffff067224 */ /* 0x000fe400078e0014 */
[----:B------:R-:W-:-:S05]  /*0e40*/  IMAD.MOV.U32 R7, RZ, RZ, R21 ;  /* 0x000000ffff077224 */ /* 0x000fca00078e0015 */
[----:B------:R-:W-:Y:S01]  /*0e50*/  STG.E.ENL2.256 desc[UR4][R22.64+0x1000], R8, R4 ;  /* 0xf80080081604797f */ /* 0x000fe2000f121804 */
[----:B------:R-:W-:Y:S05]  /*0e60*/  EXIT ;  /* 0x000000000000794d */ /* 0x000fea0003800000 */
.L_x_4062:
        /* <DEDUP_REMOVED lines=9> */
.L_x_5916:


//--------------------- .text._ZN2at6native29vectorized_elementwise_kernelILi8ENS0_10AbsFunctorIlEESt5arrayIPcLm2EEEEviT0_T1_ --------------------------
	.section	.text._ZN2at6native29vectorized_elementwise_kernelILi8ENS0_10AbsFunctorIlEESt5arrayIPcLm2EEEEviT0_T1_,"ax",@progbits
	.align	128
        .global         _ZN2at6native29vectorized_elementwise_kernelILi8ENS0_10AbsFunctorIlEESt5arrayIPcLm2EEEEviT0_T1_
        .type           _ZN2at6native29vectorized_elementwise_kernelILi8ENS0_10AbsFunctorIlEESt5arrayIPcLm2EEEEviT0_T1_,@function
        .size           _ZN2at6native29vectorized_elementwise_kernelILi8ENS0_10AbsFunctorIlEESt5arrayIPcLm2EEEEviT0_T1_,(.L_x_5917 - _ZN2at6native29vectorized_elementwise_kernelILi8ENS0_10AbsFunctorIlEESt5arrayIPcLm2EEEEviT0_T1_)
        .other          _ZN2at6native29vectorized_elementwise_kernelILi8ENS0_10AbsFunctorIlEESt5arrayIPcLm2EEEEviT0_T1_,@"STO_CUDA_ENTRY STV_DEFAULT"
_ZN2at6native29vectorized_elementwise_kernelILi8ENS0_10AbsFunctorIlEESt5arrayIPcLm2EEEEviT0_T1_:
.text._ZN2at6native29vectorized_elementwise_kernelILi8ENS0_10AbsFunctorIlEESt5arrayIPcLm2EEEEviT0_T1_:
[----:B------:R-:W-:Y:S01]  /*0000*/  LDC R1, c[0x0][0x37c] ;  /* 0x0000df00ff017b82 */ /* 0x000fe20000000800 */
[----:B------:R-:W-:Y:S05]  /*0010*/  EXIT ;  /* 0x000000000000794d */ /* 0x000fea0003800000 */
.L_x_4063:
        /* <DEDUP_REMOVED lines=14> */
.L_x_5917:


//--------------------- .text._ZN2at6native18elementwise_kernelILi128ELi4EZNS0_15gpu_kernel_implINS0_10AbsFunctorIiEEEEvRNS_18TensorIteratorBaseERKT_EUliE_EEviT1_ --------------------------
	.section	.text._ZN2at6native18elementwise_kernelILi128ELi4EZNS0_15gpu_kernel_implINS0_10AbsFunctorIiEEEEvRNS_18TensorIteratorBaseERKT_EUliE_EEviT1_,"ax",@progbits
	.align	128
        .global         _ZN2at6native18elementwise_kernelILi128ELi4EZNS0_15gpu_kernel_implINS0_10AbsFunctorIiEEEEvRNS_18TensorIteratorBaseERKT_EUliE_EEviT1_
        .type           _ZN2at6native18elementwise_kernelILi128ELi4EZNS0_15gpu_kernel_implINS0_10AbsFunctorIiEEEEvRNS_18TensorIteratorBaseERKT_EUliE_EEviT1_,@function
        .size           _ZN2at6native18elementwise_kernelILi128ELi4EZNS0_15gpu_kernel_implINS0_10AbsFunctorIiEEEEvRNS_18TensorIteratorBaseERKT_EUliE_EEviT1_,(.L_x_5918 - _ZN2at6native18elementwise_kernelILi128ELi4EZNS0_15gpu_kernel_implINS0_10AbsFunctorIiEEEEvRNS_18TensorIteratorBaseERKT_EUliE_EEviT1_)
        .other          _ZN2at6native18elementwise_kernelILi128ELi4EZNS0_15gpu_kernel_implINS0_10AbsFunctorIiEEEEvRNS_18TensorIteratorBaseERKT_EUliE_EEviT1_,@"STO_CUDA_ENTRY STV_DEFAULT"
_ZN2at6native18elementwise_kernelILi128ELi4EZNS0_15gpu_kernel_implINS0_10AbsFunctorIiEEEEvRNS_18TensorIteratorBaseERKT_EUliE_EEviT1_:
.text._ZN2at6native18elementwise_kernelILi128ELi4EZNS0_15gpu_kernel_implINS0_10AbsFunctorIiEEEEvRNS_18TensorIteratorBaseERKT_EUliE_EEviT1_:
        /* <DEDUP_REMOVED lines=319> */
.L_x_4066:
        /* <DEDUP_REMOVED lines=16> */
.L_x_4070:
[----:B------:R0:W5:Y:S01]  /*14f0*/  LDG.E.U8 R0, desc[UR36][R2.64] ;  /* 0x0000002402007981 */ /* 0x000162000c1e1100 */
[----:B------:R-:W-:Y:S05]  /*1500*/  BRA `(.L_x_4072) ;  /* 0x0000000c002c7947 */ /* 0x000fea0003800000 */
.L_x_4069:
        /* <DEDUP_REMOVED lines=8> */
.L_x_4074:
[----:B------:R0:W5:Y:S01]  /*1590*/  LDG.E R0, desc[UR36][R2.64] ;  /* 0x0000002402007981 */ /* 0x000162000c1e1900 */
[----:B------:R-:W-:Y:S05]  /*15a0*/  BRA `(.L_x_4072) ;  /* 0x0000000c00047947 */ /* 0x000fea0003800000 */
.L_x_4073:
[----:B------:R0:W5:Y:S01]  /*15b0*/  LDG.E.S16 R0, desc[UR36][R2.64] ;  /* 0x0000002402007981 */ /* 0x000162000c1e1700 */
[----:B------:R-:W-:Y:S05]  /*15c0*/  BRA `(.L_x_4072) ;  /* 0x0000000800fc7947 */ /* 0x000fea0003800000 */
.L_x_4068:
[----:B------:R-:W-:-:S09]  /*15d0*/  UISETP.GT.AND UP0, UPT, UR4, 0x6, UPT ;  /* 0x000000060400788c */ /* 0x000fd2000bf04270 */
[----:B------:R-:W-:Y:S05]  /*15e0*/  BRA.U UP0, `(.L_x_4075) ;  /* 0x00000001002c7547 */ /* 0x000fea000b800000 */
[----:B------:R-:W-:-:S09]  /*15f0*/  UISETP.NE.AND UP0, UPT, UR4, 0x5, UPT ;  /* 0x000000050400788c */ /* 0x000fd2000bf05270 */
[----:B------:R-:W-:Y:S05]  /*1600*/  BRA.U !UP0, `(.L_x_4076) ;  /* 0x0000000108147547 */ /* 0x000fea000b800000 */
[----:B------:R-:W-:-:S09]  /*1610*/  UISETP.NE.AND UP0, UPT, UR4, 0x6, UPT ;  /* 0x000000060400788c */ /* 0x000fd2000bf05270 */
[----:B------:R-:W-:Y:S05]  /*1620*/  BRA.U UP0, `(.L_x_4071) ;  /* 0x0000000900647547 */ /* 0x000fea000b800000 */
[----:B------:R-:W2:Y:S02]  /*1630*/  LDG.E R0, desc[UR36][R2.64] ;  /* 0x0000002402007981 */ /* 0x000ea4000c1e1900 */
[----:B--2---:R-:W0:Y:S01]  /*1640*/  F2I.FTZ.TRUNC.NTZ R0, R0 ;  /* 0x0000000000007305 */ /* 0x004e22000021f100 */
[----:B------:R-:W-:Y:S05]  /*1650*/  BRA `(.L_x_4072) ;  /* 0x0000000800d87947 */ /* 0x000fea0003800000 */
.L_x_4076:
[----:B------:R-:W2:Y:S02]  /*1660*/  LDG.E.U16 R2, desc[UR36][R2.64] ;  /* 0x0000002402027981 */ /* 0x000ea4000c1e1500 */
[----:B--2---:R-:W-:-:S06]  /*1670*/  HADD2.F32 R0, -RZ, R2.H0_H0 ;  /* 0x20000002ff007230 */ /* 0x004fcc0000004100 */
[----:B------:R-:W0:Y:S01]  /*1680*/  F2I.FTZ.TRUNC.NTZ R0, R0 ;  /* 0x0000000000007305 */ /* 0x000e22000021f100 */
[----:B------:R-:W-:Y:S05]  /*1690*/  BRA `(.L_x_4072) ;  /* 0x0000000800c87947 */ /* 0x000fea0003800000 */
.L_x_4075:
[----:B------:R-:W-:-:S09]  /*16a0*/  UISETP.NE.AND UP0, UPT, UR4, 0x7, UPT ;  /* 0x000000070400788c */ /* 0x000fd2000bf05270 */
[----:B------:R-:W-:Y:S05]  /*16b0*/  BRA.U !UP0, `(.L_x_4077) ;  /* 0x00000001082c7547 */ /* 0x000fea000b800000 */
[----:B------:R-:W-:-:S09]  /*16c0*/  UISETP.NE.AND UP0, UPT, UR4, 0x8, UPT ;  /* 0x000000080400788c */ /* 0x000fd2000bf05270 */
[----:B------:R-:W-:Y:S05]  /*16d0*/  BRA.U !UP0, `(.L_x_4078) ;  /* 0x0000000108147547 */ /* 0x000fea000b800000 */
[----:B------:R-:W-:-:S09]  /*16e0*/  UISETP.NE.AND UP0, UPT, UR4, 0x9, UPT ;  /* 0x000000090400788c */ /* 0x000fd2000bf05270 */
[----:B------:R-:W-:Y:S05]  /*16f0*/  BRA.U UP0, `(.L_x_4071) ;  /* 0x0000000900307547 */ /* 0x000fea000b800000 */
[----:B------:R-:W2:Y:S02]  /*1700*/  LDG.E R0, desc[UR36][R2.64] ;  /* 0x0000002402007981 */ /* 0x000ea4000c1e1900 */
[----:B--2---:R-:W0:Y:S01]  /*1710*/  F2I.FTZ.TRUNC.NTZ R0, R0 ;  /* 0x0000000000007305 */ /* 0x004e22000021f100 */
[----:B------:R-:W-:Y:S05]  /*1720*/  BRA `(.L_x_4072) ;  /* 0x0000000800a47947 */ /* 0x000fea0003800000 */
.L_x_4078:
[----:B------:R-:W2:Y:S02]  /*1730*/  LDG.E.U16 R2, desc[UR36][R2.64] ;  /* 0x0000002402027981 */ /* 0x000ea4000c1e1500 */
[----:B--2---:R-:W-:-:S06]  /*1740*/  HADD2.F32 R0, -RZ, R2.H0_H0 ;  /* 0x20000002ff007230 */ /* 0x004fcc0000004100 */
[----:B------:R-:W0:Y:S01]  /*1750*/  F2I.FTZ.TRUNC.NTZ R0, R0 ;  /* 0x0000000000007305 */ /* 0x000e22000021f100 */
[----:B------:R-:W-:Y:S05]  /*1760*/  BRA `(.L_x_4072) ;  /* 0x0000000800947947 */ /* 0x000fea0003800000 */
.L_x_4077:
[----:B------:R-:W2:Y:S02]  /*1770*/  LDG.E.64 R2, desc[UR36][R2.64] ;  /* 0x0000002402027981 */ /* 0x000ea4000c1e1b00 */
[----:B--2---:R0:W1:Y:S02]  /*1780*/  F2I.F64.TRUNC R0, R2 ;  /* 0x0000000200007311 */ /* 0x004064000030d100 */
[----:B01----:R-:W-:Y:S05]  /*1790*/  BRA `(.L_x_4072) ;  /* 0x0000000800887947 */ /* 0x003fea0003800000 */
.L_x_4067:
        /* <DEDUP_REMOVED lines=12> */
.L_x_4081:
[----:B------:R-:W2:Y:S02]  /*1860*/  LDG.E.64 R2, desc[UR36][R2.64] ;  /* 0x0000002402027981 */ /* 0x000ea4000c1e1b00 */
[----:B--2---:R0:W1:Y:S02]  /*1870*/  F2I.F64.TRUNC R0, R2 ;  /* 0x0000000200007311 */ /* 0x004064000030d100 */
[----:B01----:R-:W-:Y:S05]  /*1880*/  BRA `(.L_x_4072) ;  /* 0x00000008004c7947 */ /* 0x003fea0003800000 */
.L_x_4080:
        /* <DEDUP_REMOVED lines=24> */
[----:B------:R-:W0:Y:S01]  /*1a10*/  F2I.FTZ.TRUNC.NTZ R0, R0 ;  /* 0x0000000000007305 */ /* 0x000e22000021f100 */
[----:B------:R-:W-:Y:S05]  /*1a20*/  BRA `(.L_x_4072) ;  /* 0x0000000400e47947 */ /* 0x000fea0003800000 */
.L_x_4083:
        /* <DEDUP_REMOVED lines=11> */
[----:B------:R-:W0:Y:S01]  /*1ae0*/  F2I.FTZ.TRUNC.NTZ R0, R0 ;  /* 0x0000000000007305 */ /* 0x000e22000021f100 */
[----:B------:R-:W-:Y:S05]  /*1af0*/  BRA `(.L_x_4072) ;  /* 0x0000000400b07947 */ /* 0x000fea0003800000 */
.L_x_4082:
[----:B------:R-:W2:Y:S02]  /*1b00*/  LDG.E.U16 R0, desc[UR36][R2.64] ;  /* 0x0000002402007981 */ /* 0x000ea4000c1e1500 */
[----:B--2---:R-:W-:-:S06]  /*1b10*/  IMAD.U32 R0, R0, 0x10000, RZ ;  /* 0x0001000000007824 */ /* 0x004fcc00078e00ff */
[----:B------:R-:W0:Y:S01]  /*1b20*/  F2I.FTZ.TRUNC.NTZ R0, R0 ;  /* 0x0000000000007305 */ /* 0x000e22000021f100 */
[----:B------:R-:W-:Y:S05]  /*1b30*/  BRA `(.L_x_4072) ;  /* 0x0000000400a07947 */ /* 0x000fea0003800000 */
.L_x_4079:
        /* <DEDUP_REMOVED lines=10> */
.L_x_4086:
        /* <DEDUP_REMOVED lines=21> */
.L_x_4090:
[----:B------:R-:W-:Y:S05]  /*1d30*/  BSYNC.RECONVERGENT B1 ;  /* 0x0000000000017941 */ /* 0x000fea0003800200 */
.L_x_4089:
[----:B------:R-:W-:Y:S02]  /*1d40*/  SHF.L.U32 R0, R0, 0x14, RZ ;  /* 0x0000001400007819 */ /* 0x000fe400000006ff */
[----:B------:R-:W-:-:S04]  /*1d50*/  LEA R2, R2, 0x3b800000, 0x17 ;  /* 0x3b80000002027811 */ /* 0x000fc800078eb8ff */
[----:B------:R-:W-:-:S07]  /*1d60*/  LOP3.LUT R0, R2, R0, R7, 0xfe, !PT ;  /* 0x0000000002007212 */ /* 0x000fce00078efe07 */
.L_x_4088:
[----:B------:R-:W-:Y:S05]  /*1d70*/  BSYNC.RECONVERGENT B0 ;  /* 0x0000000000007941 */ /* 0x000fea0003800200 */
.L_x_4087:
[----:B------:R-:W1:Y:S01]  /*1d80*/  F2I.FTZ.TRUNC.NTZ R0, R0 ;  /* 0x0000000000007305 */ /* 0x000e62000021f100 */
[----:B------:R-:W-:Y:S05]  /*1d90*/  BRA `(.L_x_4072) ;  /* 0x0000000400087947 */ /* 0x000fea0003800000 */
.L_x_4085:
        /* <DEDUP_REMOVED lines=21> */
.L_x_4094:
[----:B------:R-:W-:Y:S05]  /*1ef0*/  BSYNC.RECONVERGENT B1 ;  /* 0x0000000000017941 */ /* 0x000fea0003800200 */
.L_x_4093:
[----:B------:R-:W-:Y:S01]  /*1f00*/  IMAD.SHL.U32 R0, R0, 0x200000, RZ ;  /* 0x0020000000007824 */ /* 0x000fe200078e00ff */
[----:B------:R-:W-:-:S04]  /*1f10*/  LEA R2, R2, 0x37800000, 0x17 ;  /* 0x3780000002027811 */ /* 0x000fc800078eb8ff */
[----:B------:R-:W-:-:S07]  /*1f20*/  LOP3.LUT R0, R2, R0, R7, 0xfe, !PT ;  /* 0x0000000002007212 */ /* 0x000fce00078efe07 */
.L_x_4092:
[----:B------:R-:W-:Y:S05]  /*1f30*/  BSYNC.RECONVERGENT B0 ;  /* 0x0000000000007941 */ /* 0x000fea0003800200 */
.L_x_4091:
[----:B------:R-:W2:Y:S01]  /*1f40*/  F2I.FTZ.TRUNC.NTZ R0, R0 ;  /* 0x0000000000007305 */ /* 0x000ea2000021f100 */
[----:B------:R-:W-:Y:S05]  /*1f50*/  BRA `(.L_x_4072) ;  /* 0x0000000000987947 */ /* 0x000fea0003800000 */
.L_x_4084:
[----:B------:R-:W-:-:S09]  /*1f60*/  UISETP.NE.AND UP0, UPT, UR4, 0x1c, UPT ;  /* 0x0000001c0400788c */ /* 0x000fd2000bf05270 */
[----:B------:R-:W-:Y:S05]  /*1f70*/  BRA.U !UP0, `(.L_x_4095) ;  /* 0x00000001088c7547 */ /* 0x000fea000b800000 */
[----:B------:R-:W-:-:S09]  /*1f80*/  UISETP.NE.AND UP0, UPT, UR4, 0x1d, UPT ;  /* 0x0000001d0400788c */ /* 0x000fd2000bf05270 */
[----:B------:R-:W-:Y:S05]  /*1f90*/  BRA.U !UP0, `(.L_x_4096) ;  /* 0x00000001087c7547 */ /* 0x000fea000b800000 */
[----:B------:R-:W-:-:S09]  /*1fa0*/  UISETP.NE.AND UP0, UPT, UR4, 0x2c, UPT ;  /* 0x0000002c0400788c */ /* 0x000fd2000bf05270 */
[----:B------:R-:W-:Y:S05]  /*1fb0*/  BRA.U !UP0, `(.L_x_4097) ;  /* 0x0000000108487547 */ /* 0x000fea000b800000 */
.L_x_4071:
        /* <DEDUP_REMOVED lines=16> */
.L_x_4098:
[----:B------:R-:W-:Y:S01]  /*20c0*/  IMAD.MOV.U32 R0, RZ, RZ, RZ ;  /* 0x000000ffff007224 */ /* 0x000fe200078e00ff */
[----:B------:R-:W-:Y:S06]  /*20d0*/  BRA `(.L_x_4072) ;  /* 0x0000000000387947 */ /* 0x000fec0003800000 */
.L_x_4097:
[----:B------:R-:W2:Y:S01]  /*20e0*/  LDG.E.U8 R2, desc[UR36][R2.64] ;  /* 0x0000002402027981 */ /* 0x000ea2000c1e1100 */
[----:B------:R-:W-:Y:S01]  /*20f0*/  BSSY.RECONVERGENT B0, `(.L_x_4099) ;  /* 0x0000007000007945 */ /* 0x000fe20003800200 */
[----:B------:R-:W-:Y:S02]  /*2100*/  MOV R0, 0x400000 ;  /* 0x0040000000007802 */ /* 0x000fe40000000f00 */
[----:B--2---:R-:W-:-:S13]  /*2110*/  ISETP.NE.AND P0, PT, R2, RZ, PT ;  /* 0x000000ff0200720c */ /* 0x004fda0003f05270 */
[----:B------:R-:W-:Y:S05]  /*2120*/  @!P0 BRA `(.L_x_4100) ;  /* 0x00000000000c8947 */ /* 0x000fea0003800000 */
[----:B------:R-:W-:-:S13]  /*2130*/  ISETP.NE.AND P0, PT, R2, 0xff, PT ;  /* 0x000000ff0200780c */ /* 0x000fda0003f05270 */
[----:B------:R-:W-:Y:S02]  /*2140*/  @!P0 IMAD.MOV.U32 R0, RZ, RZ, 0x7f800001 ;  /* 0x7f800001ff008424 */ /* 0x000fe400078e00ff */
[----:B------:R-:W-:-:S07]  /*2150*/  @P0 IMAD.SHL.U32 R0, R2, 0x800000, RZ ;  /* 0x0080000002000824 */ /* 0x000fce00078e00ff */
.L_x_4100:
[----:B------:R-:W-:Y:S05]  /*2160*/  BSYNC.RECONVERGENT B0 ;  /* 0x0000000000007941 */ /* 0x000fea0003800200 */
.L_x_4099:
[----:B------:R-:W4:Y:S01]  /*2170*/  F2I.FTZ.TRUNC.NTZ R0, R0 ;  /* 0x0000000000007305 */ /* 0x000f22000021f100 */
[----:B------:R-:W-:Y:S05]  /*2180*/  BRA `(.L_x_4072) ;  /* 0x00000000000c7947 */ /* 0x000fea0003800000 */
.L_x_4096:
[----:B------:R0:W5:Y:S01]  /*2190*/  LDG.E R0, desc[UR36][R2.64] ;  /* 0x0000002402007981 */ /* 0x000162000c1e1900 */
[----:B------:R-:W-:Y:S05]  /*21a0*/  BRA `(.L_x_4072) ;  /* 0x0000000000047947 */ /* 0x000fea0003800000 */
.L_x_4095:
[----:B------:R3:W5:Y:S02]  /*21b0*/  LDG.E R0, desc[UR36][R2.64] ;  /* 0x0000002402007981 */ /* 0x000764000c1e1900 */
.L_x_4072:
[----:B------:R-:W3:Y:S01]  /*21c0*/  LDCU.64 UR6, c[0x0][0x580] ;  /* 0x0000b000ff0677ac */ /* 0x000ee20008000a00 */
[----:B012-45:R-:W-:Y:S01]  /*21d0*/  IABS R4, R0 ;  /* 0x0000000000047213 */ /* 0x037fe20000000000 */
[----:B------:R-:W-:-:S04]  /*21e0*/  UPRMT UR4, UR42, 0x9910, URZ ;  /* 0x000099102a047896 */ /* 0x000fc800080000ff */
[----:B------:R-:W-:Y:S01]  /*21f0*/  UISETP.GT.AND UP0, UPT, UR4, 0x9, UPT ;  /* 0x000000090400788c */ /* 0x000fe2000bf04270 */
[----:B---3--:R-:W-:-:S05]  /*2200*/  IADD3 R2, P0, PT, R16, UR6, RZ ;  /* 0x0000000610027c10 */ /* 0x008fca000ff1e0ff */
        /* <DEDUP_REMOVED lines=12> */
.L_x_4104:
[----:B------:R3:W-:Y:S01]  /*22d0*/  STG.E.U8 desc[UR36][R2.64], R4 ;  /* 0x0000000402007986 */ /* 0x0007e2000c101124 */
[----:B------:R-:W-:Y:S05]  /*22e0*/  BRA `(.L_x_4106) ;  /* 0x0000000c003c7947 */ /* 0x000fea0003800000 */
.L_x_4103:
[----:B------:R-:W-:-:S09]  /*22f0*/  UISETP.NE.AND UP0, UPT, UR4, 0x2, UPT ;  /* 0x000000020400788c */ /* 0x000fd2000bf05270 */
[----:B------:R-:W-:Y:S05]  /*2300*/  BRA.U !UP0, `(.L_x_4107) ;  /* 0x0000000108247547 */ /* 0x000fea000b800000 */
[----:B------:R-:W-:-:S09]  /*2310*/  UISETP.NE.AND UP0, UPT, UR4, 0x3, UPT ;  /* 0x000000030400788c */ /* 0x000fd2000bf05270 */
[----:B------:R-:W-:Y:S05]  /*2320*/  BRA.U !UP0, `(.L_x_4108) ;  /* 0x0000000108147547 */ /* 0x000fea000b800000 */
[----:B------:R-:W-:-:S09]  /*2330*/  UISETP.NE.AND UP0, UPT, UR4, 0x4, UPT ;  /* 0x000000040400788c */ /* 0x000fd2000bf05270 */
[----:B------:R-:W-:Y:S05]  /*2340*/  BRA.U UP0, `(.L_x_4105) ;  /* 0x0000000900907547 */ /* 0x000fea000b800000 */
[----:B------:R-:W-:-:S05]  /*2350*/  SHF.R.S32.HI R5, RZ, 0x1f, R4 ;  /* 0x0000001fff057819 */ /* 0x000fca0000011404 */
[----:B------:R0:W-:Y:S01]  /*2360*/  STG.E.64 desc[UR36][R2.64], R4 ;  /* 0x0000000402007986 */ /* 0x0001e2000c101b24 */
[----:B------:R-:W-:Y:S05]  /*2370*/  BRA `(.L_x_4106) ;  /* 0x0000000c00187947 */ /* 0x000fea0003800000 */
.L_x_4108:
[----:B------:R1:W-:Y:S01]  /*2380*/  STG.E desc[UR36][R2.64], R4 ;  /* 0x0000000402007986 */ /* 0x0003e2000c101924 */
[----:B------:R-:W-:Y:S05]  /*2390*/  BRA `(.L_x_4106) ;  /* 0x0000000c00107947 */ /* 0x000fea0003800000 */
.L_x_4107:
[----:B------:R2:W-:Y:S01]  /*23a0*/  STG.E.U16 desc[UR36][R2.64], R4 ;  /* 0x0000000402007986 */ /* 0x0005e2000c101524 */
[----:B------:R-:W-:Y:S05]  /*23b0*/  BRA `(.L_x_4106) ;  /* 0x0000000c00087947 */ /* 0x000fea0003800000 */
.L_x_4102:
[----:B------:R-:W-:-:S09]  /*23c0*/  UISETP.GT.AND UP0, UPT, UR4, 0x6, UPT ;  /* 0x000000060400788c */ /* 0x000fd2000bf04270 */
[----:B------:R-:W-:Y:S05]  /*23d0*/  BRA.U UP0, `(.L_x_4109) ;  /* 0x00000001002c7547 */ /* 0x000fea000b800000 */
[----:B------:R-:W-:-:S09]  /*23e0*/  UISETP.NE.AND UP0, UPT, UR4, 0x5, UPT ;  /* 0x000000050400788c */ /* 0x000fd2000bf05270 */
[----:B------:R-:W-:Y:S05]  /*23f0*/  BRA.U !UP0, `(.L_x_4110) ;  /* 0x0000000108147547 */ /* 0x000fea000b800000 */
[----:B------:R-:W-:-:S09]  /*2400*/  UISETP.NE.AND UP0, UPT, UR4, 0x6, UPT ;  /* 0x000000060400788c */ /* 0x000fd2000bf05270 */
[----:B------:R-:W-:Y:S05]  /*2410*/  BRA.U UP0, `(.L_x_4105) ;  /* 0x00000009005c7547 */ /* 0x000fea000b800000 */
[----:B------:R-:W-:-:S05]  /*2420*/  I2FP.F32.S32 R5, R4 ;  /* 0x0000000400057245 */ /* 0x000fca0000201400 */
[----:B------:R0:W-:Y:S01]  /*2430*/  STG.E desc[UR36][R2.64], R5 ;  /* 0x0000000502007986 */ /* 0x0001e2000c101924 */
[----:B------:R-:W-:Y:S05]  /*2440*/  BRA `(.L_x_4106) ;  /* 0x0000000800e47947 */ /* 0x000fea0003800000 */
.L_x_4110:
[----:B------:R-:W-:-:S04]  /*2450*/  I2FP.F32.S32 R0, R4 ;  /* 0x0000000400007245 */ /* 0x000fc80000201400 */
[----:B------:R-:W-:-:S05]  /*2460*/  F2FP.F16.F32.PACK_AB R0, RZ, R0 ;  /* 0x00000000ff00723e */ /* 0x000fca00000000ff */
[----:B------:R0:W-:Y:S01]  /*2470*/  STG.E.U16 desc[UR36][R2.64], R0 ;  /* 0x0000000002007986 */ /* 0x0001e2000c101524 */
[----:B------:R-:W-:Y:S05]  /*2480*/  BRA `(.L_x_4106) ;  /* 0x0000000800d47947 */ /* 0x000fea0003800000 */
.L_x_4109:
[----:B------:R-:W-:-:S09]  /*2490*/  UISETP.NE.AND UP0, UPT, UR4, 0x7, UPT ;  /* 0x000000070400788c */ /* 0x000fd2000bf05270 */
[----:B------:R-:W-:Y:S05]  /*24a0*/  BRA.U !UP0, `(.L_x_4111) ;  /* 0x0000000108347547 */ /* 0x000fea000b800000 */
[----:B------:R-:W-:-:S09]  /*24b0*/  UISETP.NE.AND UP0, UPT, UR4, 0x8, UPT ;  /* 0x000000080400788c */ /* 0x000fd2000bf05270 */
[----:B------:R-:W-:Y:S05]  /*24c0*/  BRA.U !UP0, `(.L_x_4112) ;  /* 0x0000000108187547 */ /* 0x000fea000b800000 */
[----:B------:R-:W-:-:S09]  /*24d0*/  UISETP.NE.AND UP0, UPT, UR4, 0x9, UPT ;  /* 0x000000090400788c */ /* 0x000fd2000bf05270 */
[----:B------:R-:W-:Y:S05]  /*24e0*/  BRA.U UP0, `(.L_x_4105) ;  /* 0x0000000900287547 */ /* 0x000fea000b800000 */
[----:B------:R-:W-:Y:S01]  /*24f0*/  I2FP.F32.S32 R4, R4 ;  /* 0x0000000400047245 */ /* 0x000fe20000201400 */
[----:B------:R-:W-:-:S05]  /*2500*/  HFMA2 R5, -RZ, RZ, 0, 0 ;  /* 0x00000000ff057431 */ /* 0x000fca00000001ff */
[----:B------:R0:W-:Y:S01]  /*2510*/  STG.E.64 desc[UR36][R2.64], R4 ;  /* 0x0000000402007986 */ /* 0x0001e2000c101b24 */
[----:B------:R-:W-:Y:S05]  /*2520*/  BRA `(.L_x_4106) ;  /* 0x0000000800ac7947 */ /* 0x000fea0003800000 */
.L_x_4112:
[----:B------:R-:W-:-:S04]  /*2530*/  I2FP.F32.S32 R4, R4 ;  /* 0x0000000400047245 */ /* 0x000fc80000201400 */
[----:B------:R-:W-:-:S04]  /*2540*/  F2FP.F16.F32.PACK_AB R5, RZ, R4 ;  /* 0x00000004ff05723e */ /* 0x000fc800000000ff */
[----:B------:R-:W-:-:S05]  /*2550*/  PRMT R5, R5, 0x5410, RZ ;  /* 0x0000541005057816 */ /* 0x000fca00000000ff */
[----:B------:R0:W-:Y:S01]  /*2560*/  STG.E desc[UR36][R2.64], R5 ;  /* 0x0000000502007986 */ /* 0x0001e2000c101924 */
[----:B------:R-:W-:Y:S05]  /*2570*/  BRA `(.L_x_4106) ;  /* 0x0000000800987947 */ /* 0x000fea0003800000 */
.L_x_4111:
[----:B------:R-:W0:Y:S02]  /*2580*/  I2F.F64 R4, R4 ;  /* 0x0000000400047312 */ /* 0x000e240000201c00 */
[----:B0-----:R0:W-:Y:S01]  /*2590*/  STG.E.64 desc[UR36][R2.64], R4 ;  /* 0x0000000402007986 */ /* 0x0011e2000c101b24 */
[----:B------:R-:W-:Y:S05]  /*25a0*/  BRA `(.L_x_4106) ;  /* 0x00000008008c7947 */ /* 0x000fea0003800000 */
.L_x_4101:
        /* <DEDUP_REMOVED lines=8> */
[----:B------:R-:W-:-:S04]  /*2630*/  ISETP.NE.AND P0, PT, R0, RZ, PT ;  /* 0x000000ff0000720c */ /* 0x000fc80003f05270 */
[----:B------:R-:W-:-:S05]  /*2640*/  SEL R5, RZ, 0x1, !P0 ;  /* 0x00000001ff057807 */ /* 0x000fca0004000000 */
[----:B------:R0:W-:Y:S01]  /*2650*/  STG.E.U8 desc[UR36][R2.64], R5 ;  /* 0x0000000502007986 */ /* 0x0001e2000c101124 */
[----:B------:R-:W-:Y:S05]  /*2660*/  BRA `(.L_x_4106) ;  /* 0x00000008005c7947 */ /* 0x000fea0003800000 */
.L_x_4115:
[----:B------:R-:W-:Y:S01]  /*2670*/  CS2R R6, SRZ ;  /* 0x0000000000067805 */ /* 0x000fe2000001ff00 */
[----:B------:R-:W0:Y:S04]  /*2680*/  I2F.F64 R4, R4 ;  /* 0x0000000400047312 */ /* 0x000e280000201c00 */
[----:B0-----:R0:W-:Y:S01]  /*2690*/  STG.E.128 desc[UR36][R2.64], R4 ;  /* 0x0000000402007986 */ /* 0x0011e2000c101d24 */
[----:B------:R-:W-:Y:S05]  /*26a0*/  BRA `(.L_x_4106) ;  /* 0x00000008004c7947 */ /* 0x000fea0003800000 */
.L_x_4114:
[----:B------:R-:W-:-:S09]  /*26b0*/  UISETP.NE.AND UP0, UPT, UR4, 0xf, UPT ;  /* 0x0000000f0400788c */ /* 0x000fd2000bf05270 */
[----:B------:R-:W-:Y:S05]  /*26c0*/  BRA.U !UP0, `(.L_x_4116) ;  /* 0x0000000108a07547 */ /* 0x000fea000b800000 */
[----:B------:R-:W-:-:S09]  /*26d0*/  UISETP.NE.AND UP0, UPT, UR4, 0x17, UPT ;  /* 0x000000170400788c */ /* 0x000fd2000bf05270 */
[----:B------:R-:W-:Y:S05]  /*26e0*/  BRA.U !UP0, `(.L_x_4117) ;  /* 0x00000001084c7547 */ /* 0x000fea000b800000 */
[----:B------:R-:W-:-:S09]  /*26f0*/  UISETP.NE.AND UP0, UPT, UR4, 0x18, UPT ;  /* 0x000000180400788c */ /* 0x000fd2000bf05270 */
[----:B------:R-:W-:Y:S05]  /*2700*/  BRA.U UP0, `(.L_x_4105) ;  /* 0x0000000500a07547 */ /* 0x000fea000b800000 */
[----:B------:R-:W-:Y:S01]  /*2710*/  I2FP.F32.S32 R7, R4 ;  /* 0x0000000400077245 */ /* 0x000fe20000201400 */
        /* <DEDUP_REMOVED lines=12> */
.L_x_4119:
[----:B------:R-:W-:Y:S05]  /*27e0*/  BSYNC.RECONVERGENT B0 ;  /* 0x0000000000007941 */ /* 0x000fea0003800200 */
.L_x_4118:
[----:B------:R-:W-:-:S05]  /*27f0*/  LOP3.LUT R5, R0, 0x80, R5, 0xf8, !PT ;  /* 0x0000008000057812 */ /* 0x000fca00078ef805 */
[----:B------:R0:W-:Y:S01]  /*2800*/  STG.E.U8 desc[UR36][R2.64], R5 ;  /* 0x0000000502007986 */ /* 0x0001e2000c101124 */
[----:B------:R-:W-:Y:S05]  /*2810*/  BRA `(.L_x_4106) ;  /* 0x0000000400f07947 */ /* 0x000fea0003800000 */
.L_x_4117:
[----:B------:R-:W-:Y:S01]  /*2820*/  I2FP.F32.S32 R7, R4 ;  /* 0x0000000400077245 */ /* 0x000fe20000201400 */
[----:B------:R-:W-:Y:S03]  /*2830*/  BSSY.RECONVERGENT B0, `(.L_x_4120) ;  /* 0x000000e000007945 */ /* 0x000fe60003800200 */
        /* <DEDUP_REMOVED lines=13> */
.L_x_4121:
[----:B------:R-:W-:Y:S05]  /*2910*/  BSYNC.RECONVERGENT B0 ;  /* 0x0000000000007941 */ /* 0x000fea0003800200 */
.L_x_4120:
[----:B------:R-:W-:-:S05]  /*2920*/  LOP3.LUT R5, R0, 0x80, R5, 0xf8, !PT ;  /* 0x0000008000057812 */ /* 0x000fca00078ef805 */
[----:B------:R0:W-:Y:S01]  /*2930*/  STG.E.U8 desc[UR36][R2.64], R5 ;  /* 0x0000000502007986 */ /* 0x0001e2000c101124 */
[----:B------:R-:W-:Y:S05]  /*2940*/  BRA `(.L_x_4106) ;  /* 0x0000000400a47947 */ /* 0x000fea0003800000 */
.L_x_4116:
[----:B------:R-:W-:-:S04]  /*2950*/  I2FP.F32.S32 R0, R4 ;  /* 0x0000000400007245 */ /* 0x000fc80000201400 */
[----:B------:R-:W-:-:S05]  /*2960*/  F2FP.BF16.F32.PACK_AB R0, RZ, R0 ;  /* 0x00000000ff00723e */ /* 0x000fca00000010ff */
[----:B------:R0:W-:Y:S01]  /*2970*/  STG.E.U16 desc[UR36][R2.64], R0 ;  /* 0x0000000002007986 */ /* 0x0001e2000c101524 */
[----:B------:R-:W-:Y:S05]  /*2980*/  BRA `(.L_x_4106) ;  /* 0x0000000400947947 */ /* 0x000fea0003800000 */
.L_x_4113:
        /* <DEDUP_REMOVED lines=10> */
.L_x_4124:
[----:B------:R-:W-:Y:S01]  /*2a30*/  I2FP.F32.S32 R5, R4 ;  /* 0x0000000400057245 */ /* 0x000fe20000201400 */
[----:B------:R-:W-:Y:S01]  /*2a40*/  BSSY.RECONVERGENT B0, `(.L_x_4125) ;  /* 0x0000014000007945 */ /* 0x000fe20003800200 */
[----:B------:R-:W-:Y:S02]  /*2a50*/  IMAD.MOV.U32 R0, RZ, RZ, 0x80 ;  /* 0x00000080ff007424 */ /* 0x000fe400078e00ff */
        /* <DEDUP_REMOVED lines=10> */
.L_x_4127:
[----:B------:R-:W-:-:S04]  /*2b00*/  SHF.R.U32.HI R0, RZ, 0x14, R5 ;  /* 0x00000014ff007819 */ /* 0x000fc80000011605 */
[----:B------:R-:W-:-:S04]  /*2b10*/  LOP3.LUT R0, R0, 0x1, RZ, 0xc0, !PT ;  /* 0x0000000100007812 */ /* 0x000fc800078ec0ff */
[----:B------:R-:W-:-:S04]  /*2b20*/  IADD3 R0, PT, PT, R5, 0x487ffff, R0 ;  /* 0x0487ffff05007810 */ /* 0x000fc80007ffe000 */
[----:B------:R-:W-:-:S04]  /*2b30*/  SHF.R.U32.HI R0, RZ, 0x14, R0 ;  /* 0x00000014ff007819 */ /* 0x000fc80000011600 */
[----:B------:R-:W-:-:S07]  /*2b40*/  LOP3.LUT R4, R0, 0xff, RZ, 0xc0, !PT ;  /* 0x000000ff00047812 */ /* 0x000fce00078ec0ff */
.L_x_4128:
[----:B------:R-:W-:-:S04]  /*2b50*/  SHF.R.U32.HI R5, RZ, 0x18, R5 ;  /* 0x00000018ff057819 */ /* 0x000fc80000011605 */
[----:B------:R-:W-:-:S04]  /*2b60*/  LOP3.LUT R4, R4, 0x80, R5, 0xf8, !PT ;  /* 0x0000008004047812 */ /* 0x000fc800078ef805 */
[----:B------:R-:W-:-:S07]  /*2b70*/  PRMT R0, R4, 0x7610, R0 ;  /* 0x0000761004007816 */ /* 0x000fce0000000000 */
.L_x_4126:
[----:B------:R-:W-:Y:S05]  /*2b80*/  BSYNC.RECONVERGENT B0 ;  /* 0x0000000000007941 */ /* 0x000fea0003800200 */
.L_x_4125:
[----:B------:R0:W-:Y:S01]  /*2b90*/  STG.E.U8 desc[UR36][R2.64], R0 ;  /* 0x0000000002007986 */ /* 0x0001e2000c101124 */
[----:B------:R-:W-:Y:S05]  /*2ba0*/  BRA `(.L_x_4106) ;  /* 0x00000004000c7947 */ /* 0x000fea0003800000 */
.L_x_4123:
[----:B------:R-:W-:Y:S01]  /*2bb0*/  I2FP.F32.S32 R5, R4 ;  /* 0x0000000400057245 */ /* 0x000fe20000201400 */
[----:B------:R-:W-:Y:S01]  /*2bc0*/  BSSY.RECONVERGENT B0, `(.L_x_4129) ;  /* 0x0000014000007945 */ /* 0x000fe20003800200 */
[----:B------:R-:W-:Y:S02]  /*2bd0*/  MOV R0, 0x80 ;  /* 0x0000008000007802 */ /* 0x000fe40000000f00 */
        /* <DEDUP_REMOVED lines=10> */
.L_x_4131:
[----:B------:R-:W-:-:S04]  /*2c80*/  SHF.R.U32.HI R0, RZ, 0x15, R5 ;  /* 0x00000015ff007819 */ /* 0x000fc80000011605 */
[----:B------:R-:W-:-:S04]  /*2c90*/  LOP3.LUT R0, R0, 0x1, RZ, 0xc0, !PT ;  /* 0x0000000100007812 */ /* 0x000fc800078ec0ff */
[----:B------:R-:W-:-:S04]  /*2ca0*/  IADD3 R0, PT, PT, R5, 0x88fffff, R0 ;  /* 0x088fffff05007810 */ /* 0x000fc80007ffe000 */
[----:B------:R-:W-:-:S04]  /*2cb0*/  SHF.R.U32.HI R0, RZ, 0x15, R0 ;  /* 0x00000015ff007819 */ /* 0x000fc80000011600 */
[----:B------:R-:W-:-:S07]  /*2cc0*/  LOP3.LUT R4, R0, 0xff, RZ, 0xc0, !PT ;  /* 0x000000ff00047812 */ /* 0x000fce00078ec0ff */
.L_x_4132:
[----:B------:R-:W-:-:S04]  /*2cd0*/  SHF.R.U32.HI R5, RZ, 0x18, R5 ;  /* 0x00000018ff057819 */ /* 0x000fc80000011605 */
[----:B------:R-:W-:-:S04]  /*2ce0*/  LOP3.LUT R4, R4, 0x80, R5, 0xf8, !PT ;  /* 0x0000008004047812 */ /* 0x000fc800078ef805 */
[----:B------:R-:W-:-:S07]  /*2cf0*/  PRMT R0, R4, 0x7610, R0 ;  /* 0x0000761004007816 */ /* 0x000fce0000000000 */
.L_x_4130:
[----:B------:R-:W-:Y:S05]  /*2d00*/  BSYNC.RECONVERGENT B0 ;  /* 0x0000000000007941 */ /* 0x000fea0003800200 */
.L_x_4129:
[----:B------:R0:W-:Y:S01]  /*2d10*/  STG.E.U8 desc[UR36][R2.64], R0 ;  /* 0x0000000002007986 */ /* 0x0001e2000c101124 */
[----:B------:R-:W-:Y:S05]  /*2d20*/  BRA `(.L_x_4106) ;  /* 0x0000000000ac7947 */ /* 0x000fea0003800000 */
.L_x_4122:
[----:B------:R-:W-:-:S09]  /*2d30*/  UISETP.NE.AND UP0, UPT, UR4, 0x1c, UPT ;  /* 0x0000001c0400788c */ /* 0x000fd2000bf05270 */
[----:B------:R-:W-:Y:S05]  /*2d40*/  BRA.U !UP0, `(.L_x_4133) ;  /* 0x0000000108a07547 */ /* 0x000fea000b800000 */
[----:B------:R-:W-:-:S09]  /*2d50*/  UISETP.NE.AND UP0, UPT, UR4, 0x1d, UPT ;  /* 0x0000001d0400788c */ /* 0x000fd2000bf05270 */
[----:B------:R-:W-:Y:S05]  /*2d60*/  BRA.U !UP0, `(.L_x_4134) ;  /* 0x00000001088c7547 */ /* 0x000fea000b800000 */
[----:B------:R-:W-:-:S09]  /*2d70*/  UISETP.NE.AND UP0, UPT, UR4, 0x2c, UPT ;  /* 0x0000002c0400788c */ /* 0x000fd2000bf05270 */
[----:B------:R-:W-:Y:S05]  /*2d80*/  BRA.U !UP0, `(.L_x_4135) ;  /* 0x0000000108447547 */ /* 0x000fea000b800000 */
.L_x_4105:
        /* <DEDUP_REMOVED lines=16> */
.L_x_4136:
[----:B------:R-:W-:Y:S05]  /*2e90*/  BRA `(.L_x_4106) ;  /* 0x0000000000507947 */ /* 0x000fea0003800000 */
.L_x_4135:
[----:B------:R-:W-:-:S04]  /*2ea0*/  I2FP.F32.S32 R5, R4 ;  /* 0x0000000400057245 */ /* 0x000fc80000201400 */
        /* <DEDUP_REMOVED lines=15> */
.L_x_4134:
[----:B------:R-:W-:-:S05]  /*2fa0*/  SHF.R.S32.HI R5, RZ, 0x1f, R4 ;  /* 0x0000001fff057819 */ /* 0x000fca0000011404 */
[----:B------:R0:W-:Y:S01]  /*2fb0*/  STG.E.64 desc[UR36][R2.64], R4 ;  /* 0x0000000402007986 */ /* 0x0001e2000c101b24 */
[----:B------:R-:W-:Y:S05]  /*2fc0*/  BRA `(.L_x_4106) ;  /* 0x0000000000047947 */ /* 0x000fea0003800000 */
.L_x_4133:
[----:B------:R0:W-:Y:S02]  /*2fd0*/  STG.E desc[UR36][R2.64], R4 ;  /* 0x0000000402007986 */ /* 0x0001e4000c101924 */
.L_x_4106:
[----:B------:R-:W-:-:S07]  /*2fe0*/  VIADD R17, R17, 0x80 ;  /* 0x0000008011117836 */ /* 0x000fce0000000000 */
.L_x_4065:
[----:B------:R-:W-:Y:S05]  /*2ff0*/  BSYNC.RECONVERGENT B6 ;  /* 0x0000000000067941 */ /* 0x000fea0003800200 */
.L_x_4064:
[----:B------:R-:W5:Y:S01]  /*3000*/  LDCU UR4, c[0x0][0x380] ;  /* 0x00007000ff0477ac */ /* 0x000f620008000800 */
[----:B------:R-:W-:Y:S01]  /*3010*/  BSSY.RECONVERGENT B6, `(.L_x_4137) ;  /* 0x00002f1000067945 */ /* 0x000fe20003800200 */
[----:B-----5:R-:W-:-:S13]  /*3020*/  ISETP.GE.AND P0, PT, R17, UR4, PT ;  /* 0x0000000411007c0c */ /* 0x020fda000bf06270 */
[----:B------:R-:W-:Y:S05]  /*3030*/  @P0 BRA `(.L_x_4138) ;  /* 0x0000002c00b80947 */ /* 0x000fea0003800000 */
        /* <DEDUP_REMOVED lines=303> */
.L_x_4139:
        /* <DEDUP_REMOVED lines=16> */
.L_x_4143:
[----:B------:R1:W5:Y:S01]  /*4430*/  LDG.E.U8 R0, desc[UR36][R2.64] ;  /* 0x0000002402007981 */ /* 0x000362000c1e1100 */
[----:B------:R-:W-:Y:S05]  /*4440*/  BRA `(.L_x_4145) ;  /* 0x0000000c002c7947 */ /* 0x000fea0003800000 */
.L_x_4142:
        /* <DEDUP_REMOVED lines=8> */
.L_x_4147:
[----:B------:R3:W5:Y:S01]  /*44d0*/  LDG.E R0, desc[UR36][R2.64] ;  /* 0x0000002402007981 */ /* 0x000762000c1e1900 */
[----:B------:R-:W-:Y:S05]  /*44e0*/  BRA `(.L_x_4145) ;  /* 0x0000000c00047947 */ /* 0x000fea0003800000 */
.L_x_4146:
[----:B------:R2:W5:Y:S01]  /*44f0*/  LDG.E.S16 R0, desc[UR36][R2.64] ;  /* 0x0000002402007981 */ /* 0x000562000c1e1700 */
[----:B------:R-:W-:Y:S05]  /*4500*/  BRA `(.L_x_4145) ;  /* 0x0000000800fc7947 */ /* 0x000fea0003800000 */
.L_x_4141:
        /* <DEDUP_REMOVED lines=9> */
.L_x_4149:
[----:B------:R-:W2:Y:S02]  /*45a0*/  LDG.E.U16 R2, desc[UR36][R2.64] ;  /* 0x0000002402027981 */ /* 0x000ea4000c1e1500 */
[----:B--2---:R-:W-:-:S06]  /*45b0*/  HADD2.F32 R0, -RZ, R2.H0_H0 ;  /* 0x20000002ff007230 */ /* 0x004fcc0000004100 */
[----:B------:R-:W0:Y:S01]  /*45c0*/  F2I.FTZ.TRUNC.NTZ R0, R0 ;  /* 0x0000000000007305 */ /* 0x000e22000021f100 */
[----:B------:R-:W-:Y:S05]  /*45d0*/  BRA `(.L_x_4145) ;  /* 0x0000000800c87947 */ /* 0x000fea0003800000 */
.L_x_4148:
        /* <DEDUP_REMOVED lines=9> */
.L_x_4151:
[----:B------:R-:W2:Y:S02]  /*4670*/  LDG.E.U16 R2, desc[UR36][R2.64] ;  /* 0x0000002402027981 */ /* 0x000ea4000c1e1500 */
[----:B--2---:R-:W-:-:S06]  /*4680*/  HADD2.F32 R0, -RZ, R2.H0_H0 ;  /* 0x20000002ff007230 */ /* 0x004fcc0000004100 */
[----:B------:R-:W0:Y:S01]  /*4690*/  F2I.FTZ.TRUNC.NTZ R0, R0 ;  /* 0x0000000000007305 */ /* 0x000e22000021f100 */
[----:B------:R-:W-:Y:S05]  /*46a0*/  BRA `(.L_x_4145) ;  /* 0x0000000800947947 */ /* 0x000fea0003800000 */
.L_x_4150:
[----:B------:R-:W2:Y:S02]  /*46b0*/  LDG.E.64 R2, desc[UR36][R2.64] ;  /* 0x0000002402027981 */ /* 0x000ea4000c1e1b00 */
[----:B--2---:R0:W1:Y:S02]  /*46c0*/  F2I.F64.TRUNC R0, R2 ;  /* 0x0000000200007311 */ /* 0x004064000030d100 */
[----:B01----:R-:W-:Y:S05]  /*46d0*/  BRA `(.L_x_4145) ;  /* 0x0000000800887947 */ /* 0x003fea0003800000 */
.L_x_4140:
        /* <DEDUP_REMOVED lines=12> */
.L_x_4154:
[----:B------:R-:W2:Y:S02]  /*47a0*/  LDG.E.64 R2, desc[UR36][R2.64] ;  /* 0x0000002402027981 */ /* 0x000ea4000c1e1b00 */
[----:B--2---:R0:W1:Y:S02]  /*47b0*/  F2I.F64.TRUNC R0, R2 ;  /* 0x0000000200007311 */ /* 0x004064000030d100 */
[----:B01----:R-:W-:Y:S05]  /*47c0*/  BRA `(.L_x_4145) ;  /* 0x00000008004c7947 */ /* 0x003fea0003800000 */
.L_x_4153:
        /* <DEDUP_REMOVED lines=24> */
[----:B------:R-:W0:Y:S01]  /*4950*/  F2I.FTZ.TRUNC.NTZ R0, R0 ;  /* 0x0000000000007305 */ /* 0x000e22000021f100 */
[----:B------:R-:W-:Y:S05]  /*4960*/  BRA `(.L_x_4145) ;  /* 0x0000000400e47947 */ /* 0x000fea0003800000 */
.L_x_4156:
        /* <DEDUP_REMOVED lines=11> */
[----:B------:R-:W0:Y:S01]  /*4a20*/  F2I.FTZ.TRUNC.NTZ R0, R0 ;  /* 0x0000000000007305 */ /* 0x000e22000021f100 */
[----:B------:R-:W-:Y:S05]  /*4a30*/  BRA `(.L_x_4145) ;  /* 0x0000000400b07947 */ /* 0x000fea0003800000 */
.L_x_4155:
[----:B------:R-:W2:Y:S02]  /*4a40*/  LDG.E.U16 R0, desc[UR36][R2.64] ;  /* 0x0000002402007981 */ /* 0x000ea4000c1e1500 */
[----:B--2---:R-:W-:-:S06]  /*4a50*/  IMAD.U32 R0, R0, 0x10000, RZ ;  /* 0x0001000000007824 */ /* 0x004fcc00078e00ff */
[----:B------:R-:W0:Y:S01]  /*4a60*/  F2I.FTZ.TRUNC.NTZ R0, R0 ;  /* 0x0000000000007305 */ /* 0x000e22000021f100 */
[----:B------:R-:W-:Y:S05]  /*4a70*/  BRA `(.L_x_4145) ;  /* 0x0000000400a07947 */ /* 0x000fea0003800000 */
.L_x_4152:
        /* <DEDUP_REMOVED lines=10> */
.L_x_4159:
        /* <DEDUP_REMOVED lines=21> */
.L_x_4163:
[----:B------:R-:W-:Y:S05]  /*4c70*/  BSYNC.RECONVERGENT B1 ;  /* 0x0000000000017941 */ /* 0x000fea0003800200 */
.L_x_4162:
[----:B------:R-:W-:Y:S02]  /*4c80*/  SHF.L.U32 R0, R0, 0x14, RZ ;  /* 0x0000001400007819 */ /* 0x000fe400000006ff */
[----:B------:R-:W-:-:S04]  /*4c90*/  LEA R2, R2, 0x3b800000, 0x17 ;  /* 0x3b80000002027811 */ /* 0x000fc800078eb8ff */
[----:B------:R-:W-:-:S07]  /*4ca0*/  LOP3.LUT R0, R2, R0, R7, 0xfe, !PT ;  /* 0x0000000002007212 */ /* 0x000fce00078efe07 */
.L_x_4161:
[----:B------:R-:W-:Y:S05]  /*4cb0*/  BSYNC.RECONVERGENT B0 ;  /* 0x0000000000007941 */ /* 0x000fea0003800200 */
.L_x_4160:
[----:B------:R-:W0:Y:S01]  /*4cc0*/  F2I.FTZ.TRUNC.NTZ R0, R0 ;  /* 0x0000000000007305 */ /* 0x000e22000021f100 */
[----:B------:R-:W-:Y:S05]  /*4cd0*/  BRA `(.L_x_4145) ;  /* 0x0000000400087947 */ /* 0x000fea0003800000 */
.L_x_4158:
        /* <DEDUP_REMOVED lines=21> */
.L_x_4167:
[----:B------:R-:W-:Y:S05]  /*4e30*/  BSYNC.RECONVERGENT B1 ;  /* 0x0000000000017941 */ /* 0x000fea0003800200 */
.L_x_4166:
[----:B------:R-:W-:Y:S01]  /*4e40*/  IMAD.SHL.U32 R0, R0, 0x200000, RZ ;  /* 0x0020000000007824 */ /* 0x000fe200078e00ff */
[----:B------:R-:W-:-:S04]  /*4e50*/  LEA R2, R2, 0x37800000, 0x17 ;  /* 0x3780000002027811 */ /* 0x000fc800078eb8ff */
[----:B------:R-:W-:-:S07]  /*4e60*/  LOP3.LUT R0, R2, R0, R7, 0xfe, !PT ;  /* 0x0000000002007212 */ /* 0x000fce00078efe07 */
.L_x_4165:
[----:B------:R-:W-:Y:S05]  /*4e70*/  BSYNC.RECONVERGENT B0 ;  /* 0x0000000000007941 */ /* 0x000fea0003800200 */
.L_x_4164:
[----:B------:R-:W0:Y:S01]  /*4e80*/  F2I.FTZ.TRUNC.NTZ R0, R0 ;  /* 0x0000000000007305 */ /* 0x000e22000021f100 */
[----:B------:R-:W-:Y:S05]  /*4e90*/  BRA `(.L_x_4145) ;  /* 0x0000000000987947 */ /* 0x000fea0003800000 */
.L_x_4157:
        /* <DEDUP_REMOVED lines=14> */
.L_x_4171:
[----:B------:R-:W-:Y:S05]  /*4f80*/  BSYNC.RECONVERGENT B0 ;  /* 0x0000000000007941 */ /* 0x000fea0003800200 */
.L_x_4170:
[----:B------:R-:W0:Y:S01]  /*4f90*/  F2I.FTZ.TRUNC.NTZ R0, R0 ;  /* 0x0000000000007305 */ /* 0x000e22000021f100 */
[----:B------:R-:W-:Y:S05]  /*4fa0*/  BRA `(.L_x_4145) ;  /* 0x0000000000547947 */ /* 0x000fea0003800000 */
.L_x_4144:
        /* <DEDUP_REMOVED lines=16> */
.L_x_4172:
[----:B------:R-:W-:Y:S01]  /*50b0*/  MOV R0, RZ ;  /* 0x000000ff00007202 */ /* 0x000fe20000000f00 */
[----:B------:R-:W-:Y:S06]  /*50c0*/  BRA `(.L_x_4145) ;  /* 0x00000000000c7947 */ /* 0x000fec0003800000 */
.L_x_4169:
[----:B------:R0:W5:Y:S01]  /*50d0*/  LDG.E R0, desc[UR36][R2.64] ;  /* 0x0000002402007981 */ /* 0x000162000c1e1900 */
[----:B------:R-:W-:Y:S05]  /*50e0*/  BRA `(.L_x_4145) ;  /* 0x0000000000047947 */ /* 0x000fea0003800000 */
.L_x_4168:
[----:B------:R0:W5:Y:S02]  /*50f0*/  LDG.E R0, desc[UR36][R2.64] ;  /* 0x0000002402007981 */ /* 0x000164000c1e1900 */
.L_x_4145:
[----:B------:R-:W1:Y:S01]  /*5100*/  LDCU.64 UR6, c[0x0][0x580] ;  /* 0x0000b000ff0677ac */ /* 0x000e620008000a00 */
[----:B0----5:R-:W-:Y:S01]  /*5110*/  IABS R4, R0 ;  /* 0x0000000000047213 */ /* 0x021fe20000000000 */
        /* <DEDUP_REMOVED lines=15> */
.L_x_4176:
[----:B------:R0:W-:Y:S01]  /*5210*/  STG.E.U8 desc[UR36][R2.64], R4 ;  /* 0x0000000402007986 */ /* 0x0001e2000c101124 */
[----:B------:R-:W-:Y:S05]  /*5220*/  BRA `(.L_x_4178) ;  /* 0x0000000c00387947 */ /* 0x000fea0003800000 */
.L_x_4175:
        /* <DEDUP_REMOVED lines=9> */
.L_x_4180:
[----:B------:R0:W-:Y:S01]  /*52c0*/  STG.E desc[UR36][R2.64], R4 ;  /* 0x0000000402007986 */ /* 0x0001e2000c101924 */
[----:B------:R-:W-:Y:S05]  /*52d0*/  BRA `(.L_x_4178) ;  /* 0x0000000c000c7947 */ /* 0x000fea0003800000 */
.L_x_4179:
[----:B------:R0:W-:Y:S01]  /*52e0*/  STG.E.U16 desc[UR36][R2.64], R4 ;  /* 0x0000000402007986 */ /* 0x0001e2000c101524 */
[----:B------:R-:W-:Y:S05]  /*52f0*/  BRA `(.L_x_4178) ;  /* 0x0000000c00047947 */ /* 0x000fea0003800000 */
.L_x_4174:
        /* <DEDUP_REMOVED lines=9> */
.L_x_4182:
[----:B------:R-:W-:-:S04]  /*5390*/  I2FP.F32.S32 R0, R4 ;  /* 0x0000000400007245 */ /* 0x000fc80000201400 */
[----:B------:R-:W-:-:S05]  /*53a0*/  F2FP.F16.F32.PACK_AB R0, RZ, R0 ;  /* 0x00000000ff00723e */ /* 0x000fca00000000ff */
[----:B------:R0:W-:Y:S01]  /*53b0*/  STG.E.U16 desc[UR36][R2.64], R0 ;  /* 0x0000000002007986 */ /* 0x0001e2000c101524 */
[----:B------:R-:W-:Y:S05]  /*53c0*/  BRA `(.L_x_4178) ;  /* 0x0000000800d07947 */ /* 0x000fea0003800000 */
.L_x_4181:
[----:B------:R-:W-:-:S09]  /*53d0*/  UISETP.NE.AND UP0, UPT, UR4, 0x7, UPT ;  /* 0x000000070400788c */ /* 0x000fd2000bf05270 */
[----:B------:R-:W-:Y:S05]  /*53e0*/  BRA.U !UP0, `(.L_x_4183) ;  /* 0x0000000108347547 */ /* 0x000fea000b800000 */
[----:B------:R-:W-:-:S09]  /*53f0*/  UISETP.NE.AND UP0, UPT, UR4, 0x8, UPT ;  /* 0x000000080400788c */ /* 0x000fd2000bf05270 */
[----:B------:R-:W-:Y:S05]  /*5400*/  BRA.U !UP0, `(.L_x_4184) ;  /* 0x0000000108187547 */ /* 0x000fea000b800000 */
[----:B------:R-:W-:-:S09]  /*5410*/  UISETP.NE.AND UP0, UPT, UR4, 0x9, UPT ;  /* 0x000000090400788c */ /* 0x000fd2000bf05270 */
[----:B------:R-:W-:Y:S05]  /*5420*/  BRA.U UP0, `(.L_x_4177) ;  /* 0x0000000500d47547 */ /* 0x000fea000b800000 */
[----:B------:R-:W-:Y:S01]  /*5430*/  I2FP.F32.S32 R4, R4 ;  /* 0x0000000400047245 */ /* 0x000fe20000201400 */
[----:B------:R-:W-:-:S05]  /*5440*/  IMAD.MOV.U32 R5, RZ, RZ, RZ ;  /* 0x000000ffff057224 */ /* 0x000fca00078e00ff */
[----:B------:R0:W-:Y:S01]  /*5450*/  STG.E.64 desc[UR36][R2.64], R4 ;  /* 0x0000000402007986 */ /* 0x0001e2000c101b24 */
[----:B------:R-:W-:Y:S05]  /*5460*/  BRA `(.L_x_4178) ;  /* 0x0000000800a87947 */ /* 0x000fea0003800000 */
.L_x_4184:
[----:B------:R-:W-:-:S04]  /*5470*/  I2FP.F32.S32 R4, R4 ;  /* 0x0000000400047245 */ /* 0x000fc80000201400 */
[----:B------:R-:W-:-:S04]  /*5480*/  F2FP.F16.F32.PACK_AB R5, RZ, R4 ;  /* 0x00000004ff05723e */ /* 0x000fc800000000ff */
[----:B------:R-:W-:-:S05]  /*5490*/  PRMT R5, R5, 0x5410, RZ ;  /* 0x0000541005057816 */ /* 0x000fca00000000ff */
[----:B------:R0:W-:Y:S01]  /*54a0*/  STG.E desc[UR36][R2.64], R5 ;  /* 0x0000000502007986 */ /* 0x0001e2000c101924 */
[----:B------:R-:W-:Y:S05]  /*54b0*/  BRA `(.L_x_4178) ;  /* 0x0000000800947947 */ /* 0x000fea0003800000 */
.L_x_4183:
[----:B------:R-:W0:Y:S02]  /*54c0*/  I2F.F64 R4, R4 ;  /* 0x0000000400047312 */ /* 0x000e240000201c00 */
[----:B0-----:R0:W-:Y:S01]  /*54d0*/  STG.E.64 desc[UR36][R2.64], R4 ;  /* 0x0000000402007986 */ /* 0x0011e2000c101b24 */
[----:B------:R-:W-:Y:S05]  /*54e0*/  BRA `(.L_x_4178) ;  /* 0x0000000800887947 */ /* 0x000fea0003800000 */
.L_x_4173:
        /* <DEDUP_REMOVED lines=12> */
.L_x_4188:
[----:B------:R-:W-:Y:S01]  /*55b0*/  I2FP.F32.S32 R5, R4 ;  /* 0x0000000400057245 */ /* 0x000fe20000201400 */
[----:B------:R-:W-:Y:S01]  /*55c0*/  BSSY.RECONVERGENT B0, `(.L_x_4189) ;  /* 0x0000013000007945 */ /* 0x000fe20003800200 */
[----:B------:R-:W-:Y:S02]  /*55d0*/  HFMA2 R0, -RZ, RZ, 0, 7.62939453125e-06 ;  /* 0x00000080ff007431 */ /* 0x000fe400000001ff */
        /* <DEDUP_REMOVED lines=15> */
.L_x_4191:
[----:B------:R-:W-:-:S04]  /*56d0*/  SHF.R.U32.HI R5, RZ, 0x18, R5 ;  /* 0x00000018ff057819 */ /* 0x000fc80000011605 */
[----:B------:R-:W-:-:S07]  /*56e0*/  LOP3.LUT R0, R0, 0x80, R5, 0xf8, !PT ;  /* 0x0000008000007812 */ /* 0x000fce00078ef805 */
.L_x_4190:
[----:B------:R-:W-:Y:S05]  /*56f0*/  BSYNC.RECONVERGENT B0 ;  /* 0x0000000000007941 */ /* 0x000fea0003800200 */
.L_x_4189:
[----:B------:R0:W-:Y:S01]  /*5700*/  STG.E.U8 desc[UR36][R2.64], R0 ;  /* 0x0000000002007986 */ /* 0x0001e2000c101124 */
[----:B------:R-:W-:Y:S05]  /*5710*/  BRA `(.L_x_4178) ;  /* 0x0000000400fc7947 */ /* 0x000fea0003800000 */
.L_x_4187:
[----:B------:R-:W-:Y:S01]  /*5720*/  I2FP.F32.S32 R5, R4 ;  /* 0x0000000400057245 */ /* 0x000fe20000201400 */
[----:B------:R-:W-:Y:S01]  /*5730*/  BSSY.RECONVERGENT B0, `(.L_x_4192) ;  /* 0x0000013000007945 */ /* 0x000fe20003800200 */
[----:B------:R-:W-:Y:S02]  /*5740*/  IMAD.MOV.U32 R0, RZ, RZ, 0x80 ;  /* 0x00000080ff007424 */ /* 0x000fe400078e00ff */
        /* <DEDUP_REMOVED lines=15> */
.L_x_4194:
[----:B------:R-:W-:-:S04]  /*5840*/  SHF.R.U32.HI R5, RZ, 0x18, R5 ;  /* 0x00000018ff057819 */ /* 0x000fc80000011605 */
[----:B------:R-:W-:-:S07]  /*5850*/  LOP3.LUT R0, R0, 0x80, R5, 0xf8, !PT ;  /* 0x0000008000007812 */ /* 0x000fce00078ef805 */
.L_x_4193:
[----:B------:R-:W-:Y:S05]  /*5860*/  BSYNC.RECONVERGENT B0 ;  /* 0x0000000000007941 */ /* 0x000fea0003800200 */
.L_x_4192:
[----:B------:R0:W-:Y:S01]  /*5870*/  STG.E.U8 desc[UR36][R2.64], R0 ;  /* 0x0000000002007986 */ /* 0x0001e2000c101124 */
[----:B------:R-:W-:Y:S05]  /*5880*/  BRA `(.L_x_4178) ;  /* 0x0000000400a07947 */ /* 0x000fea0003800000 */
.L_x_4186:
[----:B------:R-:W-:-:S09]  /*5890*/  UISETP.NE.AND UP0, UPT, UR4, 0x1c, UPT ;  /* 0x0000001c0400788c */ /* 0x000fd2000bf05270 */
[----:B------:R-:W-:Y:S05]  /*58a0*/  BRA.U !UP0, `(.L_x_4195) ;  /* 0x00000001085c7547 */ /* 0x000fea000b800000 */
[----:B------:R-:W-:-:S09]  /*58b0*/  UISETP.NE.AND UP0, UPT, UR4, 0x1d, UPT ;  /* 0x0000001d0400788c */ /* 0x000fd2000bf05270 */
[----:B------:R-:W-:Y:S05]  /*58c0*/  BRA.U !UP0, `(.L_x_4196) ;  /* 0x0000000108487547 */ /* 0x000fea000b800000 */
[----:B------:R-:W-:-:S09]  /*58d0*/  UISETP.NE.AND UP0, UPT, UR4, 0x2c, UPT ;  /* 0x0000002c0400788c */ /* 0x000fd2000bf05270 */
[----:B------:R-:W-:Y:S05]  /*58e0*/  BRA.U UP0, `(.L_x_4177) ;  /* 0x0000000100a47547 */ /* 0x000fea000b800000 */
        /* <DEDUP_REMOVED lines=16> */
.L_x_4196:
[----:B------:R-:W-:-:S05]  /*59f0*/  SHF.R.S32.HI R5, RZ, 0x1f, R4 ;  /* 0x0000001fff057819 */ /* 0x000fca0000011404 */
[----:B------:R0:W-:Y:S01]  /*5a00*/  STG.E.64 desc[UR36][R2.64], R4 ;  /* 0x0000000402007986 */ /* 0x0001e2000c101b24 */
[----:B------:R-:W-:Y:S05]  /*5a10*/  BRA `(.L_x_4178) ;  /* 0x00000004003c7947 */ /* 0x000fea0003800000 */
.L_x_4195:
[----:B------:R0:W-:Y:S01]  /*5a20*/  STG.E desc[UR36][R2.64], R4 ;  /* 0x0000000402007986 */ /* 0x0001e2000c101924 */
[----:B------:R-:W-:Y:S05]  /*5a30*/  BRA `(.L_x_4178) ;  /* 0x0000000400347947 */ /* 0x000fea0003800000 */
.L_x_4185:
        /* <DEDUP_REMOVED lines=10> */
.L_x_4198:
[----:B------:R-:W-:Y:S01]  /*5ae0*/  CS2R R6, SRZ ;  /* 0x0000000000067805 */ /* 0x000fe2000001ff00 */
[----:B------:R-:W0:Y:S04]  /*5af0*/  I2F.F64 R4, R4 ;  /* 0x0000000400047312 */ /* 0x000e280000201c00 */
[----:B0-----:R4:W-:Y:S01]  /*5b00*/  STG.E.128 desc[UR36][R2.64], R4 ;  /* 0x0000000402007986 */ /* 0x0019e2000c101d24 */
[----:B------:R-:W-:Y:S05]  /*5b10*/  BRA `(.L_x_4178) ;  /* 0x0000000000fc7947 */ /* 0x000fea0003800000 */
.L_x_4197:
[----:B------:R-:W-:-:S09]  /*5b20*/  UISETP.NE.AND UP0, UPT, UR4, 0xf, UPT ;  /* 0x0000000f0400788c */ /* 0x000fd2000bf05270 */
[----:B------:R-:W-:Y:S05]  /*5b30*/  BRA.U !UP0, `(.L_x_4199) ;  /* 0x0000000108e87547 */ /* 0x000fea000b800000 */
[----:B------:R-:W-:-:S09]  /*5b40*/  UISETP.NE.AND UP0, UPT, UR4, 0x17, UPT ;  /* 0x000000170400788c */ /* 0x000fd2000bf05270 */
[----:B------:R-:W-:Y:S05]  /*5b50*/  BRA.U !UP0, `(.L_x_4200) ;  /* 0x0000000108907547 */ /* 0x000fea000b800000 */
[----:B------:R-:W-:-:S09]  /*5b60*/  UISETP.NE.AND UP0, UPT, UR4, 0x18, UPT ;  /* 0x000000180400788c */ /* 0x000fd2000bf05270 */
[----:B------:R-:W-:Y:S05]  /*5b70*/  BRA.U !UP0, `(.L_x_4201) ;  /* 0x0000000108447547 */ /* 0x000fea000b800000 */
.L_x_4177:
        /* <DEDUP_REMOVED lines=16> */
.L_x_4202:
[----:B------:R-:W-:Y:S05]  /*5c80*/  BRA `(.L_x_4178) ;  /* 0x0000000000a07947 */ /* 0x000fea0003800000 */
.L_x_4201:
[----:B------:R-:W-:Y:S01]  /*5c90*/  I2FP.F32.S32 R7, R4 ;  /* 0x0000000400077245 */ /* 0x000fe20000201400 */
[----:B------:R-:W-:Y:S01]  /*5ca0*/  BSSY.RECONVERGENT B0, `(.L_x_4203) ;  /* 0x000000c000007945 */ /* 0x000fe20003800200 */
[----:B------:R-:W-:Y:S02]  /*5cb0*/  IMAD.MOV.U32 R0, RZ, RZ, 0x7f ;  /* 0x0000007fff007424 */ /* 0x000fe400078e00ff */
        /* <DEDUP_REMOVED lines=10> */
.L_x_4204:
[----:B------:R-:W-:Y:S05]  /*5d60*/  BSYNC.RECONVERGENT B0 ;  /* 0x0000000000007941 */ /* 0x000fea0003800200 */
.L_x_4203:
[----:B------:R-:W-:-:S05]  /*5d70*/  LOP3.LUT R5, R0, 0x80, R5, 0xf8, !PT ;  /* 0x0000008000057812 */ /* 0x000fca00078ef805 */
[----:B------:R2:W-:Y:S01]  /*5d80*/  STG.E.U8 desc[UR36][R2.64], R5 ;  /* 0x0000000502007986 */ /* 0x0005e2000c101124 */
[----:B------:R-:W-:Y:S05]  /*5d90*/  BRA `(.L_x_4178) ;  /* 0x00000000005c7947 */ /* 0x000fea0003800000 */
.L_x_4200:
[----:B------:R-:W-:Y:S01]  /*5da0*/  I2FP.F32.S32 R5, R4 ;  /* 0x0000000400057245 */ /* 0x000fe20000201400 */
        /* <DEDUP_REMOVED lines=11> */
.L_x_4206:
[----:B------:R-:W-:Y:S02]  /*5e60*/  ISETP.GT.U32.AND P0, PT, R4, 0x7f800000, PT ;  /* 0x7f8000000400780c */ /* 0x000fe40003f04070 */
[----:B------:R-:W-:-:S04]  /*5e70*/  MOV R0, 0x7f ;  /* 0x0000007f00007802 */ /* 0x000fc80000000f00 */
[----:B------:R-:W-:-:S07]  /*5e80*/  SEL R0, R0, 0x7c, P0 ;  /* 0x0000007c00007807 */ /* 0x000fce0000000000 */
.L_x_4207:
[----:B------:R-:W-:Y:S05]  /*5e90*/  BSYNC.RECONVERGENT B0 ;  /* 0x0000000000007941 */ /* 0x000fea0003800200 */
.L_x_4205:
[----:B------:R-:W-:-:S04]  /*5ea0*/  SHF.R.U32.HI R5, RZ, 0x18, R5 ;  /* 0x00000018ff057819 */ /* 0x000fc80000011605 */
[----:B------:R-:W-:-:S05]  /*5eb0*/  LOP3.LUT R5, R0, 0x80, R5, 0xf8, !PT ;  /* 0x0000008000057812 */ /* 0x000fca00078ef805 */
[----:B------:R1:W-:Y:S01]  /*5ec0*/  STG.E.U8 desc[UR36][R2.64], R5 ;  /* 0x0000000502007986 */ /* 0x0003e2000c101124 */
[----:B------:R-:W-:Y:S05]  /*5ed0*/  BRA `(.L_x_4178) ;  /* 0x00000000000c7947 */ /* 0x000fea0003800000 */
.L_x_4199:
[----:B------:R-:W-:-:S04]  /*5ee0*/  I2FP.F32.S32 R0, R4 ;  /* 0x0000000400007245 */ /* 0x000fc80000201400 */
[----:B------:R-:W-:-:S05]  /*5ef0*/  F2FP.BF16.F32.PACK_AB R0, RZ, R0 ;  /* 0x00000000ff00723e */ /* 0x000fca00000010ff */
[----:B------:R0:W-:Y:S02]  /*5f00*/  STG.E.U16 desc[UR36][R2.64], R0 ;  /* 0x0000000002007986 */ /* 0x0001e4000c101524 */
.L_x_4178:
[----:B------:R-:W-:-:S07]  /*5f10*/  VIADD R17, R17, 0x80 ;  /* 0x0000008011117836 */ /* 0x000fce0000000000 */
.L_x_4138:
[----:B------:R-:W-:Y:S05]  /*5f20*/  BSYNC.RECONVERGENT B6 ;  /* 0x0000000000067941 */ /* 0x000fea0003800200 */
.L_x_4137:
        /* <DEDUP_REMOVED lines=307> */
.L_x_4210:
        /* <DEDUP_REMOVED lines=16> */
.L_x_4214:
[----:B------:R0:W5:Y:S01]  /*7360*/  LDG.E.U8 R0, desc[UR36][R2.64] ;  /* 0x0000002402007981 */ /* 0x000162000c1e1100 */
[----:B------:R-:W-:Y:S05]  /*7370*/  BRA `(.L_x_4216) ;  /* 0x0000000c002c7947 */ /* 0x000fea0003800000 */
.L_x_4213:
        /* <DEDUP_REMOVED lines=8> */
.L_x_4218:
[----:B------:R0:W5:Y:S01]  /*7400*/  LDG.E R0, desc[UR36][R2.64] ;  /* 0x0000002402007981 */ /* 0x000162000c1e1900 */
[----:B------:R-:W-:Y:S05]  /*7410*/  BRA `(.L_x_4216) ;  /* 0x0000000c00047947 */ /* 0x000fea0003800000 */
.L_x_4217:
[----:B------:R0:W5:Y:S01]  /*7420*/  LDG.E.S16 R0, desc[UR36][R2.64] ;  /* 0x0000002402007981 */ /* 0x000162000c1e1700 */
[----:B------:R-:W-:Y:S05]  /*7430*/  BRA `(.L_x_4216) ;  /* 0x0000000800fc7947 */ /* 0x000fea0003800000 */
.L_x_4212:
        /* <DEDUP_REMOVED lines=9> */
.L_x_4220:
[----:B------:R-:W2:Y:S02]  /*74d0*/  LDG.E.U16 R2, desc[UR36][R2.64] ;  /* 0x0000002402027981 */ /* 0x000ea4000c1e1500 */
[----:B--2---:R-:W-:-:S06]  /*74e0*/  HADD2.F32 R0, -RZ, R2.H0_H0 ;  /* 0x20000002ff007230 */ /* 0x004fcc0000004100 */
[----:B------:R-:W0:Y:S01]  /*74f0*/  F2I.FTZ.TRUNC.NTZ R0, R0 ;  /* 0x0000000000007305 */ /* 0x000e22000021f100 */
[----:B------:R-:W-:Y:S05]  /*7500*/  BRA `(.L_x_4216) ;  /* 0x0000000800c87947 */ /* 0x000fea0003800000 */
.L_x_4219:
        /* <DEDUP_REMOVED lines=9> */
.L_x_4222:
[----:B------:R-:W2:Y:S02]  /*75a0*/  LDG.E.U16 R2, desc[UR36][R2.64] ;  /* 0x0000002402027981 */ /* 0x000ea4000c1e1500 */
[----:B--2---:R-:W-:-:S06]  /*75b0*/  HADD2.F32 R0, -RZ, R2.H0_H0 ;  /* 0x20000002ff007230 */ /* 0x004fcc0000004100 */
[----:B------:R-:W0:Y:S01]  /*75c0*/  F2I.FTZ.TRUNC.NTZ R0, R0 ;  /* 0x0000000000007305 */ /* 0x000e22000021f100 */
[----:B------:R-:W-:Y:S05]  /*75d0*/  BRA `(.L_x_4216) ;  /* 0x0000000800947947 */ /* 0x000fea0003800000 */
.L_x_4221:
[----:B------:R-:W2:Y:S02]  /*75e0*/  LDG.E.64 R2, desc[UR36][R2.64] ;  /* 0x0000002402027981 */ /* 0x000ea4000c1e1b00 */
[----:B--2---:R0:W1:Y:S02]  /*75f0*/  F2I.F64.TRUNC R0, R2 ;  /* 0x0000000200007311 */ /* 0x004064000030d100 */
[----:B01----:R-:W-:Y:S05]  /*7600*/  BRA `(.L_x_4216) ;  /* 0x0000000800887947 */ /* 0x003fea0003800000 */
.L_x_4211:
        /* <DEDUP_REMOVED lines=12> */
.L_x_4225:
[----:B------:R-:W2:Y:S02]  /*76d0*/  LDG.E.64 R2, desc[UR36][R2.64] ;  /* 0x0000002402027981 */ /* 0x000ea4000c1e1b00 */
[----:B--2---:R0:W1:Y:S02]  /*76e0*/  F2I.F64.TRUNC R0, R2 ;  /* 0x0000000200007311 */ /* 0x004064000030d100 */
[----:B01----:R-:W-:Y:S05]  /*76f0*/  BRA `(.L_x_4216) ;  /* 0x00000008004c7947 */ /* 0x003fea0003800000 */
.L_x_4224:
        /* <DEDUP_REMOVED lines=24> */
[----:B------:R-:W1:Y:S01]  /*7880*/  F2I.FTZ.TRUNC.NTZ R0, R0 ;  /* 0x0000000000007305 */ /* 0x000e62000021f100 */
[----:B------:R-:W-:Y:S05]  /*7890*/  BRA `(.L_x_4216) ;  /* 0x0000000400e47947 */ /* 0x000fea0003800000 */
.L_x_4227:
        /* <DEDUP_REMOVED lines=13> */
.L_x_4226:
[----:B------:R-:W2:Y:S02]  /*7970*/  LDG.E.U16 R0, desc[UR36][R2.64] ;  /* 0x0000002402007981 */ /* 0x000ea4000c1e1500 */
[----:B--2---:R-:W-:-:S06]  /*7980*/  IMAD.U32 R0, R0, 0x10000, RZ ;  /* 0x0001000000007824 */ /* 0x004fcc00078e00ff */
[----:B------:R-:W2:Y:S01]  /*7990*/  F2I.FTZ.TRUNC.NTZ R0, R0 ;  /* 0x0000000000007305 */ /* 0x000ea2000021f100 */
[----:B------:R-:W-:Y:S05]  /*79a0*/  BRA `(.L_x_4216) ;  /* 0x0000000400a07947 */ /* 0x000fea0003800000 */
.L_x_4223:
        /* <DEDUP_REMOVED lines=10> */
.L_x_4230:
        /* <DEDUP_REMOVED lines=21> */
.L_x_4234:
[----:B------:R-:W-:Y:S05]  /*7ba0*/  BSYNC.RECONVERGENT B1 ;  /* 0x0000000000017941 */ /* 0x000fea0003800200 */
.L_x_4233:
[----:B------:R-:W-:Y:S02]  /*7bb0*/  SHF.L.U32 R0, R0, 0x14, RZ ;  /* 0x0000001400007819 */ /* 0x000fe400000006ff */
[----:B------:R-:W-:-:S04]  /*7bc0*/  LEA R2, R2, 0x3b800000, 0x17 ;  /* 0x3b80000002027811 */ /* 0x000fc800078eb8ff */
[----:B------:R-:W-:-:S07]  /*7bd0*/  LOP3.LUT R0, R2, R0, R7, 0xfe, !PT ;  /* 0x0000000002007212 */ /* 0x000fce00078efe07 */
.L_x_4232:
[----:B------:R-:W-:Y:S05]  /*7be0*/  BSYNC.RECONVERGENT B0 ;  /* 0x0000000000007941 */ /* 0x000fea0003800200 */
.L_x_4231:
[----:B------:R-:W4:Y:S01]  /*7bf0*/  F2I.FTZ.TRUNC.NTZ R0, R0 ;  /* 0x0000000000007305 */ /* 0x000f22000021f100 */
[----:B------:R-:W-:Y:S05]  /*7c00*/  BRA `(.L_x_4216) ;  /* 0x0000000400087947 */ /* 0x000fea0003800000 */
.L_x_4229:
        /* <DEDUP_REMOVED lines=21> */
.L_x_4238:
[----:B------:R-:W-:Y:S05]  /*7d60*/  BSYNC.RECONVERGENT B1 ;  /* 0x0000000000017941 */ /* 0x000fea0003800200 */
.L_x_4237:
[----:B------:R-:W-:Y:S01]  /*7d70*/  IMAD.SHL.U32 R0, R0, 0x200000, RZ ;  /* 0x0020000000007824 */ /* 0x000fe200078e00ff */
[----:B------:R-:W-:-:S04]  /*7d80*/  LEA R2, R2, 0x37800000, 0x17 ;  /* 0x3780000002027811 */ /* 0x000fc800078eb8ff */
[----:B------:R-:W-:-:S07]  /*7d90*/  LOP3.LUT R0, R2, R0, R7, 0xfe, !PT ;  /* 0x0000000002007212 */ /* 0x000fce00078efe07 */
.L_x_4236:
[----:B------:R-:W-:Y:S05]  /*7da0*/  BSYNC.RECONVERGENT B0 ;  /* 0x0000000000007941 */ /* 0x000fea0003800200 */
.L_x_4235:
[----:B------:R-:W0:Y:S01]  /*7db0*/  F2I.FTZ.TRUNC.NTZ R0, R0 ;  /* 0x0000000000007305 */ /* 0x000e22000021f100 */
[----:B------:R-:W-:Y:S05]  /*7dc0*/  BRA `(.L_x_4216) ;  /* 0x0000000000987947 */ /* 0x000fea0003800000 */
.L_x_4228:
        /* <DEDUP_REMOVED lines=14> */
.L_x_4242:
[----:B------:R-:W-:Y:S05]  /*7eb0*/  BSYNC.RECONVERGENT B0 ;  /* 0x0000000000007941 */ /* 0x000fea0003800200 */
.L_x_4241:
[----:B------:R-:W0:Y:S01]  /*7ec0*/  F2I.FTZ.TRUNC.NTZ R0, R0 ;  /* 0x0000000000007305 */ /* 0x000e22000021f100 */
[----:B------:R-:W-:Y:S05]  /*7ed0*/  BRA `(.L_x_4216) ;  /* 0x0000000000547947 */ /* 0x000fea0003800000 */
.L_x_4215:
        /* <DEDUP_REMOVED lines=16> */
.L_x_4243:
[----:B------:R-:W-:Y:S01]  /*7fe0*/  MOV R0, RZ ;  /* 0x000000ff00007202 */ /* 0x000fe20000000f00 */
[----:B------:R-:W-:Y:S06]  /*7ff0*/  BRA `(.L_x_4216) ;  /* 0x00000000000c7947 */ /* 0x000fec0003800000 */
.L_x_4240:
[----:B------:R0:W5:Y:S01]  /*8000*/  LDG.E R0, desc[UR36][R2.64] ;  /* 0x0000002402007981 */ /* 0x000162000c1e1900 */
[----:B------:R-:W-:Y:S05]  /*8010*/  BRA `(.L_x_4216) ;  /* 0x0000000000047947 */ /* 0x000fea0003800000 */
.L_x_4239:
[----:B------:R0:W5:Y:S02]  /*8020*/  LDG.E R0, desc[UR36][R2.64] ;  /* 0x0000002402007981 */ /* 0x000164000c1e1900 */
.L_x_4216:
        /* <DEDUP_REMOVED lines=17> */
.L_x_4247:
[----:B------:R4:W-:Y:S01]  /*8140*/  STG.E.U8 desc[UR36][R2.64], R4 ;  /* 0x0000000402007986 */ /* 0x0009e2000c101124 */
[----:B------:R-:W-:Y:S05]  /*8150*/  BRA `(.L_x_4249) ;  /* 0x0000000c00387947 */ /* 0x000fea0003800000 */
.L_x_4246:
        /* <DEDUP_REMOVED lines=9> */
.L_x_4251:
[----:B------:R2:W-:Y:S01]  /*81f0*/  STG.E desc[UR36][R2.64], R4 ;  /* 0x0000000402007986 */ /* 0x0005e2000c101924 */
[----:B------:R-:W-:Y:S05]  /*8200*/  BRA `(.L_x_4249) ;  /* 0x0000000c000c7947 */ /* 0x000fea0003800000 */
.L_x_4250:
[----:B------:R0:W-:Y:S01]  /*8210*/  STG.E.U16 desc[UR36][R2.64], R4 ;  /* 0x0000000402007986 */ /* 0x0001e2000c101524 */
[----:B------:R-:W-:Y:S05]  /*8220*/  BRA `(.L_x_4249) ;  /* 0x0000000c00047947 */ /* 0x000fea0003800000 */
.L_x_4245:
        /* <DEDUP_REMOVED lines=9> */
.L_x_4253:
[----:B------:R-:W-:-:S04]  /*82c0*/  I2FP.F32.S32 R0, R4 ;  /* 0x0000000400007245 */ /* 0x000fc80000201400 */
[----:B------:R-:W-:-:S05]  /*82d0*/  F2FP.F16.F32.PACK_AB R0, RZ, R0 ;  /* 0x00000000ff00723e */ /* 0x000fca00000000ff */
[----:B------:R0:W-:Y:S01]  /*82e0*/  STG.E.U16 desc[UR36][R2.64], R0 ;  /* 0x0000000002007986 */ /* 0x0001e2000c101524 */
[----:B------:R-:W-:Y:S05]  /*82f0*/  BRA `(.L_x_4249) ;  /* 0x0000000800d07947 */ /* 0x000fea0003800000 */
.L_x_4252:
        /* <DEDUP_REMOVED lines=10> */
.L_x_4255:
[----:B------:R-:W-:-:S04]  /*83a0*/  I2FP.F32.S32 R4, R4 ;  /* 0x0000000400047245 */ /* 0x000fc80000201400 */
[----:B------:R-:W-:-:S04]  /*83b0*/  F2FP.F16.F32.PACK_AB R5, RZ, R4 ;  /* 0x00000004ff05723e */ /* 0x000fc800000000ff */
[----:B------:R-:W-:-:S05]  /*83c0*/  PRMT R5, R5, 0x5410, RZ ;  /* 0x0000541005057816 */ /* 0x000fca00000000ff */
[----:B------:R0:W-:Y:S01]  /*83d0*/  STG.E desc[UR36][R2.64], R5 ;  /* 0x0000000502007986 */ /* 0x0001e2000c101924 */
[----:B------:R-:W-:Y:S05]  /*83e0*/  BRA `(.L_x_4249) ;  /* 0x0000000800947947 */ /* 0x000fea0003800000 */
.L_x_4254:
[----:B------:R-:W0:Y:S02]  /*83f0*/  I2F.F64 R4, R4 ;  /* 0x0000000400047312 */ /* 0x000e240000201c00 */
[----:B0-----:R0:W-:Y:S01]  /*8400*/  STG.E.64 desc[UR36][R2.64], R4 ;  /* 0x0000000402007986 */ /* 0x0011e2000c101b24 */
[----:B------:R-:W-:Y:S05]  /*8410*/  BRA `(.L_x_4249) ;  /* 0x0000000800887947 */ /* 0x000fea0003800000 */
.L_x_4244:
        /* <DEDUP_REMOVED lines=12> */
.L_x_4259:
        /* <DEDUP_REMOVED lines=18> */
.L_x_4262:
[----:B------:R-:W-:-:S04]  /*8600*/  SHF.R.U32.HI R5, RZ, 0x18, R5 ;  /* 0x00000018ff057819 */ /* 0x000fc80000011605 */
[----:B------:R-:W-:-:S07]  /*8610*/  LOP3.LUT R0, R0, 0x80, R5, 0xf8, !PT ;  /* 0x0000008000007812 */ /* 0x000fce00078ef805 */
.L_x_4261:
[----:B------:R-:W-:Y:S05]  /*8620*/  BSYNC.RECONVERGENT B0 ;  /* 0x0000000000007941 */ /* 0x000fea0003800200 */
.L_x_4260:
[----:B------:R0:W-:Y:S01]  /*8630*/  STG.E.U8 desc[UR36][R2.64], R0 ;  /* 0x0000000002007986 */ /* 0x0001e2000c101124 */
[----:B------:R-:W-:Y:S05]  /*8640*/  BRA `(.L_x_4249) ;  /* 0x0000000400fc7947 */ /* 0x000fea0003800000 */
.L_x_4258:
        /* <DEDUP_REMOVED lines=18> */
.L_x_4265:
[----:B------:R-:W-:-:S04]  /*8770*/  SHF.R.U32.HI R5, RZ, 0x18, R5 ;  /* 0x00000018ff057819 */ /* 0x000fc80000011605 */
[----:B------:R-:W-:-:S07]  /*8780*/  LOP3.LUT R0, R0, 0x80, R5, 0xf8, !PT ;  /* 0x0000008000007812 */ /* 0x000fce00078ef805 */
.L_x_4264:
[----:B------:R-:W-:Y:S05]  /*8790*/  BSYNC.RECONVERGENT B0 ;  /* 0x0000000000007941 */ /* 0x000fea0003800200 */
.L_x_4263:
[----:B------:R0:W-:Y:S01]  /*87a0*/  STG.E.U8 desc[UR36][R2.64], R0 ;  /* 0x0000000002007986 */ /* 0x0001e2000c101124 */
[----:B------:R-:W-:Y:S05]  /*87b0*/  BRA `(.L_x_4249) ;  /* 0x0000000400a07947 */ /* 0x000fea0003800000 */
.L_x_4257:
        /* <DEDUP_REMOVED lines=22> */
.L_x_4267:
[----:B------:R-:W-:-:S05]  /*8920*/  SHF.R.S32.HI R5, RZ, 0x1f, R4 ;  /* 0x0000001fff057819 */ /* 0x000fca0000011404 */
[----:B------:R0:W-:Y:S01]  /*8930*/  STG.E.64 desc[UR36][R2.64], R4 ;  /* 0x0000000402007986 */ /* 0x0001e2000c101b24 */
[----:B------:R-:W-:Y:S05]  /*8940*/  BRA `(.L_x_4249) ;  /* 0x00000004003c7947 */ /* 0x000fea0003800000 */
.L_x_4266:
[----:B------:R0:W-:Y:S01]  /*8950*/  STG.E desc[UR36][R2.64], R4 ;  /* 0x0000000402007986 */ /* 0x0001e2000c101924 */
[----:B------:R-:W-:Y:S05]  /*8960*/  BRA `(.L_x_4249) ;  /* 0x0000000400347947 */ /* 0x000fea0003800000 */
.L_x_4256:
        /* <DEDUP_REMOVED lines=10> */
.L_x_4269:
[----:B------:R-:W-:Y:S01]  /*8a10*/  CS2R R6, SRZ ;  /* 0x0000000000067805 */ /* 0x000fe2000001ff00 */
[----:B------:R-:W0:Y:S04]  /*8a20*/  I2F.F64 R4, R4 ;  /* 0x0000000400047312 */ /* 0x000e280000201c00 */
[----:B0-----:R0:W-:Y:S01]  /*8a30*/  STG.E.128 desc[UR36][R2.64], R4 ;  /* 0x0000000402007986 */ /* 0x0011e2000c101d24 */
[----:B------:R-:W-:Y:S05]  /*8a40*/  BRA `(.L_x_4249) ;  /* 0x0000000000fc7947 */ /* 0x000fea0003800000 */
.L_x_4268:
[----:B------:R-:W-:-:S09]  /*8a50*/  UISETP.NE.AND UP0, UPT, UR4, 0xf, UPT ;  /* 0x0000000f0400788c */ /* 0x000fd2000bf05270 */
[----:B------:R-:W-:Y:S05]  /*8a60*/  BRA.U !UP0, `(.L_x_4270) ;  /* 0x0000000108e87547 */ /* 0x000fea000b800000 */
[----:B------:R-:W-:-:S09]  /*8a70*/  UISETP.NE.AND UP0, UPT, UR4, 0x17, UPT ;  /* 0x000000170400788c */ /* 0x000fd2000bf05270 */
[----:B------:R-:W-:Y:S05]  /*8a80*/  BRA.U !UP0, `(.L_x_4271) ;  /* 0x0000000108907547 */ /* 0x000fea000b800000 */
[----:B------:R-:W-:-:S09]  /*8a90*/  UISETP.NE.AND UP0, UPT, UR4, 0x18, UPT ;  /* 0x000000180400788c */ /* 0x000fd2000bf05270 */
[----:B------:R-:W-:Y:S05]  /*8aa0*/  BRA.U !UP0, `(.L_x_4272) ;  /* 0x0000000108447547 */ /* 0x000fea000b800000 */
.L_x_4248:
        /* <DEDUP_REMOVED lines=16> */
.L_x_4273:
[----:B------:R-:W-:Y:S05]  /*8bb0*/  BRA `(.L_x_4249) ;  /* 0x0000000000a07947 */ /* 0x000fea0003800000 */
.L_x_4272:
        /* <DEDUP_REMOVED lines=13> */
.L_x_4275:
[----:B------:R-:W-:Y:S05]  /*8c90*/  BSYNC.RECONVERGENT B0 ;  /* 0x0000000000007941 */ /* 0x000fea0003800200 */
.L_x_4274:
[----:B------:R-:W-:-:S05]  /*8ca0*/  LOP3.LUT R5, R0, 0x80, R5, 0xf8, !PT ;  /* 0x0000008000057812 */ /* 0x000fca00078ef805 */
[----:B------:R0:W-:Y:S01]  /*8cb0*/  STG.E.U8 desc[UR36][R2.64], R5 ;  /* 0x0000000502007986 */ /* 0x0001e2000c101124 */
[----:B------:R-:W-:Y:S05]  /*8cc0*/  BRA `(.L_x_4249) ;  /* 0x00000000005c7947 */ /* 0x000fea0003800000 */
.L_x_4271:
        /* <DEDUP_REMOVED lines=12> */
.L_x_4277:
[----:B------:R-:W-:Y:S02]  /*8d90*/  ISETP.GT.U32.AND P0, PT, R4, 0x7f800000, PT ;  /* 0x7f8000000400780c */ /* 0x000fe40003f04070 */
[----:B------:R-:W-:-:S04]  /*8da0*/  MOV R0, 0x7f ;  /* 0x0000007f00007802 */ /* 0x000fc80000000f00 */
[----:B------:R-:W-:-:S07]  /*8db0*/  SEL R0, R0, 0x7c, P0 ;  /* 0x0000007c00007807 */ /* 0x000fce0000000000 */
.L_x_4278:
[----:B------:R-:W-:Y:S05]  /*8dc0*/  BSYNC.RECONVERGENT B0 ;  /* 0x0000000000007941 */ /* 0x000fea0003800200 */
.L_x_4276:
[----:B------:R-:W-:-:S04]  /*8dd0*/  SHF.R.U32.HI R5, RZ, 0x18, R5 ;  /* 0x00000018ff057819 */ /* 0x000fc80000011605 */
[----:B------:R-:W-:-:S05]  /*8de0*/  LOP3.LUT R5, R0, 0x80, R5, 0xf8, !PT ;  /* 0x0000008000057812 */ /* 0x000fca00078ef805 */
[----:B------:R0:W-:Y:S01]  /*8df0*/  STG.E.U8 desc[UR36][R2.64], R5 ;  /* 0x0000000502007986 */ /* 0x0001e2000c101124 */
[----:B------:R-:W-:Y:S05]  /*8e00*/  BRA `(.L_x_4249) ;  /* 0x00000000000c7947 */ /* 0x000fea0003800000 */
.L_x_4270:
[----:B------:R-:W-:-:S04]  /*8e10*/  I2FP.F32.S32 R0, R4 ;  /* 0x0000000400007245 */ /* 0x000fc80000201400 */
[----:B------:R-:W-:-:S05]  /*8e20*/  F2FP.BF16.F32.PACK_AB R0, RZ, R0 ;  /* 0x00000000ff00723e */ /* 0x000fca00000010ff */
[----:B------:R0:W-:Y:S02]  /*8e30*/  STG.E.U16 desc[UR36][R2.64], R0 ;  /* 0x0000000002007986 */ /* 0x0001e4000c101524 */
.L_x_4249:
[----:B------:R-:W-:-:S07]  /*8e40*/  VIADD R17, R17, 0x80 ;  /* 0x0000008011117836 */ /* 0x000fce0000000000 */
.L_x_4209:
[----:B------:R-:W-:Y:S05]  /*8e50*/  BSYNC.RECONVERGENT B6 ;  /* 0x0000000000067941 */ /* 0x000fea0003800200 */
.L_x_4208:
        /* <DEDUP_REMOVED lines=306> */
.L_x_4279:
[----:B------:R-:W1:Y:S01]  /*a180*/  LDCU.128 UR8, c[0x0][0x580] ;  /* 0x0000b000ff0877ac */ /* 0x000e620008000c00 */
[----:B------:R-:W-:-:S04]  /*a190*/  UPRMT UR4, UR41, 0x9910, URZ ;  /* 0x0000991029047896 */ /* 0x000fc800080000ff */
[----:B------:R-:W-:Y:S01]  /*a1a0*/  UISETP.GT.AND UP0, UPT, UR4, 0x9, UPT ;  /* 0x000000090400788c */ /* 0x000fe2000bf04270 */
[----:B-1234-:R-:W-:Y:S02]  /*a1b0*/  IADD3 R2, P1, PT, R0, UR10, RZ ;  /* 0x0000000a00027c10 */ /* 0x01efe4000ff3e0ff */
        /* <DEDUP_REMOVED lines=14> */
.L_x_4283:
[----:B------:R0:W5:Y:S01]  /*a2a0*/  LDG.E.U8 R0, desc[UR36][R2.64] ;  /* 0x0000002402007981 */ /* 0x000162000c1e1100 */
[----:B------:R-:W-:Y:S05]  /*a2b0*/  BRA `(.L_x_4285) ;  /* 0x0000000c002c7947 */ /* 0x000fea0003800000 */
.L_x_4282:
        /* <DEDUP_REMOVED lines=8> */
.L_x_4287:
[----:B------:R0:W5:Y:S01]  /*a340*/  LDG.E R0, desc[UR36][R2.64] ;  /* 0x0000002402007981 */ /* 0x000162000c1e1900 */
[----:B------:R-:W-:Y:S05]  /*a350*/  BRA `(.L_x_4285) ;  /* 0x0000000c00047947 */ /* 0x000fea0003800000 */
.L_x_4286:
[----:B------:R0:W5:Y:S01]  /*a360*/  LDG.E.S16 R0, desc[UR36][R2.64] ;  /* 0x0000002402007981 */ /* 0x000162000c1e1700 */
[----:B------:R-:W-:Y:S05]  /*a370*/  BRA `(.L_x_4285) ;  /* 0x0000000800fc7947 */ /* 0x000fea0003800000 */
.L_x_4281:
        /* <DEDUP_REMOVED lines=9> */
.L_x_4289:
[----:B------:R-:W2:Y:S02]  /*a410*/  LDG.E.U16 R2, desc[UR36][R2.64] ;  /* 0x0000002402027981 */ /* 0x000ea4000c1e1500 */
[----:B--2---:R-:W-:-:S06]  /*a420*/  HADD2.F32 R0, -RZ, R2.H0_H0 ;  /* 0x20000002ff007230 */ /* 0x004fcc0000004100 */
[----:B------:R-:W0:Y:S01]  /*a430*/  F2I.FTZ.TRUNC.NTZ R0, R0 ;  /* 0x0000000000007305 */ /* 0x000e22000021f100 */
[----:B------:R-:W-:Y:S05]  /*a440*/  BRA `(.L_x_4285) ;  /* 0x0000000800c87947 */ /* 0x000fea0003800000 */
.L_x_4288:
        /* <DEDUP_REMOVED lines=9> */
.L_x_4291:
[----:B------:R-:W2:Y:S02]  /*a4e0*/  LDG.E.U16 R2, desc[UR36][R2.64] ;  /* 0x0000002402027981 */ /* 0x000ea4000c1e1500 */
[----:B--2---:R-:W-:-:S06]  /*a4f0*/  HADD2.F32 R0, -RZ, R2.H0_H0 ;  /* 0x20000002ff007230 */ /* 0x004fcc0000004100 */
[----:B------:R-:W0:Y:S01]  /*a500*/  F2I.FTZ.TRUNC.NTZ R0, R0 ;  /* 0x0000000000007305 */ /* 0x000e22000021f100 */
[----:B------:R-:W-:Y:S05]  /*a510*/  BRA `(.L_x_4285) ;  /* 0x0000000800947947 */ /* 0x000fea0003800000 */
.L_x_4290:
[----:B------:R-:W2:Y:S02]  /*a520*/  LDG.E.64 R2, desc[UR36][R2.64] ;  /* 0x0000002402027981 */ /* 0x000ea4000c1e1b00 */
[----:B--2---:R0:W1:Y:S02]  /*a530*/  F2I.F64.TRUNC R0, R2 ;  /* 0x0000000200007311 */ /* 0x004064000030d100 */
[----:B01----:R-:W-:Y:S05]  /*a540*/  BRA `(.L_x_4285) ;  /* 0x0000000800887947 */ /* 0x003fea0003800000 */
.L_x_4280:
        /* <DEDUP_REMOVED lines=12> */
.L_x_4294:
[----:B------:R-:W2:Y:S02]  /*a610*/  LDG.E.64 R2, desc[UR36][R2.64] ;  /* 0x0000002402027981 */ /* 0x000ea4000c1e1b00 */
[----:B--2---:R0:W1:Y:S02]  /*a620*/  F2I.F64.TRUNC R0, R2 ;  /* 0x0000000200007311 */ /* 0x004064000030d100 */
[----:B01----:R-:W-:Y:S05]  /*a630*/  BRA `(.L_x_4285) ;  /* 0x00000008004c7947 */ /* 0x003fea0003800000 */
.L_x_4293:
        /* <DEDUP_REMOVED lines=26> */
.L_x_4296:
        /* <DEDUP_REMOVED lines=13> */
.L_x_4295:
[----:B------:R-:W2:Y:S02]  /*a8b0*/  LDG.E.U16 R0, desc[UR36][R2.64] ;  /* 0x0000002402007981 */ /* 0x000ea4000c1e1500 */
[----:B--2---:R-:W-:-:S06]  /*a8c0*/  IMAD.U32 R0, R0, 0x10000, RZ ;  /* 0x0001000000007824 */ /* 0x004fcc00078e00ff */
[----:B------:R-:W0:Y:S01]  /*a8d0*/  F2I.FTZ.TRUNC.NTZ R0, R0 ;  /* 0x0000000000007305 */ /* 0x000e22000021f100 */
[----:B------:R-:W-:Y:S05]  /*a8e0*/  BRA `(.L_x_4285) ;  /* 0x0000000400a07947 */ /* 0x000fea0003800000 */
.L_x_4292:
        /* <DEDUP_REMOVED lines=10> */
.L_x_4299:
        /* <DEDUP_REMOVED lines=21> */
.L_x_4303:
[----:B------:R-:W-:Y:S05]  /*aae0*/  BSYNC.RECONVERGENT B1 ;  /* 0x0000000000017941 */ /* 0x000fea0003800200 */
.L_x_4302:
[----:B------:R-:W-:Y:S01]  /*aaf0*/  IMAD.SHL.U32 R0, R0, 0x100000, RZ ;  /* 0x0010000000007824 */ /* 0x000fe200078e00ff */
[----:B------:R-:W-:-:S04]  /*ab00*/  LEA R2, R2, 0x3b800000, 0x17 ;  /* 0x3b80000002027811 */ /* 0x000fc800078eb8ff */
[----:B------:R-:W-:-:S07]  /*ab10*/  LOP3.LUT R0, R2, R0, R7, 0xfe, !PT ;  /* 0x0000000002007212 */ /* 0x000fce00078efe07 */
.L_x_4301:
[----:B------:R-:W-:Y:S05]  /*ab20*/  BSYNC.RECONVERGENT B0 ;  /* 0x0000000000007941 */ /* 0x000fea0003800200 */
.L_x_4300:
[----:B------:R-:W2:Y:S01]  /*ab30*/  F2I.FTZ.TRUNC.NTZ R0, R0 ;  /* 0x0000000000007305 */ /* 0x000ea2000021f100 */
[----:B------:R-:W-:Y:S05]  /*ab40*/  BRA `(.L_x_4285) ;  /* 0x0000000400087947 */ /* 0x000fea0003800000 */
.L_x_4298:
        /* <DEDUP_REMOVED lines=21> */
.L_x_4307:
[----:B------:R-:W-:Y:S05]  /*aca0*/  BSYNC.RECONVERGENT B1 ;  /* 0x0000000000017941 */ /* 0x000fea0003800200 */
.L_x_4306:
[----:B------:R-:W-:Y:S02]  /*acb0*/  SHF.L.U32 R0, R0, 0x15, RZ ;  /* 0x0000001500007819 */ /* 0x000fe400000006ff */
[----:B------:R-:W-:-:S04]  /*acc0*/  LEA R2, R2, 0x37800000, 0x17 ;  /* 0x3780000002027811 */ /* 0x000fc800078eb8ff */
[----:B------:R-:W-:-:S07]  /*acd0*/  LOP3.LUT R0, R2, R0, R7, 0xfe, !PT ;  /* 0x0000000002007212 */ /* 0x000fce00078efe07 */
.L_x_4305:
[----:B------:R-:W-:Y:S05]  /*ace0*/  BSYNC.RECONVERGENT B0 ;  /* 0x0000000000007941 */ /* 0x000fea0003800200 */
.L_x_4304:
[----:B------:R-:W0:Y:S01]  /*acf0*/  F2I.FTZ.TRUNC.NTZ R0, R0 ;  /* 0x0000000000007305 */ /* 0x000e22000021f100 */
[----:B------:R-:W-:Y:S05]  /*ad00*/  BRA `(.L_x_4285) ;  /* 0x0000000000987947 */ /* 0x000fea0003800000 */
.L_x_4297:
        /* <DEDUP_REMOVED lines=14> */
.L_x_4311:
[----:B------:R-:W-:Y:S05]  /*adf0*/  BSYNC.RECONVERGENT B0 ;  /* 0x0000000000007941 */ /* 0x000fea0003800200 */
.L_x_4310:
[----:B------:R-:W4:Y:S01]  /*ae00*/  F2I.FTZ.TRUNC.NTZ R0, R0 ;  /* 0x0000000000007305 */ /* 0x000f22000021f100 */
[----:B------:R-:W-:Y:S05]  /*ae10*/  BRA `(.L_x_4285) ;  /* 0x0000000000547947 */ /* 0x000fea0003800000 */
.L_x_4284:
        /* <DEDUP_REMOVED lines=16> */
.L_x_4312:
[----:B------:R-:W-:Y:S01]  /*af20*/  IMAD.MOV.U32 R0, RZ, RZ, RZ ;  /* 0x000000ffff007224 */ /* 0x000fe200078e00ff */
[----:B------:R-:W-:Y:S06]  /*af30*/  BRA `(.L_x_4285) ;  /* 0x00000000000c7947 */ /* 0x000fec0003800000 */
.L_x_4309:
[----:B------:R0:W5:Y:S01]  /*af40*/  LDG.E R0, desc[UR36][R2.64] ;  /* 0x0000002402007981 */ /* 0x000162000c1e1900 */
[----:B------:R-:W-:Y:S05]  /*af50*/  BRA `(.L_x_4285) ;  /* 0x0000000000047947 */ /* 0x000fea0003800000 */
.L_x_4308:
[----:B------:R3:W5:Y:S02]  /*af60*/  LDG.E R0, desc[UR36][R2.64] ;  /* 0x0000002402007981 */ /* 0x000764000c1e1900 */
.L_x_4285:
[----:B------:R-:W-:Y:S01]  /*af70*/  UPRMT UR4, UR42, 0x9910, URZ ;  /* 0x000099102a047896 */ /* 0x000fe200080000ff */
[----:B012345:R-:W-:-:S03]  /*af80*/  IABS R2, R0 ;  /* 0x0000000000027213 */ /* 0x03ffc60000000000 */
        /* <DEDUP_REMOVED lines=12> */
.L_x_4316:
[----:B------:R-:W-:Y:S01]  /*b050*/  STG.E.U8 desc[UR36][R16.64], R2 ;  /* 0x0000000210007986 */ /* 0x000fe2000c101124 */
[----:B------:R-:W-:Y:S05]  /*b060*/  EXIT ;  /* 0x000000000000794d */ /* 0x000fea0003800000 */
.L_x_4315:
[----:B------:R-:W-:-:S09]  /*b070*/  UISETP.NE.AND UP0, UPT, UR4, 0x2, UPT ;  /* 0x000000020400788c */ /* 0x000fd2000bf05270 */
[----:B------:R-:W-:Y:S05]  /*b080*/  BRA.U !UP0, `(.L_x_4318) ;  /* 0x0000000108247547 */ /* 0x000fea000b800000 */
[----:B------:R-:W-:-:S09]  /*b090*/  UISETP.NE.AND UP0, UPT, UR4, 0x3, UPT ;  /* 0x000000030400788c */ /* 0x000fd2000bf05270 */
[----:B------:R-:W-:Y:S05]  /*b0a0*/  BRA.U !UP0, `(.L_x_4319) ;  /* 0x0000000108147547 */ /* 0x000fea000b800000 */
[----:B------:R-:W-:-:S09]  /*b0b0*/  UISETP.NE.AND UP0, UPT, UR4, 0x4, UPT ;  /* 0x000000040400788c */ /* 0x000fd2000bf05270 */
[----:B------:R-:W-:Y:S05]  /*b0c0*/  BRA.U UP0, `(.L_x_4317) ;  /* 0x00000009003c7547 */ /* 0x000fea000b800000 */
[----:B------:R-:W-:-:S05]  /*b0d0*/  SHF.R.S32.HI R3, RZ, 0x1f, R2 ;  /* 0x0000001fff037819 */ /* 0x000fca0000011402 */
[----:B------:R-:W-:Y:S01]  /*b0e0*/  STG.E.64 desc[UR36][R16.64], R2 ;  /* 0x0000000210007986 */ /* 0x000fe2000c101b24 */
[----:B------:R-:W-:Y:S05]  /*b0f0*/  EXIT ;  /* 0x000000000000794d */ /* 0x000fea0003800000 */
.L_x_4319:
[----:B------:R-:W-:Y:S01]  /*b100*/  STG.E desc[UR36][R16.64], R2 ;  /* 0x0000000210007986 */ /* 0x000fe2000c101924 */
[----:B------:R-:W-:Y:S05]  /*b110*/  EXIT ;  /* 0x000000000000794d */ /* 0x000fea0003800000 */
.L_x_4318:
[----:B------:R-:W-:Y:S01]  /*b120*/  STG.E.U16 desc[UR36][R16.64], R2 ;  /* 0x0000000210007986 */ /* 0x000fe2000c101524 */
[----:B------:R-:W-:Y:S05]  /*b130*/  EXIT ;  /* 0x000000000000794d */ /* 0x000fea0003800000 */
.L_x_4314:
[----:B------:R-:W-:-:S09]  /*b140*/  UISETP.GT.AND UP0, UPT, UR4, 0x6, UPT ;  /* 0x000000060400788c */ /* 0x000fd2000bf04270 */
[----:B------:R-:W-:Y:S05]  /*b150*/  BRA.U UP0, `(.L_x_4320) ;  /* 0x00000001002c7547 */ /* 0x000fea000b800000 */
[----:B------:R-:W-:-:S09]  /*b160*/  UISETP.NE.AND UP0, UPT, UR4, 0x5, UPT ;  /* 0x000000050400788c */ /* 0x000fd2000bf05270 */
[----:B------:R-:W-:Y:S05]  /*b170*/  BRA.U !UP0, `(.L_x_4321) ;  /* 0x0000000108147547 */ /* 0x000fea000b800000 */
[----:B------:R-:W-:-:S09]  /*b180*/  UISETP.NE.AND UP0, UPT, UR4, 0x6, UPT ;  /* 0x000000060400788c */ /* 0x000fd2000bf05270 */
[----:B------:R-:W-:Y:S05]  /*b190*/  BRA.U UP0, `(.L_x_4317) ;  /* 0x0000000900087547 */ /* 0x000fea000b800000 */
[----:B------:R-:W-:-:S05]  /*b1a0*/  I2FP.F32.S32 R3, R2 ;  /* 0x0000000200037245 */ /* 0x000fca0000201400 */
[----:B------:R-:W-:Y:S01]  /*b1b0*/  STG.E desc[UR36][R16.64], R3 ;  /* 0x0000000310007986 */ /* 0x000fe2000c101924 */
[----:B------:R-:W-:Y:S05]  /*b1c0*/  EXIT ;  /* 0x000000000000794d */ /* 0x000fea0003800000 */
.L_x_4321:
[----:B------:R-:W-:-:S04]  /*b1d0*/  I2FP.F32.S32 R0, R2 ;  /* 0x0000000200007245 */ /* 0x000fc80000201400 */
[----:B------:R-:W-:-:S05]  /*b1e0*/  F2FP.F16.F32.PACK_AB R0, RZ, R0 ;  /* 0x00000000ff00723e */ /* 0x000fca00000000ff */
[----:B------:R-:W-:Y:S01]  /*b1f0*/  STG.E.U16 desc[UR36][R16.64], R0 ;  /* 0x0000000010007986 */ /* 0x000fe2000c101524 */
[----:B------:R-:W-:Y:S05]  /*b200*/  EXIT ;  /* 0x000000000000794d */ /* 0x000fea0003800000 */
.L_x_4320:
        /* <DEDUP_REMOVED lines=8> */
[----:B------:R-:W-:Y:S01]  /*b290*/  STG.E.64 desc[UR36][R16.64], R2 ;  /* 0x0000000210007986 */ /* 0x000fe2000c101b24 */
[----:B------:R-:W-:Y:S05]  /*b2a0*/  EXIT ;  /* 0x000000000000794d */ /* 0x000fea0003800000 */
.L_x_4323:
[----:B------:R-:W-:-:S04]  /*b2b0*/  I2FP.F32.S32 R2, R2 ;  /* 0x0000000200027245 */ /* 0x000fc80000201400 */
[----:B------:R-:W-:-:S04]  /*b2c0*/  F2FP.F16.F32.PACK_AB R3, RZ, R2 ;  /* 0x00000002ff03723e */ /* 0x000fc800000000ff */
[----:B------:R-:W-:-:S05]  /*b2d0*/  PRMT R3, R3, 0x5410, RZ ;  /* 0x0000541003037816 */ /* 0x000fca00000000ff */
[----:B------:R-:W-:Y:S01]  /*b2e0*/  STG.E desc[UR36][R16.64], R3 ;  /* 0x0000000310007986 */ /* 0x000fe2000c101924 */
[----:B------:R-:W-:Y:S05]  /*b2f0*/  EXIT ;  /* 0x000000000000794d */ /* 0x000fea0003800000 */
.L_x_4322:
[----:B------:R-:W0:Y:S02]  /*b300*/  I2F.F64 R2, R2 ;  /* 0x0000000200027312 */ /* 0x000e240000201c00 */
[----:B0-----:R-:W-:Y:S01]  /*b310*/  STG.E.64 desc[UR36][R16.64], R2 ;  /* 0x0000000210007986 */ /* 0x001fe2000c101b24 */
[----:B------:R-:W-:Y:S05]  /*b320*/  EXIT ;  /* 0x000000000000794d */ /* 0x000fea0003800000 */
.L_x_4313:
        /* <DEDUP_REMOVED lines=12> */
.L_x_4327:
[----:B------:R-:W-:Y:S01]  /*b3f0*/  I2FP.F32.S32 R3, R2 ;  /* 0x0000000200037245 */ /* 0x000fe20000201400 */
[----:B------:R-:W-:Y:S01]  /*b400*/  BSSY.RECONVERGENT B0, `(.L_x_4328) ;  /* 0x0000013000007945 */ /* 0x000fe20003800200 */
[----:B------:R-:W-:Y:S02]  /*b410*/  MOV R8, 0x80 ;  /* 0x0000008000087802 */ /* 0x000fe40000000f00 */
        /* <DEDUP_REMOVED lines=14> */
.L_x_4330:
[----:B------:R-:W-:-:S04]  /*b500*/  SHF.R.U32.HI R3, RZ, 0x18, R3 ;  /* 0x00000018ff037819 */ /* 0x000fc80000011603 */
[----:B------:R-:W-:-:S04]  /*b510*/  LOP3.LUT R0, R0, 0x80, R3, 0xf8, !PT ;  /* 0x0000008000007812 */ /* 0x000fc800078ef803 */
[----:B------:R-:W-:-:S07]  /*b520*/  PRMT R8, R0, 0x7610, R8 ;  /* 0x0000761000087816 */ /* 0x000fce0000000008 */
.L_x_4329:
[----:B------:R-:W-:Y:S05]  /*b530*/  BSYNC.RECONVERGENT B0 ;  /* 0x0000000000007941 */ /* 0x000fea0003800200 */
.L_x_4328:
[----:B------:R-:W-:Y:S01]  /*b540*/  STG.E.U8 desc[UR36][R16.64], R8 ;  /* 0x0000000810007986 */ /* 0x000fe2000c101124 */
[----:B------:R-:W-:Y:S05]  /*b550*/  EXIT ;  /* 0x000000000000794d */ /* 0x000fea0003800000 */
.L_x_4326:
        /* <DEDUP_REMOVED lines=17> */
.L_x_4333:
[----:B------:R-:W-:-:S04]  /*b670*/  SHF.R.U32.HI R3, RZ, 0x18, R3 ;  /* 0x00000018ff037819 */ /* 0x000fc80000011603 */
[----:B------:R-:W-:-:S04]  /*b680*/  LOP3.LUT R0, R0, 0x80, R3, 0xf8, !PT ;  /* 0x0000008000007812 */ /* 0x000fc800078ef803 */
[----:B------:R-:W-:-:S07]  /*b690*/  PRMT R8, R0, 0x7610, R8 ;  /* 0x0000761000087816 */ /* 0x000fce0000000008 */
.L_x_4332:
[----:B------:R-:W-:Y:S05]  /*b6a0*/  BSYNC.RECONVERGENT B0 ;  /* 0x0000000000007941 */ /* 0x000fea0003800200 */
.L_x_4331:
[----:B------:R-:W-:Y:S01]  /*b6b0*/  STG.E.U8 desc[UR36][R16.64], R8 ;  /* 0x0000000810007986 */ /* 0x000fe2000c101124 */
[----:B------:R-:W-:Y:S05]  /*b6c0*/  EXIT ;  /* 0x000000000000794d */ /* 0x000fea0003800000 */
.L_x_4325:
        /* <DEDUP_REMOVED lines=22> */
.L_x_4335:
[----:B------:R-:W-:-:S05]  /*b830*/  SHF.R.S32.HI R3, RZ, 0x1f, R2 ;  /* 0x0000001fff037819 */ /* 0x000fca0000011402 */
[----:B------:R-:W-:Y:S01]  /*b840*/  STG.E.64 desc[UR36][R16.64], R2 ;  /* 0x0000000210007986 */ /* 0x000fe2000c101b24 */
[----:B------:R-:W-:Y:S05]  /*b850*/  EXIT ;  /* 0x000000000000794d */ /* 0x000fea0003800000 */
.L_x_4334:
[----:B------:R-:W-:Y:S01]  /*b860*/  STG.E desc[UR36][R16.64], R2 ;  /* 0x0000000210007986 */ /* 0x000fe2000c101924 */
[----:B------:R-:W-:Y:S05]  /*b870*/  EXIT ;  /* 0x000000000000794d */ /* 0x000fea0003800000 */
.L_x_4324:
        /* <DEDUP_REMOVED lines=8> */
[----:B------:R-:W-:Y:S01]  /*b900*/  STG.E.U8 desc[UR36][R16.64], R3 ;  /* 0x0000000310007986 */ /* 0x000fe2000c101124 */
[----:B------:R-:W-:Y:S05]  /*b910*/  EXIT ;  /* 0x000000000000794d */ /* 0x000fea0003800000 */
.L_x_4337:
[----:B------:R-:W-:Y:S01]  /*b920*/  CS2R R6, SRZ ;  /* 0x0000000000067805 */ /* 0x000fe2000001ff00 */
[----:B------:R-:W0:Y:S04]  /*b930*/  I2F.F64 R4, R2 ;  /* 0x0000000200047312 */ /* 0x000e280000201c00 */
[----:B0-----:R-:W-:Y:S01]  /*b940*/  STG.E.128 desc[UR36][R16.64], R4 ;  /* 0x0000000410007986 */ /* 0x001fe2000c101d24 */
[----:B------:R-:W-:Y:S05]  /*b950*/  EXIT ;  /* 0x000000000000794d */ /* 0x000fea0003800000 */
.L_x_4336:
[----:B------:R-:W-:-:S09]  /*b960*/  UISETP.NE.AND UP0, UPT, UR4, 0xf, UPT ;  /* 0x0000000f0400788c */ /* 0x000fd2000bf05270 */
[----:B------:R-:W-:Y:S05]  /*b970*/  BRA.U !UP0, `(.L_x_4338) ;  /* 0x0000000108e87547 */ /* 0x000fea000b800000 */
[----:B------:R-:W-:-:S09]  /*b980*/  UISETP.NE.AND UP0, UPT, UR4, 0x17, UPT ;  /* 0x000000170400788c */ /* 0x000fd2000bf05270 */
[----:B------:R-:W-:Y:S05]  /*b990*/  BRA.U !UP0, `(.L_x_4339) ;  /* 0x0000000108907547 */ /* 0x000fea000b800000 */
[----:B------:R-:W-:-:S09]  /*b9a0*/  UISETP.NE.AND UP0, UPT, UR4, 0x18, UPT ;  /* 0x000000180400788c */ /* 0x000fd2000bf05270 */
[----:B------:R-:W-:Y:S05]  /*b9b0*/  BRA.U !UP0, `(.L_x_4340) ;  /* 0x0000000108447547 */ /* 0x000fea000b800000 */
.L_x_4317:
        /* <DEDUP_REMOVED lines=16> */
.L_x_4341:
[----:B------:R-:W-:Y:S05]  /*bac0*/  EXIT ;  /* 0x000000000000794d */ /* 0x000fea0003800000 */
.L_x_4340:
[----:B------:R-:W-:Y:S01]  /*bad0*/  I2FP.F32.S32 R5, R2 ;  /* 0x0000000200057245 */ /* 0x000fe20000201400 */
[----:B------:R-:W-:Y:S01]  /*bae0*/  BSSY.RECONVERGENT B0, `(.L_x_4342) ;  /* 0x000000c000007945 */ /* 0x000fe20003800200 */
[----:B------:R-:W-:Y:S02]  /*baf0*/  MOV R0, 0x7f ;  /* 0x0000007f00007802 */ /* 0x000fe40000000f00 */
        /* <DEDUP_REMOVED lines=10> */
.L_x_4343:
[----:B------:R-:W-:Y:S05]  /*bba0*/  BSYNC.RECONVERGENT B0 ;  /* 0x0000000000007941 */ /* 0x000fea0003800200 */
.L_x_4342:
[----:B------:R-:W-:-:S05]  /*bbb0*/  LOP3.LUT R3, R0, 0x80, R3, 0xf8, !PT ;  /* 0x0000008000037812 */ /* 0x000fca00078ef803 */
[----:B------:R-:W-:Y:S01]  /*bbc0*/  STG.E.U8 desc[UR36][R16.64], R3 ;  /* 0x0000000310007986 */ /* 0x000fe2000c101124 */
[----:B------:R-:W-:Y:S05]  /*bbd0*/  EXIT ;  /* 0x000000000000794d */ /* 0x000fea0003800000 */
.L_x_4339:
        /* <DEDUP_REMOVED lines=12> */
.L_x_4345:
[----:B------:R-:W-:Y:S01]  /*bca0*/  IMAD.MOV.U32 R0, RZ, RZ, 0x7f ;  /* 0x0000007fff007424 */ /* 0x000fe200078e00ff */
[----:B------:R-:W-:-:S04]  /*bcb0*/  ISETP.GT.U32.AND P0, PT, R2, 0x7f800000, PT ;  /* 0x7f8000000200780c */ /* 0x000fc80003f04070 */
[----:B------:R-:W-:-:S09]  /*bcc0*/  SEL R0, R0, 0x7c, P0 ;  /* 0x0000007c00007807 */ /* 0x000fd20000000000 */
.L_x_4346:
[----:B------:R-:W-:Y:S05]  /*bcd0*/  BSYNC.RECONVERGENT B0 ;  /* 0x0000000000007941 */ /* 0x000fea0003800200 */
.L_x_4344:
[----:B------:R-:W-:-:S04]  /*bce0*/  SHF.R.U32.HI R3, RZ, 0x18, R3 ;  /* 0x00000018ff037819 */ /* 0x000fc80000011603 */
[----:B------:R-:W-:-:S05]  /*bcf0*/  LOP3.LUT R3, R0, 0x80, R3, 0xf8, !PT ;  /* 0x0000008000037812 */ /* 0x000fca00078ef803 */
[----:B------:R-:W-:Y:S01]  /*bd00*/  STG.E.U8 desc[UR36][R16.64], R3 ;  /* 0x0000000310007986 */ /* 0x000fe2000c101124 */
[----:B------:R-:W-:Y:S05]  /*bd10*/  EXIT ;  /* 0x000000000000794d */ /* 0x000fea0003800000 */
.L_x_4338:
[----:B------:R-:W-:-:S04]  /*bd20*/  I2FP.F32.S32 R0, R2 ;  /* 0x0000000200007245 */ /* 0x000fc80000201400 */
[----:B------:R-:W-:-:S05]  /*bd30*/  F2FP.BF16.F32.PACK_AB R0, RZ, R0 ;  /* 0x00000000ff00723e */ /* 0x000fca00000010ff */
[----:B------:R-:W-:Y:S01]  /*bd40*/  STG.E.U16 desc[UR36][R16.64], R0 ;  /* 0x0000000010007986 */ /* 0x000fe2000c101524 */
[----:B------:R-:W-:Y:S05]  /*bd50*/  EXIT ;  /* 0x000000000000794d */ /* 0x000fea0003800000 */
.L_x_4347:
        /* <DEDUP_REMOVED lines=10> */
.L_x_5918:


//--------------------- .text._ZN2at6native27unrolled_elementwise_kernelINS0_10AbsFunctorIiEESt5arrayIPcLm2EELi4E23TrivialOffsetCalculatorILi1EjES8_NS0_6memory12LoadWithCastILi1EEENS9_13StoreWithCastILi1EEEEEviT_T0_T2_T3_T4_T5_ --------------------------
	.section	.text._ZN2at6native27unrolled_elementwise_kernelINS0_10AbsFunctorIiEESt5arrayIPcLm2EELi4E23TrivialOffsetCalculatorILi1EjES8_NS0_6memory12LoadWithCastILi1EEENS9_13StoreWithCastILi1EEEEEviT_T0_T2_T3_T4_T5_,"ax",@progbits
	.align	128
        .global         _ZN2at6native27unrolled_elementwise_kernelINS0_10AbsFunctorIiEESt5arrayIPcLm2EELi4E23TrivialOffsetCalculatorILi1EjES8_NS0_6memory12LoadWithCastILi1EEENS9_13StoreWithCastILi1EEEEEviT_T0_T2_T3_T4_T5_
        .type           _ZN2at6native27unrolled_elementwise_kernelINS0_10AbsFunctorIiEESt5arrayIPcLm2EELi4E23TrivialOffsetCalculatorILi1EjES8_NS0_6memory12LoadWithCastILi1EEENS9_13StoreWithCastILi1EEEEEviT_T0_T2_T3_T4_T5_,@function
        .size           _ZN2at6native27unrolled_elementwise_kernelINS0_10AbsFunctorIiEESt5arrayIPcLm2EELi4E23TrivialOffsetCalculatorILi1EjES8_NS0_6memory12LoadWithCastILi1EEENS9_13StoreWithCastILi1EEEEEviT_T0_T2_T3_T4_T5_,(.L_x_5919 - _ZN2at6native27unrolled_elementwise_kernelINS0_10AbsFunctorIiEESt5arrayIPcLm2EELi4E23TrivialOffsetCalculatorILi1EjES8_NS0_6memory12LoadWithCastILi1EEENS9_13StoreWithCastILi1EEEEEviT_T0_T2_T3_T4_T5_)
        .other          _ZN2at6native27unrolled_elementwise_kernelINS0_10AbsFunctorIiEESt5arrayIPcLm2EELi4E23TrivialOffsetCalculatorILi1EjES8_NS0_6memory12LoadWithCastILi1EEENS9_13StoreWithCastILi1EEEEEviT_T0_T2_T3_T4_T5_,@"STO_CUDA_ENTRY STV_DEFAULT"
_ZN2at6native27unrolled_elementwise_kernelINS0_10AbsFunctorIiEESt5arrayIPcLm2EELi4E23TrivialOffsetCalculatorILi1EjES8_NS0_6memory12LoadWithCastILi1EEENS9_13StoreWithCastILi1EEEEEviT_T0_T2_T3_T4_T5_:
.text._ZN2at6native27unrolled_elementwise_kernelINS0_10AbsFunctorIiEESt5arrayIPcLm2EELi4E23TrivialOffsetCalculatorILi1EjES8_NS0_6memory12LoadWithCastILi1EEENS9_13StoreWithCastILi1EEEEEviT_T0_T2_T3_T4_T5_:
        /* <DEDUP_REMOVED lines=31> */
.L_x_4353:
[----:B------:R3:W5:Y:S01]  /*01f0*/  LDG.E.U8 R26, desc[UR36][R4.64] ;  /* 0x00000024041a7981 */ /* 0x000762000c1e1100 */
[----:B------:R-:W-:Y:S05]  /*0200*/  BRA `(.L_x_4355) ;  /* 0x0000000c00307947 */ /* 0x000fea0003800000 */
.L_x_4352:
        /* <DEDUP_REMOVED lines=8> */
.L_x_4357:
[----:B------:R1:W5:Y:S01]  /*0290*/  LDG.E R26, desc[UR36][R4.64] ;  /* 0x00000024041a7981 */ /* 0x000362000c1e1900 */
[----:B------:R-:W-:Y:S05]  /*02a0*/  BRA `(.L_x_4355) ;  /* 0x0000000c00087947 */ /* 0x000fea0003800000 */
.L_x_4356:
[----:B------:R2:W5:Y:S01]  /*02b0*/  LDG.E.S16 R26, desc[UR36][R4.64] ;  /* 0x00000024041a7981 */ /* 0x000562000c1e1700 */
[----:B------:R-:W-:Y:S05]  /*02c0*/  BRA `(.L_x_4355) ;  /* 0x0000000c00007947 */ /* 0x000fea0003800000 */
.L_x_4351:
        /* <DEDUP_REMOVED lines=9> */
.L_x_4359:
[----:B------:R-:W2:Y:S02]  /*0360*/  LDG.E.U16 R4, desc[UR36][R4.64] ;  /* 0x0000002404047981 */ /* 0x000ea4000c1e1500 */
[----:B--2---:R-:W-:-:S06]  /*0370*/  HADD2.F32 R26, -RZ, R4.H0_H0 ;  /* 0x20000004ff1a7230 */ /* 0x004fcc0000004100 */
[----:B------:R-:W0:Y:S01]  /*0380*/  F2I.FTZ.TRUNC.NTZ R26, R26 ;  /* 0x0000001a001a7305 */ /* 0x000e22000021f100 */
[----:B------:R-:W-:Y:S05]  /*0390*/  BRA `(.L_x_4355) ;  /* 0x0000000800cc7947 */ /* 0x000fea0003800000 */
.L_x_4358:
        /* <DEDUP_REMOVED lines=9> */
.L_x_4361:
[----:B------:R-:W2:Y:S02]  /*0430*/  LDG.E.U16 R4, desc[UR36][R4.64] ;  /* 0x0000002404047981 */ /* 0x000ea4000c1e1500 */
[----:B--2---:R-:W-:-:S06]  /*0440*/  HADD2.F32 R26, -RZ, R4.H0_H0 ;  /* 0x20000004ff1a7230 */ /* 0x004fcc0000004100 */
[----:B------:R-:W0:Y:S01]  /*0450*/  F2I.FTZ.TRUNC.NTZ R26, R26 ;  /* 0x0000001a001a7305 */ /* 0x000e22000021f100 */
[----:B------:R-:W-:Y:S05]  /*0460*/  BRA `(.L_x_4355) ;  /* 0x0000000800987947 */ /* 0x000fea0003800000 */
.L_x_4360:
[----:B------:R-:W2:Y:S02]  /*0470*/  LDG.E.64 R26, desc[UR36][R4.64] ;  /* 0x00000024041a7981 */ /* 0x000ea4000c1e1b00 */
[----:B--2---:R0:W1:Y:S02]  /*0480*/  F2I.F64.TRUNC R26, R26 ;  /* 0x0000001a001a7311 */ /* 0x004064000030d100 */
[----:B01----:R-:W-:Y:S05]  /*0490*/  BRA `(.L_x_4355) ;  /* 0x00000008008c7947 */ /* 0x003fea0003800000 */
.L_x_4350:
        /* <DEDUP_REMOVED lines=12> */
.L_x_4364:
[----:B------:R-:W2:Y:S02]  /*0560*/  LDG.E.64 R4, desc[UR36][R4.64] ;  /* 0x0000002404047981 */ /* 0x000ea4000c1e1b00 */
[----:B--2---:R0:W1:Y:S02]  /*0570*/  F2I.F64.TRUNC R26, R4 ;  /* 0x00000004001a7311 */ /* 0x004064000030d100 */
[----:B01----:R-:W-:Y:S05]  /*0580*/  BRA `(.L_x_4355) ;  /* 0x0000000800507947 */ /* 0x003fea0003800000 */
.L_x_4363:
        /* <DEDUP_REMOVED lines=24> */
[----:B------:R0:W1:Y:S01]  /*0710*/  F2I.FTZ.TRUNC.NTZ R26, R3 ;  /* 0x00000003001a7305 */ /* 0x000062000021f100 */
[----:B------:R-:W-:Y:S05]  /*0720*/  BRA `(.L_x_4355) ;  /* 0x0000000400e87947 */ /* 0x000fea0003800000 */
.L_x_4366:
        /* <DEDUP_REMOVED lines=12> */
[----:B------:R0:W1:Y:S01]  /*07f0*/  F2I.FTZ.TRUNC.NTZ R26, R0 ;  /* 0x00000000001a7305 */ /* 0x000062000021f100 */
[----:B------:R-:W-:Y:S05]  /*0800*/  BRA `(.L_x_4355) ;  /* 0x0000000400b07947 */ /* 0x000fea0003800000 */
.L_x_4365:
[----:B------:R-:W2:Y:S02]  /*0810*/  LDG.E.U16 R26, desc[UR36][R4.64] ;  /* 0x00000024041a7981 */ /* 0x000ea4000c1e1500 */
[----:B--2---:R-:W-:-:S06]  /*0820*/  IMAD.U32 R26, R26, 0x10000, RZ ;  /* 0x000100001a1a7824 */ /* 0x004fcc00078e00ff */
[----:B------:R-:W0:Y:S01]  /*0830*/  F2I.FTZ.TRUNC.NTZ R26, R26 ;  /* 0x0000001a001a7305 */ /* 0x000e22000021f100 */
[----:B------:R-:W-:Y:S05]  /*0840*/  BRA `(.L_x_4355) ;  /* 0x0000000400a07947 */ /* 0x000fea0003800000 */
.L_x_4362:
        /* <DEDUP_REMOVED lines=10> */
.L_x_4369:
        /* <DEDUP_REMOVED lines=21> */
.L_x_4373:
[----:B------:R-:W-:Y:S05]  /*0a40*/  BSYNC.RECONVERGENT B1 ;  /* 0x0000000000017941 */ /* 0x000fea0003800200 */
.L_x_4372:
[----:B------:R-:W-:Y:S01]  /*0a50*/  IMAD.SHL.U32 R0, R0, 0x100000, RZ ;  /* 0x0010000000007824 */ /* 0x000fe200078e00ff */
[----:B------:R-:W-:-:S04]  /*0a60*/  LEA R3, R3, 0x3b800000, 0x17 ;  /* 0x3b80000003037811 */ /* 0x000fc800078eb8ff */
[----:B------:R-:W-:-:S07]  /*0a70*/  LOP3.LUT R26, R3, R0, R7, 0xfe, !PT ;  /* 0x00000000031a7212 */ /* 0x000fce00078efe07 */
.L_x_4371:
[----:B------:R-:W-:Y:S05]  /*0a80*/  BSYNC.RECONVERGENT B0 ;  /* 0x0000000000007941 */ /* 0x000fea0003800200 */
.L_x_4370:
[----:B------:R-:W0:Y:S01]  /*0a90*/  F2I.FTZ.TRUNC.NTZ R26, R26 ;  /* 0x0000001a001a7305 */ /* 0x000e22000021f100 */
[----:B------:R-:W-:Y:S05]  /*0aa0*/  BRA `(.L_x_4355) ;  /* 0x0000000400087947 */ /* 0x000fea0003800000 */
.L_x_4368:
        /* <DEDUP_REMOVED lines=21> */
.L_x_4377:
[----:B------:R-:W-:Y:S05]  /*0c00*/  BSYNC.RECONVERGENT B1 ;  /* 0x0000000000017941 */ /* 0x000fea0003800200 */
.L_x_4376:
[----:B------:R-:W-:Y:S01]  /*0c10*/  IMAD.SHL.U32 R0, R0, 0x200000, RZ ;  /* 0x0020000000007824 */ /* 0x000fe200078e00ff */
[----:B------:R-:W-:-:S04]  /*0c20*/  LEA R3, R3, 0x37800000, 0x17 ;  /* 0x3780000003037811 */ /* 0x000fc800078eb8ff */
[----:B------:R-:W-:-:S07]  /*0c30*/  LOP3.LUT R26, R3, R0, R7, 0xfe, !PT ;  /* 0x00000000031a7212 */ /* 0x000fce00078efe07 */
.L_x_4375:
[----:B------:R-:W-:Y:S05]  /*0c40*/  BSYNC.RECONVERGENT B0 ;  /* 0x0000000000007941 */ /* 0x000fea0003800200 */
.L_x_4374:
[----:B------:R-:W0:Y:S01]  /*0c50*/  F2I.FTZ.TRUNC.NTZ R26, R26 ;  /* 0x0000001a001a7305 */ /* 0x000e22000021f100 */
[----:B------:R-:W-:Y:S05]  /*0c60*/  BRA `(.L_x_4355) ;  /* 0x0000000000987947 */ /* 0x000fea0003800000 */
.L_x_4367:
[----:B------:R-:W-:-:S09]  /*0c70*/  UISETP.NE.AND UP0, UPT, UR4, 0x1c, UPT ;  /* 0x0000001c0400788c */ /* 0x000fd2000bf05270 */
[----:B------:R-:W-:Y:S05]  /*0c80*/  BRA.U !UP0, `(.L_x_4378) ;  /* 0x00000001088c7547 */ /* 0x000fea000b800000 */
[----:B------:R-:W-:-:S09]  /*0c90*/  UISETP.NE.AND UP0, UPT, UR4, 0x1d, UPT ;  /* 0x0000001d0400788c */ /* 0x000fd2000bf05270 */
[----:B------:R-:W-:Y:S05]  /*0ca0*/  BRA.U !UP0, `(.L_x_4379) ;  /* 0x00000001087c7547 */ /* 0x000fea000b800000 */
[----:B------:R-:W-:-:S09]  /*0cb0*/  UISETP.NE.AND UP0, UPT, UR4, 0x2c, UPT ;  /* 0x0000002c0400788c */ /* 0x000fd2000bf05270 */
[----:B------:R-:W-:Y:S05]  /*0cc0*/  BRA.U !UP0, `(.L_x_4380) ;  /* 0x0000000108487547 */ /* 0x000fea000b800000 */
.L_x_4354:
        /* <DEDUP_REMOVED lines=16> */
.L_x_4381:
[----:B------:R-:W-:Y:S01]  /*0dd0*/  IMAD.MOV.U32 R26, RZ, RZ, RZ ;  /* 0x000000ffff1a7224 */ /* 0x000fe200078e00ff */
[----:B------:R-:W-:Y:S06]  /*0de0*/  BRA `(.L_x_4355) ;  /* 0x0000000000387947 */ /* 0x000fec0003800000 */
.L_x_4380:
        /* <DEDUP_REMOVED lines=8> */
.L_x_4383:
[----:B------:R-:W-:Y:S05]  /*0e70*/  BSYNC.RECONVERGENT B0 ;  /* 0x0000000000007941 */ /* 0x000fea0003800200 */
.L_x_4382:
[----:B------:R-:W0:Y:S01]  /*0e80*/  F2I.FTZ.TRUNC.NTZ R26, R26 ;  /* 0x0000001a001a7305 */ /* 0x000e22000021f100 */
[----:B------:R-:W-:Y:S05]  /*0e90*/  BRA `(.L_x_4355) ;  /* 0x00000000000c7947 */ /* 0x000fea0003800000 */
.L_x_4379:
[----:B------:R0:W5:Y:S01]  /*0ea0*/  LDG.E R26, desc[UR36][R4.64] ;  /* 0x00000024041a7981 */ /* 0x000162000c1e1900 */
[----:B------:R-:W-:Y:S05]  /*0eb0*/  BRA `(.L_x_4355) ;  /* 0x0000000000047947 */ /* 0x000fea0003800000 */
.L_x_4378:
[----:B------:R0:W5:Y:S02]  /*0ec0*/  LDG.E R26, desc[UR36][R4.64] ;  /* 0x00000024041a7981 */ /* 0x000164000c1e1900 */
.L_x_4355:
[----:B------:R-:W-:-:S07]  /*0ed0*/  VIADD R19, R23, 0x80 ;  /* 0x0000008017137836 */ /* 0x000fce0000000000 */
.L_x_4349:
[----:B------:R-:W-:Y:S05]  /*0ee0*/  BSYNC.RECONVERGENT B6 ;  /* 0x0000000000067941 */ /* 0x000fea0003800200 */
.L_x_4348:
[----:B------:R-:W-:Y:S01]  /*0ef0*/  ISETP.GE.AND P0, PT, R19, R22, PT ;  /* 0x000000161300720c */ /* 0x000fe20003f06270 */
[----:B------:R-:W-:Y:S01]  /*0f00*/  BSSY.RECONVERGENT B6, `(.L_x_4384) ;  /* 0x00000e5000067945 */ /* 0x000fe20003800200 */
[----:B------:R-:W-:-:S11]  /*0f10*/  IMAD.MOV.U32 R25, RZ, RZ, RZ ;  /* 0x000000ffff197224 */ /* 0x000fd600078e00ff */
        /* <DEDUP_REMOVED lines=20> */
.L_x_4389:
[----:B------:R0:W5:Y:S01]  /*1060*/  LDG.E.U8 R25, desc[UR36][R4.64] ;  /* 0x0000002404197981 */ /* 0x000162000c1e1100 */
[----:B------:R-:W-:Y:S05]  /*1070*/  BRA `(.L_x_4391) ;  /* 0x0000000c00307947 */ /* 0x000fea0003800000 */
.L_x_4388:
        /* <DEDUP_REMOVED lines=8> */
.L_x_4393:
[----:B------:R0:W5:Y:S01]  /*1100*/  LDG.E R25, desc[UR36][R4.64] ;  /* 0x0000002404197981 */ /* 0x000162000c1e1900 */
[----:B------:R-:W-:Y:S05]  /*1110*/  BRA `(.L_x_4391) ;  /* 0x0000000c00087947 */ /* 0x000fea0003800000 */
.L_x_4392:
[----:B------:R0:W5:Y:S01]  /*1120*/  LDG.E.S16 R25, desc[UR36][R4.64] ;  /* 0x0000002404197981 */ /* 0x000162000c1e1700 */
[----:B------:R-:W-:Y:S05]  /*1130*/  BRA `(.L_x_4391) ;  /* 0x0000000c00007947 */ /* 0x000fea0003800000 */
.L_x_4387:
        /* <DEDUP_REMOVED lines=9> */
.L_x_4395:
[----:B------:R-:W2:Y:S02]  /*11d0*/  LDG.E.U16 R4, desc[UR36][R4.64] ;  /* 0x0000002404047981 */ /* 0x000ea4000c1e1500 */
[----:B--2---:R-:W-:-:S06]  /*11e0*/  HADD2.F32 R25, -RZ, R4.H0_H0 ;  /* 0x20000004ff197230 */ /* 0x004fcc0000004100 */
[----:B------:R-:W0:Y:S01]  /*11f0*/  F2I.FTZ.TRUNC.NTZ R25, R25 ;  /* 0x0000001900197305 */ /* 0x000e22000021f100 */
[----:B------:R-:W-:Y:S05]  /*1200*/  BRA `(.L_x_4391) ;  /* 0x0000000800cc7947 */ /* 0x000fea0003800000 */
.L_x_4394:
        /* <DEDUP_REMOVED lines=9> */
.L_x_4397:
[----:B------:R-:W2:Y:S02]  /*12a0*/  LDG.E.U16 R4, desc[UR36][R4.64] ;  /* 0x0000002404047981 */ /* 0x000ea4000c1e1500 */
[----:B--2---:R-:W-:-:S06]  /*12b0*/  HADD2.F32 R25, -RZ, R4.H0_H0 ;  /* 0x20000004ff197230 */ /* 0x004fcc0000004100 */
[----:B------:R-:W0:Y:S01]  /*12c0*/  F2I.FTZ.TRUNC.NTZ R25, R25 ;  /* 0x0000001900197305 */ /* 0x000e22000021f100 */
[----:B------:R-:W-:Y:S05]  /*12d0*/  BRA `(.L_x_4391) ;  /* 0x0000000800987947 */ /* 0x000fea0003800000 */
.L_x_4396:
[----:B------:R-:W2:Y:S02]  /*12e0*/  LDG.E.64 R4, desc[UR36][R4.64] ;  /* 0x0000002404047981 */ /* 0x000ea4000c1e1b00 */
[----:B--2---:R0:W1:Y:S02]  /*12f0*/  F2I.F64.TRUNC R25, R4 ;  /* 0x0000000400197311 */ /* 0x004064000030d100 */
[----:B01----:R-:W-:Y:S05]  /*1300*/  BRA `(.L_x_4391) ;  /* 0x00000008008c7947 */ /* 0x003fea0003800000 */
.L_x_4386:
        /* <DEDUP_REMOVED lines=12> */
.L_x_4400:
[----:B------:R-:W2:Y:S02]  /*13d0*/  LDG.E.64 R4, desc[UR36][R4.64] ;  /* 0x0000002404047981 */ /* 0x000ea4000c1e1b00 */
[----:B--2---:R0:W1:Y:S02]  /*13e0*/  F2I.F64.TRUNC R25, R4 ;  /* 0x0000000400197311 */ /* 0x004064000030d100 */
[----:B01----:R-:W-:Y:S05]  /*13f0*/  BRA `(.L_x_4391) ;  /* 0x0000000800507947 */ /* 0x003fea0003800000 */
.L_x_4399:
        /* <DEDUP_REMOVED lines=26> */
.L_x_4402:
        /* <DEDUP_REMOVED lines=12> */
[----:B------:R2:W3:Y:S01]  /*1660*/  F2I.FTZ.TRUNC.NTZ R25, R0 ;  /* 0x0000000000197305 */ /* 0x0004e2000021f100 */
[----:B------:R-:W-:Y:S05]  /*1670*/  BRA `(.L_x_4391) ;  /* 0x0000000400b07947 */ /* 0x000fea0003800000 */
.L_x_4401:
[----:B------:R-:W2:Y:S02]  /*1680*/  LDG.E.U16 R25, desc[UR36][R4.64] ;  /* 0x0000002404197981 */ /* 0x000ea4000c1e1500 */
[----:B--2---:R-:W-:-:S06]  /*1690*/  IMAD.U32 R25, R25, 0x10000, RZ ;  /* 0x0001000019197824 */ /* 0x004fcc00078e00ff */
[----:B------:R-:W4:Y:S01]  /*16a0*/  F2I.FTZ.TRUNC.NTZ R25, R25 ;  /* 0x0000001900197305 */ /* 0x000f22000021f100 */
[----:B------:R-:W-:Y:S05]  /*16b0*/  BRA `(.L_x_4391) ;  /* 0x0000000400a07947 */ /* 0x000fea0003800000 */
.L_x_4398:
        /* <DEDUP_REMOVED lines=10> */
.L_x_4405:
        /* <DEDUP_REMOVED lines=21> */
.L_x_4409:
[----:B------:R-:W-:Y:S05]  /*18b0*/  BSYNC.RECONVERGENT B1 ;  /* 0x0000000000017941 */ /* 0x000fea0003800200 */
.L_x_4408:
[----:B------:R-:W-:Y:S01]  /*18c0*/  IMAD.SHL.U32 R0, R0, 0x100000, RZ ;  /* 0x0010000000007824 */ /* 0x000fe200078e00ff */
[----:B------:R-:W-:-:S04]  /*18d0*/  LEA R3, R3, 0x3b800000, 0x17 ;  /* 0x3b80000003037811 */ /* 0x000fc800078eb8ff */
[----:B------:R-:W-:-:S07]  /*18e0*/  LOP3.LUT R25, R3, R0, R25, 0xfe, !PT ;  /* 0x0000000003197212 */ /* 0x000fce00078efe19 */
.L_x_4407:
[----:B------:R-:W-:Y:S05]  /*18f0*/  BSYNC.RECONVERGENT B0 ;  /* 0x0000000000007941 */ /* 0x000fea0003800200 */
.L_x_4406:
[----:B------:R-:W0:Y:S01]  /*1900*/  F2I.FTZ.TRUNC.NTZ R25, R25 ;  /* 0x0000001900197305 */ /* 0x000e22000021f100 */
[----:B------:R-:W-:Y:S05]  /*1910*/  BRA `(.L_x_4391) ;  /* 0x0000000400087947 */ /* 0x000fea0003800000 */
.L_x_4404:
        /* <DEDUP_REMOVED lines=21> */
.L_x_4413:
[----:B------:R-:W-:Y:S05]  /*1a70*/  BSYNC.RECONVERGENT B1 ;  /* 0x0000000000017941 */ /* 0x000fea0003800200 */
.L_x_4412:
[----:B------:R-:W-:Y:S01]  /*1a80*/  IMAD.SHL.U32 R0, R0, 0x200000, RZ ;  /* 0x0020000000007824 */ /* 0x000fe200078e00ff */
[----:B------:R-:W-:-:S04]  /*1a90*/  LEA R3, R3, 0x37800000, 0x17 ;  /* 0x3780000003037811 */ /* 0x000fc800078eb8ff */
[----:B------:R-:W-:-:S07]  /*1aa0*/  LOP3.LUT R25, R3, R0, R25, 0xfe, !PT ;  /* 0x0000000003197212 */ /* 0x000fce00078efe19 */
.L_x_4411:
[----:B------:R-:W-:Y:S05]  /*1ab0*/  BSYNC.RECONVERGENT B0 ;  /* 0x0000000000007941 */ /* 0x000fea0003800200 */
.L_x_4410:
[----:B------:R-:W0:Y:S01]  /*1ac0*/  F2I.FTZ.TRUNC.NTZ R25, R25 ;  /* 0x0000001900197305 */ /* 0x000e22000021f100 */
[----:B------:R-:W-:Y:S05]  /*1ad0*/  BRA `(.L_x_4391) ;  /* 0x0000000000987947 */ /* 0x000fea0003800000 */
.L_x_4403:
        /* <DEDUP_REMOVED lines=14> */
.L_x_4417:
[----:B------:R-:W-:Y:S05]  /*1bc0*/  BSYNC.RECONVERGENT B0 ;  /* 0x0000000000007941 */ /* 0x000fea0003800200 */
.L_x_4416:
[----:B------:R-:W0:Y:S01]  /*1bd0*/  F2I.FTZ.TRUNC.NTZ R25, R25 ;  /* 0x0000001900197305 */ /* 0x000e22000021f100 */
[----:B------:R-:W-:Y:S05]  /*1be0*/  BRA `(.L_x_4391) ;  /* 0x0000000000547947 */ /* 0x000fea0003800000 */
.L_x_4390:
        /* <DEDUP_REMOVED lines=16> */
.L_x_4418:
[----:B------:R-:W-:Y:S01]  /*1cf0*/  IMAD.MOV.U32 R25, RZ, RZ, RZ ;  /* 0x000000ffff197224 */ /* 0x000fe200078e00ff */
[----:B------:R-:W-:Y:S06]  /*1d00*/  BRA `(.L_x_4391) ;  /* 0x00000000000c7947 */ /* 0x000fec0003800000 */
.L_x_4415:
[----:B------:R0:W5:Y:S01]  /*1d10*/  LDG.E R25, desc[UR36][R4.64] ;  /* 0x0000002404197981 */ /* 0x000162000c1e1900 */
[----:B------:R-:W-:Y:S05]  /*1d20*/  BRA `(.L_x_4391) ;  /* 0x0000000000047947 */ /* 0x000fea0003800000 */
.L_x_4414:
[----:B------:R0:W5:Y:S02]  /*1d30*/  LDG.E R25, desc[UR36][R4.64] ;  /* 0x0000002404197981 */ /* 0x000164000c1e1900 */
.L_x_4391:
[----:B------:R-:W-:-:S07]  /*1d40*/  VIADD R19, R19, 0x80 ;  /* 0x0000008013137836 */ /* 0x000fce0000000000 */
.L_x_4385:
[----:B------:R-:W-:Y:S05]  /*1d50*/  BSYNC.RECONVERGENT B6 ;  /* 0x0000000000067941 */ /* 0x000fea0003800200 */
.L_x_4384:
        /* <DEDUP_REMOVED lines=23> */
.L_x_4424:
[----:B------:R0:W5:Y:S01]  /*1ed0*/  LDG.E.U8 R16, desc[UR36][R4.64] ;  /* 0x0000002404107981 */ /* 0x000162000c1e1100 */
[----:B------:R-:W-:Y:S05]  /*1ee0*/  BRA `(.L_x_4426) ;  /* 0x0000000c00307947 */ /* 0x000fea0003800000 */
.L_x_4423:
        /* <DEDUP_REMOVED lines=8> */
.L_x_4428:
[----:B------:R0:W5:Y:S01]  /*1f70*/  LDG.E R16, desc[UR36][R4.64] ;  /* 0x0000002404107981 */ /* 0x000162000c1e1900 */
[----:B------:R-:W-:Y:S05]  /*1f80*/  BRA `(.L_x_4426) ;  /* 0x0000000c00087947 */ /* 0x000fea0003800000 */
.L_x_4427:
[----:B------:R0:W5:Y:S01]  /*1f90*/  LDG.E.S16 R16, desc[UR36][R4.64] ;  /* 0x0000002404107981 */ /* 0x000162000c1e1700 */
[----:B------:R-:W-:Y:S05]  /*1fa0*/  BRA `(.L_x_4426) ;  /* 0x0000000c00007947 */ /* 0x000fea0003800000 */
.L_x_4422:
        /* <DEDUP_REMOVED lines=9> */
.L_x_4430:
[----:B------:R-:W2:Y:S02]  /*2040*/  LDG.E.U16 R4, desc[UR36][R4.64] ;  /* 0x0000002404047981 */ /* 0x000ea4000c1e1500 */
[----:B--2---:R-:W-:-:S06]  /*2050*/  HADD2.F32 R16, -RZ, R4.H0_H0 ;  /* 0x20000004ff107230 */ /* 0x004fcc0000004100 */
[----:B------:R-:W0:Y:S01]  /*2060*/  F2I.FTZ.TRUNC.NTZ R16, R16 ;  /* 0x0000001000107305 */ /* 0x000e22000021f100 */
[----:B------:R-:W-:Y:S05]  /*2070*/  BRA `(.L_x_4426) ;  /* 0x0000000800cc7947 */ /* 0x000fea0003800000 */
.L_x_4429:
        /* <DEDUP_REMOVED lines=9> */
.L_x_4432:
[----:B------:R-:W2:Y:S02]  /*2110*/  LDG.E.U16 R4, desc[UR36][R4.64] ;  /* 0x0000002404047981 */ /* 0x000ea4000c1e1500 */
[----:B--2---:R-:W-:-:S06]  /*2120*/  HADD2.F32 R16, -RZ, R4.H0_H0 ;  /* 0x20000004ff107230 */ /* 0x004fcc0000004100 */
[----:B------:R-:W0:Y:S01]  /*2130*/  F2I.FTZ.TRUNC.NTZ R16, R16 ;  /* 0x0000001000107305 */ /* 0x000e22000021f100 */
[----:B------:R-:W-:Y:S05]  /*2140*/  BRA `(.L_x_4426) ;  /* 0x0000000800987947 */ /* 0x000fea0003800000 */
.L_x_4431:
[----:B------:R-:W2:Y:S02]  /*2150*/  LDG.E.64 R16, desc[UR36][R4.64] ;  /* 0x0000002404107981 */ /* 0x000ea4000c1e1b00 */
[----:B--2---:R0:W1:Y:S02]  /*2160*/  F2I.F64.TRUNC R16, R16 ;  /* 0x0000001000107311 */ /* 0x004064000030d100 */
[----:B01----:R-:W-:Y:S05]  /*2170*/  BRA `(.L_x_4426) ;  /* 0x00000008008c7947 */ /* 0x003fea0003800000 */
.L_x_4421:
        /* <DEDUP_REMOVED lines=12> */
.L_x_4435:
[----:B------:R-:W2:Y:S02]  /*2240*/  LDG.E.64 R4, desc[UR36][R4.64] ;  /* 0x0000002404047981 */ /* 0x000ea4000c1e1b00 */
[----:B--2---:R0:W1:Y:S02]  /*2250*/  F2I.F64.TRUNC R16, R4 ;  /* 0x0000000400107311 */ /* 0x004064000030d100 */
[----:B01----:R-:W-:Y:S05]  /*2260*/  BRA `(.L_x_4426) ;  /* 0x0000000800507947 */ /* 0x003fea0003800000 */
.L_x_4434:
        /* <DEDUP_REMOVED lines=26> */
.L_x_4437:
        /* <DEDUP_REMOVED lines=12> */
[----:B------:R0:W1:Y:S01]  /*24d0*/  F2I.FTZ.TRUNC.NTZ R16, R0 ;  /* 0x0000000000107305 */ /* 0x000062000021f100 */
[----:B------:R-:W-:Y:S05]  /*24e0*/  BRA `(.L_x_4426) ;  /* 0x0000000400b07947 */ /* 0x000fea0003800000 */
.L_x_4436:
[----:B------:R-:W2:Y:S02]  /*24f0*/  LDG.E.U16 R16, desc[UR36][R4.64] ;  /* 0x0000002404107981 */ /* 0x000ea4000c1e1500 */
[----:B--2---:R-:W-:-:S06]  /*2500*/  IMAD.U32 R16, R16, 0x10000, RZ ;  /* 0x0001000010107824 */ /* 0x004fcc00078e00ff */
[----:B------:R-:W0:Y:S01]  /*2510*/  F2I.FTZ.TRUNC.NTZ R16, R16 ;  /* 0x0000001000107305 */ /* 0x000e22000021f100 */
[----:B------:R-:W-:Y:S05]  /*2520*/  BRA `(.L_x_4426) ;  /* 0x0000000400a07947 */ /* 0x000fea0003800000 */
.L_x_4433:
        /* <DEDUP_REMOVED lines=10> */
.L_x_4440:
        /* <DEDUP_REMOVED lines=21> */
.L_x_4444:
[----:B------:R-:W-:Y:S05]  /*2720*/  BSYNC.RECONVERGENT B1 ;  /* 0x0000000000017941 */ /* 0x000fea0003800200 */
.L_x_4443:
[----:B------:R-:W-:Y:S01]  /*2730*/  IMAD.SHL.U32 R0, R0, 0x100000, RZ ;  /* 0x0010000000007824 */ /* 0x000fe200078e00ff */
[----:B------:R-:W-:-:S04]  /*2740*/  LEA R3, R3, 0x3b800000, 0x17 ;  /* 0x3b80000003037811 */ /* 0x000fc800078eb8ff */
[----:B------:R-:W-:-:S07]  /*2750*/  LOP3.LUT R16, R3, R0, R7, 0xfe, !PT ;  /* 0x0000000003107212 */ /* 0x000fce00078efe07 */
.L_x_4442:
[----:B------:R-:W-:Y:S05]  /*2760*/  BSYNC.RECONVERGENT B0 ;  /* 0x0000000000007941 */ /* 0x000fea0003800200 */
.L_x_4441:
[----:B------:R-:W1:Y:S01]  /*2770*/  F2I.FTZ.TRUNC.NTZ R16, R16 ;  /* 0x0000001000107305 */ /* 0x000e62000021f100 */
[----:B------:R-:W-:Y:S05]  /*2780*/  BRA `(.L_x_4426) ;  /* 0x0000000400087947 */ /* 0x000fea0003800000 */
.L_x_4439:
        /* <DEDUP_REMOVED lines=21> */
.L_x_4448:
[----:B------:R-:W-:Y:S05]  /*28e0*/  BSYNC.RECONVERGENT B1 ;  /* 0x0000000000017941 */ /* 0x000fea0003800200 */
.L_x_4447:
[----:B------:R-:W-:Y:S01]  /*28f0*/  IMAD.SHL.U32 R0, R0, 0x200000, RZ ;  /* 0x0020000000007824 */ /* 0x000fe200078e00ff */
[----:B------:R-:W-:-:S04]  /*2900*/  LEA R3, R3, 0x37800000, 0x17 ;  /* 0x3780000003037811 */ /* 0x000fc800078eb8ff */
[----:B------:R-:W-:-:S07]  /*2910*/  LOP3.LUT R16, R3, R0, R7, 0xfe, !PT ;  /* 0x0000000003107212 */ /* 0x000fce00078efe07 */
.L_x_4446:
[----:B------:R-:W-:Y:S05]  /*2920*/  BSYNC.RECONVERGENT B0 ;  /* 0x0000000000007941 */ /* 0x000fea0003800200 */
.L_x_4445:
[----:B------:R-:W2:Y:S01]  /*2930*/  F2I.FTZ.TRUNC.NTZ R16, R16 ;  /* 0x0000001000107305 */ /* 0x000ea2000021f100 */
[----:B------:R-:W-:Y:S05]  /*2940*/  BRA `(.L_x_4426) ;  /* 0x0000000000987947 */ /* 0x000fea0003800000 */
.L_x_4438:
        /* <DEDUP_REMOVED lines=14> */
.L_x_4452:
[----:B------:R-:W-:Y:S05]  /*2a30*/  BSYNC.RECONVERGENT B0 ;  /* 0x0000000000007941 */ /* 0x000fea0003800200 */
.L_x_4451:
[----:B------:R-:W4:Y:S01]  /*2a40*/  F2I.FTZ.TRUNC.NTZ R16, R16 ;  /* 0x0000001000107305 */ /* 0x000f22000021f100 */
[----:B------:R-:W-:Y:S05]  /*2a50*/  BRA `(.L_x_4426) ;  /* 0x0000000000547947 */ /* 0x000fea0003800000 */
.L_x_4425:
        /* <DEDUP_REMOVED lines=16> */
.L_x_4453:
[----:B------:R-:W-:Y:S01]  /*2b60*/  IMAD.MOV.U32 R16, RZ, RZ, RZ ;  /* 0x000000ffff107224 */ /* 0x000fe200078e00ff */
[----:B------:R-:W-:Y:S06]  /*2b70*/  BRA `(.L_x_4426) ;  /* 0x00000000000c7947 */ /* 0x000fec0003800000 */
.L_x_4450:
[----:B------:R0:W5:Y:S01]  /*2b80*/  LDG.E R16, desc[UR36][R4.64] ;  /* 0x0000002404107981 */ /* 0x000162000c1e1900 */
[----:B------:R-:W-:Y:S05]  /*2b90*/  BRA `(.L_x_4426) ;  /* 0x0000000000047947 */ /* 0x000fea0003800000 */
.L_x_4449:
[----:B------:R3:W5:Y:S02]  /*2ba0*/  LDG.E R16, desc[UR36][R4.64] ;  /* 0x0000002404107981 */ /* 0x000764000c1e1900 */
.L_x_4426:
[----:B------:R-:W-:-:S07]  /*2bb0*/  VIADD R19, R19, 0x80 ;  /* 0x0000008013137836 */ /* 0x000fce0000000000 */
.L_x_4420:
[----:B------:R-:W-:Y:S05]  /*2bc0*/  BSYNC.RECONVERGENT B6 ;  /* 0x0000000000067941 */ /* 0x000fea0003800200 */
.L_x_4419:
        /* <DEDUP_REMOVED lines=23> */
.L_x_4459:
[----:B------:R0:W5:Y:S01]  /*2d40*/  LDG.E.U8 R17, desc[UR36][R4.64] ;  /* 0x0000002404117981 */ /* 0x000162000c1e1100 */
[----:B------:R-:W-:Y:S05]  /*2d50*/  BRA `(.L_x_4455) ;  /* 0x0000000c002c7947 */ /* 0x000fea0003800000 */
.L_x_4458:
        /* <DEDUP_REMOVED lines=8> */
.L_x_4462:
[----:B------:R0:W5:Y:S01]  /*2de0*/  LDG.E R17, desc[UR36][R4.64] ;  /* 0x0000002404117981 */ /* 0x000162000c1e1900 */
[----:B------:R-:W-:Y:S05]  /*2df0*/  BRA `(.L_x_4455) ;  /* 0x0000000c00047947 */ /* 0x000fea0003800000 */
.L_x_4461:
[----:B------:R0:W5:Y:S01]  /*2e00*/  LDG.E.S16 R17, desc[UR36][R4.64] ;  /* 0x0000002404117981 */ /* 0x000162000c1e1700 */
[----:B------:R-:W-:Y:S05]  /*2e10*/  BRA `(.L_x_4455) ;  /* 0x0000000800fc7947 */ /* 0x000fea0003800000 */
.L_x_4457:
        /* <DEDUP_REMOVED lines=9> */
.L_x_4464:
[----:B------:R-:W2:Y:S02]  /*2eb0*/  LDG.E.U16 R4, desc[UR36][R4.64] ;  /* 0x0000002404047981 */ /* 0x000ea4000c1e1500 */
[----:B--2---:R-:W-:-:S06]  /*2ec0*/  HADD2.F32 R17, -RZ, R4.H0_H0 ;  /* 0x20000004ff117230 */ /* 0x004fcc0000004100 */
[----:B------:R-:W0:Y:S01]  /*2ed0*/  F2I.FTZ.TRUNC.NTZ R17, R17 ;  /* 0x0000001100117305 */ /* 0x000e22000021f100 */
[----:B------:R-:W-:Y:S05]  /*2ee0*/  BRA `(.L_x_4455) ;  /* 0x0000000800c87947 */ /* 0x000fea0003800000 */
.L_x_4463:
        /* <DEDUP_REMOVED lines=9> */
.L_x_4466:
[----:B------:R-:W2:Y:S02]  /*2f80*/  LDG.E.U16 R4, desc[UR36][R4.64] ;  /* 0x0000002404047981 */ /* 0x000ea4000c1e1500 */
[----:B--2---:R-:W-:-:S06]  /*2f90*/  HADD2.F32 R17, -RZ, R4.H0_H0 ;  /* 0x20000004ff117230 */ /* 0x004fcc0000004100 */
[----:B------:R-:W0:Y:S01]  /*2fa0*/  F2I.FTZ.TRUNC.NTZ R17, R17 ;  /* 0x0000001100117305 */ /* 0x000e22000021f100 */
[----:B------:R-:W-:Y:S05]  /*2fb0*/  BRA `(.L_x_4455) ;  /* 0x0000000800947947 */ /* 0x000fea0003800000 */
.L_x_4465:
[----:B------:R-:W2:Y:S02]  /*2fc0*/  LDG.E.64 R4, desc[UR36][R4.64] ;  /* 0x0000002404047981 */ /* 0x000ea4000c1e1b00 */
[----:B--2---:R0:W1:Y:S02]  /*2fd0*/  F2I.F64.TRUNC R17, R4 ;  /* 0x0000000400117311 */ /* 0x004064000030d100 */
[----:B01----:R-:W-:Y:S05]  /*2fe0*/  BRA `(.L_x_4455) ;  /* 0x0000000800887947 */ /* 0x003fea0003800000 */
.L_x_4456:
        /* <DEDUP_REMOVED lines=12> */
.L_x_4469:
[----:B------:R-:W2:Y:S02]  /*30b0*/  LDG.E.64 R4, desc[UR36][R4.64] ;  /* 0x0000002404047981 */ /* 0x000ea4000c1e1b00 */
[----:B--2---:R0:W1:Y:S02]  /*30c0*/  F2I.F64.TRUNC R17, R4 ;  /* 0x0000000400117311 */ /* 0x004064000030d100 */
[----:B01----:R-:W-:Y:S05]  /*30d0*/  BRA `(.L_x_4455) ;  /* 0x00000008004c7947 */ /* 0x003fea0003800000 */
.L_x_4468:
        /* <DEDUP_REMOVED lines=26> */
.L_x_4471:
        /* <DEDUP_REMOVED lines=14> */
.L_x_4470:
[----:B------:R-:W2:Y:S02]  /*3360*/  LDG.E.U16 R17, desc[UR36][R4.64] ;  /* 0x0000002404117981 */ /* 0x000ea4000c1e1500 */
[----:B--2---:R-:W-:-:S06]  /*3370*/  IMAD.U32 R17, R17, 0x10000, RZ ;  /* 0x0001000011117824 */ /* 0x004fcc00078e00ff */
[----:B------:R-:W0:Y:S01]  /*3380*/  F2I.FTZ.TRUNC.NTZ R17, R17 ;  /* 0x0000001100117305 */ /* 0x000e22000021f100 */
[----:B------:R-:W-:Y:S05]  /*3390*/  BRA `(.L_x_4455) ;  /* 0x00000004009c7947 */ /* 0x000fea0003800000 */
.L_x_4467:
        /* <DEDUP_REMOVED lines=10> */
.L_x_4474:
        /* <DEDUP_REMOVED lines=21> */
.L_x_4478:
[----:B------:R-:W-:Y:S05]  /*3590*/  BSYNC.RECONVERGENT B1 ;  /* 0x0000000000017941 */ /* 0x000fea0003800200 */
.L_x_4477:
[----:B------:R-:W-:Y:S01]  /*35a0*/  IMAD.SHL.U32 R0, R0, 0x100000, RZ ;  /* 0x0010000000007824 */ /* 0x000fe200078e00ff */
[----:B------:R-:W-:-:S04]  /*35b0*/  LEA R3, R3, 0x3b800000, 0x17 ;  /* 0x3b80000003037811 */ /* 0x000fc800078eb8ff */
[----:B------:R-:W-:-:S07]  /*35c0*/  LOP3.LUT R17, R3, R0, R17, 0xfe, !PT ;  /* 0x0000000003117212 */ /* 0x000fce00078efe11 */
.L_x_4476:
[----:B------:R-:W-:Y:S05]  /*35d0*/  BSYNC.RECONVERGENT B0 ;  /* 0x0000000000007941 */ /* 0x000fea0003800200 */
.L_x_4475:
[----:B------:R-:W0:Y:S01]  /*35e0*/  F2I.FTZ.TRUNC.NTZ R17, R17 ;  /* 0x0000001100117305 */ /* 0x000e22000021f100 */
[----:B------:R-:W-:Y:S05]  /*35f0*/  BRA `(.L_x_4455) ;  /* 0x0000000400047947 */ /* 0x000fea0003800000 */
.L_x_4473:
        /* <DEDUP_REMOVED lines=21> */
.L_x_4482:
[----:B------:R-:W-:Y:S05]  /*3750*/  BSYNC.RECONVERGENT B1 ;  /* 0x0000000000017941 */ /* 0x000fea0003800200 */
.L_x_4481:
[----:B------:R-:W-:Y:S01]  /*3760*/  IMAD.SHL.U32 R0, R0, 0x200000, RZ ;  /* 0x0020000000007824 */ /* 0x000fe200078e00ff */
[----:B------:R-:W-:-:S04]  /*3770*/  LEA R3, R3, 0x37800000, 0x17 ;  /* 0x3780000003037811 */ /* 0x000fc800078eb8ff */
[----:B------:R-:W-:-:S07]  /*3780*/  LOP3.LUT R17, R3, R0, R17, 0xfe, !PT ;  /* 0x0000000003117212 */ /* 0x000fce00078efe11 */
.L_x_4480:
[----:B------:R-:W-:Y:S05]  /*3790*/  BSYNC.RECONVERGENT B0 ;  /* 0x0000000000007941 */ /* 0x000fea0003800200 */
.L_x_4479:
[----:B------:R-:W0:Y:S01]  /*37a0*/  F2I.FTZ.TRUNC.NTZ R17, R17 ;  /* 0x0000001100117305 */ /* 0x000e22000021f100 */
[----:B------:R-:W-:Y:S05]  /*37b0*/  BRA `(.L_x_4455) ;  /* 0x0000000000947947 */ /* 0x000fea0003800000 */
.L_x_4472:
        /* <DEDUP_REMOVED lines=14> */
.L_x_4486:
[----:B------:R-:W-:Y:S05]  /*38a0*/  BSYNC.RECONVERGENT B0 ;  /* 0x0000000000007941 */ /* 0x000fea0003800200 */
.L_x_4485:
[----:B------:R-:W0:Y:S01]  /*38b0*/  F2I.FTZ.TRUNC.NTZ R17, R17 ;  /* 0x0000001100117305 */ /* 0x000e22000021f100 */
[----:B------:R-:W-:Y:S05]  /*38c0*/  BRA `(.L_x_4455) ;  /* 0x0000000000507947 */ /* 0x000fea0003800000 */
.L_x_4460:
        /* <DEDUP_REMOVED lines=16> */
.L_x_4487:
[----:B------:R-:W-:Y:S05]  /*39d0*/  BRA `(.L_x_4455) ;  /* 0x00000000000c7947 */ /* 0x000fea0003800000 */
.L_x_4484:
[----:B------:R0:W5:Y:S01]  /*39e0*/  LDG.E R17, desc[UR36][R4.64] ;  /* 0x0000002404117981 */ /* 0x000162000c1e1900 */
[----:B------:R-:W-:Y:S05]  /*39f0*/  BRA `(.L_x_4455) ;  /* 0x0000000000047947 */ /* 0x000fea0003800000 */
.L_x_4483:
[----:B------:R0:W5:Y:S02]  /*3a00*/  LDG.E R17, desc[UR36][R4.64] ;  /* 0x0000002404117981 */ /* 0x000164000c1e1900 */
.L_x_4455:
[----:B------:R-:W-:Y:S05]  /*3a10*/  BSYNC.RECONVERGENT B6 ;  /* 0x0000000000067941 */ /* 0x000fea0003800200 */
.L_x_4454:
[----:B------:R-:W3:Y:S01]  /*3a20*/  LDC.U8 R18, c[0x0][0x3a4] ;  /* 0x0000e900ff127b82 */ /* 0x000ee20000000000 */
[----:B------:R-:W-:Y:S01]  /*3a30*/  ISETP.GE.AND P0, PT, R23, R22, PT ;  /* 0x000000161700720c */ /* 0x000fe20003f06270 */
[----:B------:R-:W-:Y:S04]  /*3a40*/  BSSY.RECONVERGENT B7, `(.L_x_4488) ;  /* 0x00002d9000077945 */ /* 0x000fe80003800200 */
[----:B------:R-:W-:Y:S01]  /*3a50*/  BSSY.RELIABLE B6, `(.L_x_4489) ;  /* 0x00001e4000067945 */ /* 0x000fe20003800100 */
[----:B012-45:R-:W-:-:S07]  /*3a60*/  IABS R19, R16 ;  /* 0x0000001000137213 */ /* 0x037fce0000000000 */
[----:B------:R-:W-:Y:S05]  /*3a70*/  @P0 BRA `(.L_x_4490) ;  /* 0x0000001c00780947 */ /* 0x000fea0003800000 */
[----:B------:R-:W0:Y:S01]  /*3a80*/  LDCU UR4, c[0x0][0x3a8] ;  /* 0x00007500ff0477ac */ /* 0x000e220008000800 */
[----:B------:R-:W1:Y:S01]  /*3a90*/  LDC.64 R8, c[0x0][0x388] ;  /* 0x0000e200ff087b82 */ /* 0x000e620000000a00 */
[----:B------:R-:W-:Y:S01]  /*3aa0*/  IMAD R0, R2, 0x200, R23 ;  /* 0x0000020002007824 */ /* 0x000fe200078e0217 */
[----:B---3--:R-:W-:Y:S01]  /*3ab0*/  PRMT R4, R18, 0x9910, RZ ;  /* 0x0000991012047816 */ /* 0x008fe200000000ff */
[----:B------:R-:W-:Y:S01]  /*3ac0*/  VIADD R23, R23, 0x80 ;  /* 0x0000008017177836 */ /* 0x000fe20000000000 */
[----:B------:R-:W-:Y:S01]  /*3ad0*/  IABS R24, R25 ;  /* 0x0000001900187213 */ /* 0x000fe20000000000 */
[----:B0-----:R-:W-:Y:S02]  /*3ae0*/  IMAD R3, R0, UR4, RZ ;  /* 0x0000000400037c24 */ /* 0x001fe4000f8e02ff */
[----:B------:R-:W-:Y:S01]  /*3af0*/  IMAD.MOV.U32 R0, RZ, RZ, R4 ;  /* 0x000000ffff007224 */ /* 0x000fe200078e0004 */
[----:B------:R-:W-:-:S04]  /*3b00*/  IABS R4, R26 ;  /* 0x0000001a00047213 */ /* 0x000fc80000000000 */
        /* <DEDUP_REMOVED lines=14> */
.L_x_4494:
[----:B------:R0:W-:Y:S01]  /*3bf0*/  STG.E.U8 desc[UR36][R8.64], R4 ;  /* 0x0000000408007986 */ /* 0x0001e2000c101124 */
[----:B------:R-:W-:Y:S05]  /*3c00*/  BRA `(.L_x_4496) ;  /* 0x0000000c003c7947 */ /* 0x000fea0003800000 */
.L_x_4493:
[----:B------:R-:W-:-:S13]  /*3c10*/  ISETP.NE.AND P0, PT, R0, 0x2, PT ;  /* 0x000000020000780c */ /* 0x000fda0003f05270 */
[----:B------:R-:W-:Y:S05]  /*3c20*/  @!P0 BRA `(.L_x_4497) ;  /* 0x0000000000248947 */ /* 0x000fea0003800000 */
[----:B------:R-:W-:-:S13]  /*3c30*/  ISETP.NE.AND P0, PT, R0, 0x3, PT ;  /* 0x000000030000780c */ /* 0x000fda0003f05270 */
[----:B------:R-:W-:Y:S05]  /*3c40*/  @!P0 BRA `(.L_x_4498) ;  /* 0x0000000000148947 */ /* 0x000fea0003800000 */
[----:B------:R-:W-:-:S13]  /*3c50*/  ISETP.NE.AND P0, PT, R0, 0x4, PT ;  /* 0x000000040000780c */ /* 0x000fda0003f05270 */
[----:B------:R-:W-:Y:S05]  /*3c60*/  @P0 BRA `(.L_x_4495) ;  /* 0x0000000800900947 */ /* 0x000fea0003800000 */
[----:B------:R-:W-:-:S05]  /*3c70*/  SHF.R.S32.HI R5, RZ, 0x1f, R4 ;  /* 0x0000001fff057819 */ /* 0x000fca0000011404 */
[----:B------:R0:W-:Y:S01]  /*3c80*/  STG.E.64 desc[UR36][R8.64], R4 ;  /* 0x0000000408007986 */ /* 0x0001e2000c101b24 */
[----:B------:R-:W-:Y:S05]  /*3c90*/  BRA `(.L_x_4496) ;  /* 0x0000000c00187947 */ /* 0x000fea0003800000 */
.L_x_4498:
[----:B------:R0:W-:Y:S01]  /*3ca0*/  STG.E desc[UR36][R8.64], R4 ;  /* 0x0000000408007986 */ /* 0x0001e2000c101924 */
[----:B------:R-:W-:Y:S05]  /*3cb0*/  BRA `(.L_x_4496) ;  /* 0x0000000c00107947 */ /* 0x000fea0003800000 */
.L_x_4497:
[----:B------:R0:W-:Y:S01]  /*3cc0*/  STG.E.U16 desc[UR36][R8.64], R4 ;  /* 0x0000000408007986 */ /* 0x0001e2000c101524 */
[----:B------:R-:W-:Y:S05]  /*3cd0*/  BRA `(.L_x_4496) ;  /* 0x0000000c00087947 */ /* 0x000fea0003800000 */
.L_x_4492:
[----:B------:R-:W-:-:S13]  /*3ce0*/  ISETP.GT.AND P0, PT, R0, 0x6, PT ;  /* 0x000000060000780c */ /* 0x000fda0003f04270 */
[----:B------:R-:W-:Y:S05]  /*3cf0*/  @P0 BRA `(.L_x_4499) ;  /* 0x00000000002c0947 */ /* 0x000fea0003800000 */
[----:B------:R-:W-:-:S13]  /*3d00*/  ISETP.NE.AND P0, PT, R0, 0x5, PT ;  /* 0x000000050000780c */ /* 0x000fda0003f05270 */
[----:B------:R-:W-:Y:S05]  /*3d10*/  @!P0 BRA `(.L_x_4500) ;  /* 0x0000000000148947 */ /* 0x000fea0003800000 */
[----:B------:R-:W-:-:S13]  /*3d20*/  ISETP.NE.AND P0, PT, R0, 0x6, PT ;  /* 0x000000060000780c */ /* 0x000fda0003f05270 */
[----:B------:R-:W-:Y:S05]  /*3d30*/  @P0 BRA `(.L_x_4495) ;  /* 0x00000008005c0947 */ /* 0x000fea0003800000 */
[----:B------:R-:W-:-:S05]  /*3d40*/  I2FP.F32.S32 R3, R4 ;  /* 0x0000000400037245 */ /* 0x000fca0000201400 */
[----:B------:R0:W-:Y:S01]  /*3d50*/  STG.E desc[UR36][R8.64], R3 ;  /* 0x0000000308007986 */ /* 0x0001e2000c101924 */
[----:B------:R-:W-:Y:S05]  /*3d60*/  BRA `(.L_x_4496) ;  /* 0x0000000800e47947 */ /* 0x000fea0003800000 */
.L_x_4500:
[----:B------:R-:W-:-:S04]  /*3d70*/  I2FP.F32.S32 R0, R4 ;  /* 0x0000000400007245 */ /* 0x000fc80000201400 */
[----:B------:R-:W-:-:S05]  /*3d80*/  F2FP.F16.F32.PACK_AB R0, RZ, R0 ;  /* 0x00000000ff00723e */ /* 0x000fca00000000ff */
[----:B------:R0:W-:Y:S01]  /*3d90*/  STG.E.U16 desc[UR36][R8.64], R0 ;  /* 0x0000000008007986 */ /* 0x0001e2000c101524 */
[----:B------:R-:W-:Y:S05]  /*3da0*/  BRA `(.L_x_4496) ;  /* 0x0000000800d47947 */ /* 0x000fea0003800000 */
.L_x_4499:
[----:B------:R-:W-:-:S13]  /*3db0*/  ISETP.NE.AND P0, PT, R0, 0x7, PT ;  /* 0x000000070000780c */ /* 0x000fda0003f05270 */
[----:B------:R-:W-:Y:S05]  /*3dc0*/  @!P0 BRA `(.L_x_4501) ;  /* 0x0000000000348947 */ /* 0x000fea0003800000 */
[----:B------:R-:W-:-:S13]  /*3dd0*/  ISETP.NE.AND P0, PT, R0, 0x8, PT ;  /* 0x000000080000780c */ /* 0x000fda0003f05270 */
[----:B------:R-:W-:Y:S05]  /*3de0*/  @!P0 BRA `(.L_x_4502) ;  /* 0x0000000000188947 */ /* 0x000fea0003800000 */
[----:B------:R-:W-:-:S13]  /*3df0*/  ISETP.NE.AND P0, PT, R0, 0x9, PT ;  /* 0x000000090000780c */ /* 0x000fda0003f05270 */
[----:B------:R-:W-:Y:S05]  /*3e00*/  @P0 BRA `(.L_x_4495) ;  /* 0x0000000800280947 */ /* 0x000fea0003800000 */
[----:B------:R-:W-:Y:S01]  /*3e10*/  I2FP.F32.S32 R4, R4 ;  /* 0x0000000400047245 */ /* 0x000fe20000201400 */
[----:B------:R-:W-:-:S05]  /*3e20*/  IMAD.MOV.U32 R5, RZ, RZ, RZ ;  /* 0x000000ffff057224 */ /* 0x000fca00078e00ff */
[----:B------:R0:W-:Y:S01]  /*3e30*/  STG.E.64 desc[UR36][R8.64], R4 ;  /* 0x0000000408007986 */ /* 0x0001e2000c101b24 */
[----:B------:R-:W-:Y:S05]  /*3e40*/  BRA `(.L_x_4496) ;  /* 0x0000000800ac7947 */ /* 0x000fea0003800000 */
.L_x_4502:
[----:B------:R-:W-:-:S04]  /*3e50*/  I2FP.F32.S32 R4, R4 ;  /* 0x0000000400047245 */ /* 0x000fc80000201400 */
[----:B------:R-:W-:-:S04]  /*3e60*/  F2FP.F16.F32.PACK_AB R3, RZ, R4 ;  /* 0x00000004ff03723e */ /* 0x000fc800000000ff */
[----:B------:R-:W-:-:S05]  /*3e70*/  PRMT R3, R3, 0x5410, RZ ;  /* 0x0000541003037816 */ /* 0x000fca00000000ff */
[----:B------:R0:W-:Y:S01]  /*3e80*/  STG.E desc[UR36][R8.64], R3 ;  /* 0x0000000308007986 */ /* 0x0001e2000c101924 */
[----:B------:R-:W-:Y:S05]  /*3e90*/  BRA `(.L_x_4496) ;  /* 0x0000000800987947 */ /* 0x000fea0003800000 */
.L_x_4501:
[----:B------:R-:W0:Y:S02]  /*3ea0*/  I2F.F64 R4, R4 ;  /* 0x0000000400047312 */ /* 0x000e240000201c00 */
[----:B0-----:R0:W-:Y:S01]  /*3eb0*/  STG.E.64 desc[UR36][R8.64], R4 ;  /* 0x0000000408007986 */ /* 0x0011e2000c101b24 */
[----:B------:R-:W-:Y:S05]  /*3ec0*/  BRA `(.L_x_4496) ;  /* 0x00000008008c7947 */ /* 0x000fea0003800000 */
.L_x_4491:
        /* <DEDUP_REMOVED lines=8> */
[----:B------:R-:W-:-:S04]  /*3f50*/  ISETP.NE.AND P0, PT, R26, RZ, PT ;  /* 0x000000ff1a00720c */ /* 0x000fc80003f05270 */
[----:B------:R-:W-:-:S05]  /*3f60*/  SEL R3, RZ, 0x1, !P0 ;  /* 0x00000001ff037807 */ /* 0x000fca0004000000 */
[----:B------:R4:W-:Y:S01]  /*3f70*/  STG.E.U8 desc[UR36][R8.64], R3 ;  /* 0x0000000308007986 */ /* 0x0009e2000c101124 */
[----:B------:R-:W-:Y:S05]  /*3f80*/  BRA `(.L_x_4496) ;  /* 0x00000008005c7947 */ /* 0x000fea0003800000 */
.L_x_4505:
[----:B------:R-:W-:Y:S01]  /*3f90*/  CS2R R6, SRZ ;  /* 0x0000000000067805 */ /* 0x000fe2000001ff00 */
[----:B------:R-:W0:Y:S04]  /*3fa0*/  I2F.F64 R4, R4 ;  /* 0x0000000400047312 */ /* 0x000e280000201c00 */
[----:B0-----:R3:W-:Y:S01]  /*3fb0*/  STG.E.128 desc[UR36][R8.64], R4 ;  /* 0x0000000408007986 */ /* 0x0017e2000c101d24 */
[----:B------:R-:W-:Y:S05]  /*3fc0*/  BRA `(.L_x_4496) ;  /* 0x00000008004c7947 */ /* 0x000fea0003800000 */
.L_x_4504:
[----:B------:R-:W-:-:S13]  /*3fd0*/  ISETP.NE.AND P0, PT, R0, 0xf, PT ;  /* 0x0000000f0000780c */ /* 0x000fda0003f05270 */
[----:B------:R-:W-:Y:S05]  /*3fe0*/  @!P0 BRA `(.L_x_4506) ;  /* 0x0000000000a08947 */ /* 0x000fea0003800000 */
[----:B------:R-:W-:-:S13]  /*3ff0*/  ISETP.NE.AND P0, PT, R0, 0x17, PT ;  /* 0x000000170000780c */ /* 0x000fda0003f05270 */
[----:B------:R-:W-:Y:S05]  /*4000*/  @!P0 BRA `(.L_x_4507) ;  /* 0x00000000004c8947 */ /* 0x000fea0003800000 */
[----:B------:R-:W-:-:S13]  /*4010*/  ISETP.NE.AND P0, PT, R0, 0x18, PT ;  /* 0x000000180000780c */ /* 0x000fda0003f05270 */
[----:B------:R-:W-:Y:S05]  /*4020*/  @P0 BRA `(.L_x_4495) ;  /* 0x0000000400a00947 */ /* 0x000fea0003800000 */
        /* <DEDUP_REMOVED lines=13> */
.L_x_4509:
[----:B------:R-:W-:Y:S05]  /*4100*/  BSYNC.RECONVERGENT B0 ;  /* 0x0000000000007941 */ /* 0x000fea0003800200 */
.L_x_4508:
[----:B------:R-:W-:-:S05]  /*4110*/  LOP3.LUT R5, R0, 0x80, R5, 0xf8, !PT ;  /* 0x0000008000057812 */ /* 0x000fca00078ef805 */
[----:B------:R2:W-:Y:S01]  /*4120*/  STG.E.U8 desc[UR36][R8.64], R5 ;  /* 0x0000000508007986 */ /* 0x0005e2000c101124 */
[----:B------:R-:W-:Y:S05]  /*4130*/  BRA `(.L_x_4496) ;  /* 0x0000000400f07947 */ /* 0x000fea0003800000 */
.L_x_4507:
        /* <DEDUP_REMOVED lines=15> */
.L_x_4511:
[----:B------:R-:W-:Y:S05]  /*4230*/  BSYNC.RECONVERGENT B0 ;  /* 0x0000000000007941 */ /* 0x000fea0003800200 */
.L_x_4510:
[----:B------:R-:W-:-:S05]  /*4240*/  LOP3.LUT R5, R0, 0x80, R5, 0xf8, !PT ;  /* 0x0000008000057812 */ /* 0x000fca00078ef805 */
[----:B------:R1:W-:Y:S01]  /*4250*/  STG.E.U8 desc[UR36][R8.64], R5 ;  /* 0x0000000508007986 */ /* 0x0003e2000c101124 */
[----:B------:R-:W-:Y:S05]  /*4260*/  BRA `(.L_x_4496) ;  /* 0x0000000400a47947 */ /* 0x000fea0003800000 */
.L_x_4506:
[----:B------:R-:W-:-:S04]  /*4270*/  I2FP.F32.S32 R0, R4 ;  /* 0x0000000400007245 */ /* 0x000fc80000201400 */
[----:B------:R-:W-:-:S05]  /*4280*/  F2FP.BF16.F32.PACK_AB R0, RZ, R0 ;  /* 0x00000000ff00723e */ /* 0x000fca00000010ff */
[----:B------:R0:W-:Y:S01]  /*4290*/  STG.E.U16 desc[UR36][R8.64], R0 ;  /* 0x0000000008007986 */ /* 0x0001e2000c101524 */
[----:B------:R-:W-:Y:S05]  /*42a0*/  BRA `(.L_x_4496) ;  /* 0x0000000400947947 */ /* 0x000fea0003800000 */
.L_x_4503:
        /* <DEDUP_REMOVED lines=10> */
.L_x_4514:
        /* <DEDUP_REMOVED lines=13> */
.L_x_4517:
[----:B------:R-:W-:-:S04]  /*4420*/  SHF.R.U32.HI R0, RZ, 0x14, R3 ;  /* 0x00000014ff007819 */ /* 0x000fc80000011603 */
[----:B------:R-:W-:-:S04]  /*4430*/  LOP3.LUT R0, R0, 0x1, RZ, 0xc0, !PT ;  /* 0x0000000100007812 */ /* 0x000fc800078ec0ff */
[----:B------:R-:W-:-:S04]  /*4440*/  IADD3 R0, PT, PT, R3, 0x487ffff, R0 ;  /* 0x0487ffff03007810 */ /* 0x000fc80007ffe000 */
[----:B------:R-:W-:-:S04]  /*4450*/  SHF.R.U32.HI R0, RZ, 0x14, R0 ;  /* 0x00000014ff007819 */ /* 0x000fc80000011600 */
[----:B------:R-:W-:-:S07]  /*4460*/  LOP3.LUT R0, R0, 0xff, RZ, 0xc0, !PT ;  /* 0x000000ff00007812 */ /* 0x000fce00078ec0ff */
.L_x_4518:
[----:B------:R-:W-:-:S04]  /*4470*/  SHF.R.U32.HI R3, RZ, 0x18, R3 ;  /* 0x00000018ff037819 */ /* 0x000fc80000011603 */
[----:B------:R-:W-:-:S04]  /*4480*/  LOP3.LUT R0, R0, 0x80, R3, 0xf8, !PT ;  /* 0x0000008000007812 */ /* 0x000fc800078ef803 */
[----:B------:R-:W-:-:S07]  /*4490*/  PRMT R4, R0, 0x7610, R4 ;  /* 0x0000761000047816 */ /* 0x000fce0000000004 */
.L_x_4516:
[----:B------:R-:W-:Y:S05]  /*44a0*/  BSYNC.RECONVERGENT B0 ;  /* 0x0000000000007941 */ /* 0x000fea0003800200 */
.L_x_4515:
[----:B------:R0:W-:Y:S01]  /*44b0*/  STG.E.U8 desc[UR36][R8.64], R4 ;  /* 0x0000000408007986 */ /* 0x0001e2000c101124 */
[----:B------:R-:W-:Y:S05]  /*44c0*/  BRA `(.L_x_4496) ;  /* 0x00000004000c7947 */ /* 0x000fea0003800000 */
.L_x_4513:
        /* <DEDUP_REMOVED lines=13> */
.L_x_4521:
[----:B------:R-:W-:-:S04]  /*45a0*/  SHF.R.U32.HI R0, RZ, 0x15, R3 ;  /* 0x00000015ff007819 */ /* 0x000fc80000011603 */
[----:B------:R-:W-:-:S04]  /*45b0*/  LOP3.LUT R0, R0, 0x1, RZ, 0xc0, !PT ;  /* 0x0000000100007812 */ /* 0x000fc800078ec0ff */
[----:B------:R-:W-:-:S04]  /*45c0*/  IADD3 R0, PT, PT, R3, 0x88fffff, R0 ;  /* 0x088fffff03007810 */ /* 0x000fc80007ffe000 */
[----:B------:R-:W-:-:S04]  /*45d0*/  SHF.R.U32.HI R0, RZ, 0x15, R0 ;  /* 0x00000015ff007819 */ /* 0x000fc80000011600 */
[----:B------:R-:W-:-:S07]  /*45e0*/  LOP3.LUT R0, R0, 0xff, RZ, 0xc0, !PT ;  /* 0x000000ff00007812 */ /* 0x000fce00078ec0ff */
.L_x_4522:
[----:B------:R-:W-:-:S04]  /*45f0*/  SHF.R.U32.HI R3, RZ, 0x18, R3 ;  /* 0x00000018ff037819 */ /* 0x000fc80000011603 */
[----:B------:R-:W-:-:S04]  /*4600*/  LOP3.LUT R0, R0, 0x80, R3, 0xf8, !PT ;  /* 0x0000008000007812 */ /* 0x000fc800078ef803 */
[----:B------:R-:W-:-:S07]  /*4610*/  PRMT R4, R0, 0x7610, R4 ;  /* 0x0000761000047816 */ /* 0x000fce0000000004 */
.L_x_4520:
[----:B------:R-:W-:Y:S05]  /*4620*/  BSYNC.RECONVERGENT B0 ;  /* 0x0000000000007941 */ /* 0x000fea0003800200 */
.L_x_4519:
[----:B------:R0:W-:Y:S01]  /*4630*/  STG.E.U8 desc[UR36][R8.64], R4 ;  /* 0x0000000408007986 */ /* 0x0001e2000c101124 */
[----:B------:R-:W-:Y:S05]  /*4640*/  BRA `(.L_x_4496) ;  /* 0x0000000000ac7947 */ /* 0x000fea0003800000 */
.L_x_4512:
[----:B------:R-:W-:-:S13]  /*4650*/  ISETP.NE.AND P0, PT, R0, 0x1c, PT ;  /* 0x0000001c0000780c */ /* 0x000fda0003f05270 */
[----:B------:R-:W-:Y:S05]  /*4660*/  @!P0 BRA `(.L_x_4523) ;  /* 0x0000000000a08947 */ /* 0x000fea0003800000 */
[----:B------:R-:W-:-:S13]  /*4670*/  ISETP.NE.AND P0, PT, R0, 0x1d, PT ;  /* 0x0000001d0000780c */ /* 0x000fda0003f05270 */
[----:B------:R-:W-:Y:S05]  /*4680*/  @!P0 BRA `(.L_x_4524) ;  /* 0x00000000008c8947 */ /* 0x000fea0003800000 */
[----:B------:R-:W-:-:S13]  /*4690*/  ISETP.NE.AND P0, PT, R0, 0x2c, PT ;  /* 0x0000002c0000780c */ /* 0x000fda0003f05270 */
[----:B------:R-:W-:Y:S05]  /*46a0*/  @!P0 BRA `(.L_x_4525) ;  /* 0x0000000000448947 */ /* 0x000fea0003800000 */
.L_x_4495:
        /* <DEDUP_REMOVED lines=16> */
.L_x_4526:
[----:B------:R-:W-:Y:S05]  /*47b0*/  BRA `(.L_x_4496) ;  /* 0x0000000000507947 */ /* 0x000fea0003800000 */
.L_x_4525:
        /* <DEDUP_REMOVED lines=16> */
.L_x_4524:
[----:B------:R-:W-:-:S05]  /*48c0*/  SHF.R.S32.HI R5, RZ, 0x1f, R4 ;  /* 0x0000001fff057819 */ /* 0x000fca0000011404 */
[----:B------:R0:W-:Y:S01]  /*48d0*/  STG.E.64 desc[UR36][R8.64], R4 ;  /* 0x0000000408007986 */ /* 0x0001e2000c101b24 */
[----:B------:R-:W-:Y:S05]  /*48e0*/  BRA `(.L_x_4496) ;  /* 0x0000000000047947 */ /* 0x000fea0003800000 */
.L_x_4523:
[----:B------:R0:W-:Y:S02]  /*48f0*/  STG.E desc[UR36][R8.64], R4 ;  /* 0x0000000408007986 */ /* 0x0001e4000c101924 */
.L_x_4496:
        /* <DEDUP_REMOVED lines=23> */
.L_x_4531:
[----:B------:R0:W-:Y:S01]  /*4a70*/  STG.E.U8 desc[UR36][R8.64], R24 ;  /* 0x0000001808007986 */ /* 0x0001e2000c101124 */
[----:B------:R-:W-:Y:S05]  /*4a80*/  BRA `(.L_x_4533) ;  /* 0x0000000c00707947 */ /* 0x000fea0003800000 */
.L_x_4530:
[----:B------:R-:W-:-:S13]  /*4a90*/  ISETP.NE.AND P0, PT, R0, 0x2, PT ;  /* 0x000000020000780c */ /* 0x000fda0003f05270 */
[----:B------:R-:W-:Y:S05]  /*4aa0*/  @!P0 BRA `(.L_x_4534) ;  /* 0x0000000000288947 */ /* 0x000fea0003800000 */
[----:B------:R-:W-:-:S13]  /*4ab0*/  ISETP.NE.AND P0, PT, R0, 0x3, PT ;  /* 0x000000030000780c */ /* 0x000fda0003f05270 */
[----:B------:R-:W-:Y:S05]  /*4ac0*/  @!P0 BRA `(.L_x_4535) ;  /* 0x0000000000188947 */ /* 0x000fea0003800000 */
[----:B------:R-:W-:-:S13]  /*4ad0*/  ISETP.NE.AND P0, PT, R0, 0x4, PT ;  /* 0x000000040000780c */ /* 0x000fda0003f05270 */
[----:B------:R-:W-:Y:S05]  /*4ae0*/  @P0 BRA `(.L_x_4532) ;  /* 0x0000000800680947 */ /* 0x000fea0003800000 */
[----:B------:R-:W-:-:S04]  /*4af0*/  IABS R4, R25 ;  /* 0x0000001900047213 */ /* 0x000fc80000000000 */
[----:B------:R-:W-:-:S05]  /*4b00*/  SHF.R.S32.HI R5, RZ, 0x1f, R4 ;  /* 0x0000001fff057819 */ /* 0x000fca0000011404 */
[----:B------:R4:W-:Y:S01]  /*4b10*/  STG.E.64 desc[UR36][R8.64], R4 ;  /* 0x0000000408007986 */ /* 0x0009e2000c101b24 */
[----:B------:R-:W-:Y:S05]  /*4b20*/  BRA `(.L_x_4533) ;  /* 0x0000000c00487947 */ /* 0x000fea0003800000 */
.L_x_4535:
[----:B------:R3:W-:Y:S01]  /*4b30*/  STG.E desc[UR36][R8.64], R24 ;  /* 0x0000001808007986 */ /* 0x0007e2000c101924 */
[----:B------:R-:W-:Y:S05]  /*4b40*/  BRA `(.L_x_4533) ;  /* 0x0000000c00407947 */ /* 0x000fea0003800000 */
.L_x_4534:
[----:B------:R2:W-:Y:S01]  /*4b50*/  STG.E.U16 desc[UR36][R8.64], R24 ;  /* 0x0000001808007986 */ /* 0x0005e2000c101524 */
[----:B------:R-:W-:Y:S05]  /*4b60*/  BRA `(.L_x_4533) ;  /* 0x0000000c00387947 */ /* 0x000fea0003800000 */
.L_x_4529:
[----:B------:R-:W-:-:S13]  /*4b70*/  ISETP.GT.AND P0, PT, R0, 0x6, PT ;  /* 0x000000060000780c */ /* 0x000fda0003f04270 */
[----:B------:R-:W-:Y:S05]  /*4b80*/  @P0 BRA `(.L_x_4536) ;  /* 0x0000000000340947 */ /* 0x000fea0003800000 */
[----:B------:R-:W-:-:S13]  /*4b90*/  ISETP.NE.AND P0, PT, R0, 0x5, PT ;  /* 0x000000050000780c */ /* 0x000fda0003f05270 */
[----:B------:R-:W-:Y:S05]  /*4ba0*/  @!P0 BRA `(.L_x_4537) ;  /* 0x0000000000188947 */ /* 0x000fea0003800000 */
[----:B------:R-:W-:-:S13]  /*4bb0*/  ISETP.NE.AND P0, PT, R0, 0x6, PT ;  /* 0x000000060000780c */ /* 0x000fda0003f05270 */
[----:B------:R-:W-:Y:S05]  /*4bc0*/  @P0 BRA `(.L_x_4532) ;  /* 0x0000000800300947 */ /* 0x000fea0003800000 */
[----:B------:R-:W-:-:S04]  /*4bd0*/  IABS R3, R25 ;  /* 0x0000001900037213 */ /* 0x000fc80000000000 */
[----:B------:R-:W-:-:S05]  /*4be0*/  I2FP.F32.S32 R3, R3 ;  /* 0x0000000300037245 */ /* 0x000fca0000201400 */
[----:B------:R0:W-:Y:S01]  /*4bf0*/  STG.E desc[UR36][R8.64], R3 ;  /* 0x0000000308007986 */ /* 0x0001e2000c101924 */
[----:B------:R-:W-:Y:S05]  /*4c00*/  BRA `(.L_x_4533) ;  /* 0x0000000c00107947 */ /* 0x000fea0003800000 */
.L_x_4537:
[----:B------:R-:W-:-:S04]  /*4c10*/  IABS R0, R25 ;  /* 0x0000001900007213 */ /* 0x000fc80000000000 */
[----:B------:R-:W-:-:S04]  /*4c20*/  I2FP.F32.S32 R0, R0 ;  /* 0x0000000000007245 */ /* 0x000fc80000201400 */
[----:B------:R-:W-:-:S05]  /*4c30*/  F2FP.F16.F32.PACK_AB R0, RZ, R0 ;  /* 0x00000000ff00723e */ /* 0x000fca00000000ff */
[----:B------:R0:W-:Y:S01]  /*4c40*/  STG.E.U16 desc[UR36][R8.64], R0 ;  /* 0x0000000008007986 */ /* 0x0001e2000c101524 */
[----:B------:R-:W-:Y:S05]  /*4c50*/  BRA `(.L_x_4533) ;  /* 0x0000000800fc7947 */ /* 0x000fea0003800000 */
.L_x_4536:
[----:B------:R-:W-:-:S13]  /*4c60*/  ISETP.NE.AND P0, PT, R0, 0x7, PT ;  /* 0x000000070000780c */ /* 0x000fda0003f05270 */
[----:B------:R-:W-:Y:S05]  /*4c70*/  @!P0 BRA `(.L_x_4538) ;  /* 0x00000000003c8947 */ /* 0x000fea0003800000 */
[----:B------:R-:W-:-:S13]  /*4c80*/  ISETP.NE.AND P0, PT, R0, 0x8, PT ;  /* 0x000000080000780c */ /* 0x000fda0003f05270 */
[----:B------:R-:W-:Y:S05]  /*4c90*/  @!P0 BRA `(.L_x_4539) ;  /* 0x00000000001c8947 */ /* 0x000fea0003800000 */
[----:B------:R-:W-:-:S13]  /*4ca0*/  ISETP.NE.AND P0, PT, R0, 0x9, PT ;  /* 0x000000090000780c */ /* 0x000fda0003f05270 */
[----:B------:R-:W-:Y:S05]  /*4cb0*/  @P0 BRA `(.L_x_4532) ;  /* 0x0000000400f40947 */ /* 0x000fea0003800000 */
[----:B------:R-:W-:Y:S01]  /*4cc0*/  IABS R0, R25 ;  /* 0x0000001900007213 */ /* 0x000fe20000000000 */
[----:B------:R-:W-:-:S03]  /*4cd0*/  IMAD.MOV.U32 R5, RZ, RZ, RZ ;  /* 0x000000ffff057224 */ /* 0x000fc600078e00ff */
[----:B------:R-:W-:-:S05]  /*4ce0*/  I2FP.F32.S32 R4, R0 ;  /* 0x0000000000047245 */ /* 0x000fca0000201400 */
[----:B------:R0:W-:Y:S01]  /*4cf0*/  STG.E.64 desc[UR36][R8.64], R4 ;  /* 0x0000000408007986 */ /* 0x0001e2000c101b24 */
[----:B------:R-:W-:Y:S05]  /*4d00*/  BRA `(.L_x_4533) ;  /* 0x0000000800d07947 */ /* 0x000fea0003800000 */
.L_x_4539:
[----:B------:R-:W-:-:S04]  /*4d10*/  IABS R0, R25 ;  /* 0x0000001900007213 */ /* 0x000fc80000000000 */
[----:B------:R-:W-:-:S04]  /*4d20*/  I2FP.F32.S32 R0, R0 ;  /* 0x0000000000007245 */ /* 0x000fc80000201400 */
[----:B------:R-:W-:-:S04]  /*4d30*/  F2FP.F16.F32.PACK_AB R3, RZ, R0 ;  /* 0x00000000ff03723e */ /* 0x000fc800000000ff */
[----:B------:R-:W-:-:S05]  /*4d40*/  PRMT R3, R3, 0x5410, RZ ;  /* 0x0000541003037816 */ /* 0x000fca00000000ff */
[----:B------:R0:W-:Y:S01]  /*4d50*/  STG.E desc[UR36][R8.64], R3 ;  /* 0x0000000308007986 */ /* 0x0001e2000c101924 */
[----:B------:R-:W-:Y:S05]  /*4d60*/  BRA `(.L_x_4533) ;  /* 0x0000000800b87947 */ /* 0x000fea0003800000 */
.L_x_4538:
[----:B------:R-:W-:-:S06]  /*4d70*/  IABS R4, R25 ;  /* 0x0000001900047213 */ /* 0x000fcc0000000000 */
[----:B------:R-:W0:Y:S02]  /*4d80*/  I2F.F64 R4, R4 ;  /* 0x0000000400047312 */ /* 0x000e240000201c00 */
[----:B0-----:R0:W-:Y:S01]  /*4d90*/  STG.E.64 desc[UR36][R8.64], R4 ;  /* 0x0000000408007986 */ /* 0x0011e2000c101b24 */
[----:B------:R-:W-:Y:S05]  /*4da0*/  BRA `(.L_x_4533) ;  /* 0x0000000800a87947 */ /* 0x000fea0003800000 */
.L_x_4528:
        /* <DEDUP_REMOVED lines=12> */
.L_x_4543:
[----:B------:R-:W-:Y:S01]  /*4e70*/  IABS R0, R25 ;  /* 0x0000001900007213 */ /* 0x000fe20000000000 */
[----:B------:R-:W-:Y:S01]  /*4e80*/  BSSY.RECONVERGENT B0, `(.L_x_4544) ;  /* 0x0000014000007945 */ /* 0x000fe20003800200 */
[----:B------:R-:W-:Y:S02]  /*4e90*/  IMAD.MOV.U32 R4, RZ, RZ, 0x80 ;  /* 0x00000080ff047424 */ /* 0x000fe400078e00ff */
[----:B------:R-:W-:-:S04]  /*4ea0*/  I2FP.F32.S32 R5, R0 ;  /* 0x0000000000057245 */ /* 0x000fc80000201400 */
        /* <DEDUP_REMOVED lines=14> */
.L_x_4546:
[----:B------:R-:W-:-:S04]  /*4f90*/  SHF.R.U32.HI R3, RZ, 0x18, R5 ;  /* 0x00000018ff037819 */ /* 0x000fc80000011605 */
[----:B------:R-:W-:-:S04]  /*4fa0*/  LOP3.LUT R0, R0, 0x80, R3, 0xf8, !PT ;  /* 0x0000008000007812 */ /* 0x000fc800078ef803 */
[----:B------:R-:W-:-:S07]  /*4fb0*/  PRMT R4, R0, 0x7610, R4 ;  /* 0x0000761000047816 */ /* 0x000fce0000000004 */
.L_x_4545:
[----:B------:R-:W-:Y:S05]  /*4fc0*/  BSYNC.RECONVERGENT B0 ;  /* 0x0000000000007941 */ /* 0x000fea0003800200 */
.L_x_4544:
[----:B------:R0:W-:Y:S01]  /*4fd0*/  STG.E.U8 desc[UR36][R8.64], R4 ;  /* 0x0000000408007986 */ /* 0x0001e2000c101124 */
[----:B------:R-:W-:Y:S05]  /*4fe0*/  BRA `(.L_x_4533) ;  /* 0x0000000800187947 */ /* 0x000fea0003800000 */
.L_x_4542:
        /* <DEDUP_REMOVED lines=18> */
.L_x_4549:
[----:B------:R-:W-:-:S04]  /*5110*/  SHF.R.U32.HI R3, RZ, 0x18, R5 ;  /* 0x00000018ff037819 */ /* 0x000fc80000011605 */
[----:B------:R-:W-:-:S04]  /*5120*/  LOP3.LUT R0, R0, 0x80, R3, 0xf8, !PT ;  /* 0x0000008000007812 */ /* 0x000fc800078ef803 */
[----:B------:R-:W-:-:S07]  /*5130*/  PRMT R4, R0, 0x7610, R4 ;  /* 0x0000761000047816 */ /* 0x000fce0000000004 */
.L_x_4548:
[----:B------:R-:W-:Y:S05]  /*5140*/  BSYNC.RECONVERGENT B0 ;  /* 0x0000000000007941 */ /* 0x000fea0003800200 */
.L_x_4547:
[----:B------:R0:W-:Y:S01]  /*5150*/  STG.E.U8 desc[UR36][R8.64], R4 ;  /* 0x0000000408007986 */ /* 0x0001e2000c101124 */
[----:B------:R-:W-:Y:S05]  /*5160*/  BRA `(.L_x_4533) ;  /* 0x0000000400b87947 */ /* 0x000fea0003800000 */
.L_x_4541:
[----:B------:R-:W-:-:S13]  /*5170*/  ISETP.NE.AND P0, PT, R0, 0x1c, PT ;  /* 0x0000001c0000780c */ /* 0x000fda0003f05270 */
[----:B------:R-:W-:Y:S05]  /*5180*/  @!P0 BRA `(.L_x_4550) ;  /* 0x0000000000648947 */ /* 0x000fea0003800000 */
[----:B------:R-:W-:-:S13]  /*5190*/  ISETP.NE.AND P0, PT, R0, 0x1d, PT ;  /* 0x0000001d0000780c */ /* 0x000fda0003f05270 */
[----:B------:R-:W-:Y:S05]  /*51a0*/  @!P0 BRA `(.L_x_4551) ;  /* 0x00000000004c8947 */ /* 0x000fea0003800000 */
[----:B------:R-:W-:-:S13]  /*51b0*/  ISETP.NE.AND P0, PT, R0, 0x2c, PT ;  /* 0x0000002c0000780c */ /* 0x000fda0003f05270 */
[----:B------:R-:W-:Y:S05]  /*51c0*/  @P0 BRA `(.L_x_4532) ;  /* 0x0000000000b00947 */ /* 0x000fea0003800000 */
[----:B------:R-:W-:-:S04]  /*51d0*/  IABS R0, R25 ;  /* 0x0000001900007213 */ /* 0x000fc80000000000 */
        /* <DEDUP_REMOVED lines=16> */
.L_x_4551:
[----:B------:R-:W-:-:S04]  /*52e0*/  IABS R4, R25 ;  /* 0x0000001900047213 */ /* 0x000fc80000000000 */
[----:B------:R-:W-:-:S05]  /*52f0*/  SHF.R.S32.HI R5, RZ, 0x1f, R4 ;  /* 0x0000001fff057819 */ /* 0x000fca0000011404 */
[----:B------:R0:W-:Y:S01]  /*5300*/  STG.E.64 desc[UR36][R8.64], R4 ;  /* 0x0000000408007986 */ /* 0x0001e2000c101b24 */
[----:B------:R-:W-:Y:S05]  /*5310*/  BRA `(.L_x_4533) ;  /* 0x00000004004c7947 */ /* 0x000fea0003800000 */
.L_x_4550:
[----:B------:R0:W-:Y:S01]  /*5320*/  STG.E desc[UR36][R8.64], R24 ;  /* 0x0000001808007986 */ /* 0x0001e2000c101924 */
[----:B------:R-:W-:Y:S05]  /*5330*/  BRA `(.L_x_4533) ;  /* 0x0000000400447947 */ /* 0x000fea0003800000 */
.L_x_4540:
        /* <DEDUP_REMOVED lines=10> */
.L_x_4553:
[----:B------:R-:W-:Y:S02]  /*53e0*/  IABS R4, R25 ;  /* 0x0000001900047213 */ /* 0x000fe40000000000 */
[----:B------:R-:W-:-:S04]  /*53f0*/  CS2R R6, SRZ ;  /* 0x0000000000067805 */ /* 0x000fc8000001ff00 */
[----:B------:R-:W0:Y:S02]  /*5400*/  I2F.F64 R4, R4 ;  /* 0x0000000400047312 */ /* 0x000e240000201c00 */
[----:B0-----:R0:W-:Y:S01]  /*5410*/  STG.E.128 desc[UR36][R8.64], R4 ;  /* 0x0000000408007986 */ /* 0x0011e2000c101d24 */
[----:B------:R-:W-:Y:S05]  /*5420*/  BRA `(.L_x_4533) ;  /* 0x0000000400087947 */ /* 0x000fea0003800000 */
.L_x_4552:
[----:B------:R-:W-:-:S13]  /*5430*/  ISETP.NE.AND P0, PT, R0, 0xf, PT ;  /* 0x0000000f0000780c */ /* 0x000fda0003f05270 */
[----:B------:R-:W-:Y:S05]  /*5440*/  @!P0 BRA `(.L_x_4554) ;  /* 0x0000000000f08947 */ /* 0x000fea0003800000 */
[----:B------:R-:W-:-:S13]  /*5450*/  ISETP.NE.AND P0, PT, R0, 0x17, PT ;  /* 0x000000170000780c */ /* 0x000fda0003f05270 */
[----:B------:R-:W-:Y:S05]  /*5460*/  @!P0 BRA `(.L_x_4555) ;  /* 0x0000000000948947 */ /* 0x000fea0003800000 */
[----:B------:R-:W-:-:S13]  /*5470*/  ISETP.NE.AND P0, PT, R0, 0x18, PT ;  /* 0x000000180000780c */ /* 0x000fda0003f05270 */
[----:B------:R-:W-:Y:S05]  /*5480*/  @!P0 BRA `(.L_x_4556) ;  /* 0x0000000000448947 */ /* 0x000fea0003800000 */
.L_x_4532:
        /* <DEDUP_REMOVED lines=16> */
.L_x_4557:
[----:B------:R-:W-:Y:S05]  /*5590*/  BRA `(.L_x_4533) ;  /* 0x0000000000ac7947 */ /* 0x000fea0003800000 */
.L_x_4556:
[----:B------:R-:W-:Y:S01]  /*55a0*/  IABS R0, R25 ;  /* 0x0000001900007213 */ /* 0x000fe20000000000 */
[----:B------:R-:W-:Y:S03]  /*55b0*/  BSSY.RECONVERGENT B0, `(.L_x_4558) ;  /* 0x000000d000007945 */ /* 0x000fe60003800200 */
[----:B------:R-:W-:Y:S01]  /*55c0*/  I2FP.F32.S32 R5, R0 ;  /* 0x0000000000057245 */ /* 0x000fe20000201400 */
        /* <DEDUP_REMOVED lines=11> */
.L_x_4559:
[----:B------:R-:W-:Y:S05]  /*5680*/  BSYNC.RECONVERGENT B0 ;  /* 0x0000000000007941 */ /* 0x000fea0003800200 */
.L_x_4558:
[----:B------:R-:W-:-:S05]  /*5690*/  LOP3.LUT R3, R0, 0x80, R3, 0xf8, !PT ;  /* 0x0000008000037812 */ /* 0x000fca00078ef803 */
[----:B------:R0:W-:Y:S01]  /*56a0*/  STG.E.U8 desc[UR36][R8.64], R3 ;  /* 0x0000000308007986 */ /* 0x0001e2000c101124 */
[----:B------:R-:W-:Y:S05]  /*56b0*/  BRA `(.L_x_4533) ;  /* 0x0000000000647947 */ /* 0x000fea0003800000 */
.L_x_4555:
[----:B------:R-:W-:Y:S01]  /*56c0*/  IABS R0, R25 ;  /* 0x0000001900007213 */ /* 0x000fe20000000000 */
[----:B------:R-:W-:Y:S03]  /*56d0*/  BSSY.RECONVERGENT B0, `(.L_x_4560) ;  /* 0x000000f000007945 */ /* 0x000fe60003800200 */
        /* <DEDUP_REMOVED lines=11> */
.L_x_4561:
[----:B------:R-:W-:Y:S01]  /*5790*/  IMAD.MOV.U32 R0, RZ, RZ, 0x7f ;  /* 0x0000007fff007424 */ /* 0x000fe200078e00ff */
[----:B------:R-:W-:-:S04]  /*57a0*/  ISETP.GT.U32.AND P0, PT, R4, 0x7f800000, PT ;  /* 0x7f8000000400780c */ /* 0x000fc80003f04070 */
[----:B------:R-:W-:-:S09]  /*57b0*/  SEL R0, R0, 0x7c, P0 ;  /* 0x0000007c00007807 */ /* 0x000fd20000000000 */
.L_x_4562:
[----:B------:R-:W-:Y:S05]  /*57c0*/  BSYNC.RECONVERGENT B0 ;  /* 0x0000000000007941 */ /* 0x000fea0003800200 */
.L_x_4560:
[----:B------:R-:W-:-:S04]  /*57d0*/  SHF.R.U32.HI R3, RZ, 0x18, R3 ;  /* 0x00000018ff037819 */ /* 0x000fc80000011603 */
[----:B------:R-:W-:-:S05]  /*57e0*/  LOP3.LUT R3, R0, 0x80, R3, 0xf8, !PT ;  /* 0x0000008000037812 */ /* 0x000fca00078ef803 */
[----:B------:R0:W-:Y:S01]  /*57f0*/  STG.E.U8 desc[UR36][R8.64], R3 ;  /* 0x0000000308007986 */ /* 0x0001e2000c101124 */
[----:B------:R-:W-:Y:S05]  /*5800*/  BRA `(.L_x_4533) ;  /* 0x0000000000107947 */ /* 0x000fea0003800000 */
.L_x_4554:
[----:B------:R-:W-:-:S04]  /*5810*/  IABS R0, R25 ;  /* 0x0000001900007213 */ /* 0x000fc80000000000 */
[----:B------:R-:W-:-:S04]  /*5820*/  I2FP.F32.S32 R0, R0 ;  /* 0x0000000000007245 */ /* 0x000fc80000201400 */
[----:B------:R-:W-:-:S05]  /*5830*/  F2FP.BF16.F32.PACK_AB R0, RZ, R0 ;  /* 0x00000000ff00723e */ /* 0x000fca00000010ff */
[----:B------:R0:W-:Y:S02]  /*5840*/  STG.E.U16 desc[UR36][R8.64], R0 ;  /* 0x0000000008007986 */ /* 0x0001e4000c101524 */
.L_x_4533:
[----:B------:R-:W-:-:S07]  /*5850*/  VIADD R23, R23, 0x80 ;  /* 0x0000008017177836 */ /* 0x000fce0000000000 */
.L_x_4490:
[----:B------:R-:W-:-:S13]  /*5860*/  ISETP.GE.AND P0, PT, R23, R22, PT ;  /* 0x000000161700720c */ /* 0x000fda0003f06270 */
[----:B------:R-:W-:Y:S05]  /*5870*/  @P0 BREAK.RELIABLE B6 ;  /* 0x0000000000060942 */ /* 0x000fea0003800100 */
[----:B------:R-:W-:Y:S05]  /*5880*/  @P0 BRA `(.L_x_4527) ;  /* 0x0000000c00d00947 */ /* 0x000fea0003800000 */
[----:B------:R-:W-:Y:S05]  /*5890*/  BSYNC.RELIABLE B6 ;  /* 0x0000000000067941 */ /* 0x000fea0003800100 */
.L_x_4489:
        /* <DEDUP_REMOVED lines=20> */
.L_x_4566:
[----:B------:R0:W-:Y:S01]  /*59e0*/  STG.E.U8 desc[UR36][R8.64], R19 ;  /* 0x0000001308007986 */ /* 0x0001e2000c101124 */
[----:B------:R-:W-:Y:S05]  /*59f0*/  BRA `(.L_x_4568) ;  /* 0x0000000c00707947 */ /* 0x000fea0003800000 */
.L_x_4565:
        /* <DEDUP_REMOVED lines=10> */
.L_x_4570:
[----:B------:R0:W-:Y:S01]  /*5aa0*/  STG.E desc[UR36][R8.64], R19 ;  /* 0x0000001308007986 */ /* 0x0001e2000c101924 */
[----:B------:R-:W-:Y:S05]  /*5ab0*/  BRA `(.L_x_4568) ;  /* 0x0000000c00407947 */ /* 0x000fea0003800000 */
.L_x_4569:
[----:B------:R0:W-:Y:S01]  /*5ac0*/  STG.E.U16 desc[UR36][R8.64], R19 ;  /* 0x0000001308007986 */ /* 0x0001e2000c101524 */
[----:B------:R-:W-:Y:S05]  /*5ad0*/  BRA `(.L_x_4568) ;  /* 0x0000000c00387947 */ /* 0x000fea0003800000 */
.L_x_4564:
        /* <DEDUP_REMOVED lines=10> */
.L_x_4572:
[----:B------:R-:W-:-:S04]  /*5b80*/  IABS R0, R16 ;  /* 0x0000001000007213 */ /* 0x000fc80000000000 */
[----:B------:R-:W-:-:S04]  /*5b90*/  I2FP.F32.S32 R0, R0 ;  /* 0x0000000000007245 */ /* 0x000fc80000201400 */
[----:B------:R-:W-:-:S05]  /*5ba0*/  F2FP.F16.F32.PACK_AB R0, RZ, R0 ;  /* 0x00000000ff00723e */ /* 0x000fca00000000ff */
[----:B------:R0:W-:Y:S01]  /*5bb0*/  STG.E.U16 desc[UR36][R8.64], R0 ;  /* 0x0000000008007986 */ /* 0x0001e2000c101524 */
[----:B------:R-:W-:Y:S05]  /*5bc0*/  BRA `(.L_x_4568) ;  /* 0x0000000800fc7947 */ /* 0x000fea0003800000 */
.L_x_4571:
        /* <DEDUP_REMOVED lines=11> */
.L_x_4574:
[----:B------:R-:W-:-:S04]  /*5c80*/  IABS R0, R16 ;  /* 0x0000001000007213 */ /* 0x000fc80000000000 */
[----:B------:R-:W-:-:S04]  /*5c90*/  I2FP.F32.S32 R0, R0 ;  /* 0x0000000000007245 */ /* 0x000fc80000201400 */
[----:B------:R-:W-:-:S04]  /*5ca0*/  F2FP.F16.F32.PACK_AB R3, RZ, R0 ;  /* 0x00000000ff03723e */ /* 0x000fc800000000ff */
[----:B------:R-:W-:-:S05]  /*5cb0*/  PRMT R3, R3, 0x5410, RZ ;  /* 0x0000541003037816 */ /* 0x000fca00000000ff */
[----:B------:R0:W-:Y:S01]  /*5cc0*/  STG.E desc[UR36][R8.64], R3 ;  /* 0x0000000308007986 */ /* 0x0001e2000c101924 */
[----:B------:R-:W-:Y:S05]  /*5cd0*/  BRA `(.L_x_4568) ;  /* 0x0000000800b87947 */ /* 0x000fea0003800000 */
.L_x_4573:
[----:B------:R-:W-:-:S06]  /*5ce0*/  IABS R4, R16 ;  /* 0x0000001000047213 */ /* 0x000fcc0000000000 */
[----:B------:R-:W0:Y:S02]  /*5cf0*/  I2F.F64 R4, R4 ;  /* 0x0000000400047312 */ /* 0x000e240000201c00 */
[----:B0-----:R0:W-:Y:S01]  /*5d00*/  STG.E.64 desc[UR36][R8.64], R4 ;  /* 0x0000000408007986 */ /* 0x0011e2000c101b24 */
[----:B------:R-:W-:Y:S05]  /*5d10*/  BRA `(.L_x_4568) ;  /* 0x0000000800a87947 */ /* 0x000fea0003800000 */
.L_x_4563:
        /* <DEDUP_REMOVED lines=12> */
.L_x_4578:
        /* <DEDUP_REMOVED lines=18> */
.L_x_4581:
[----:B------:R-:W-:-:S04]  /*5f00*/  SHF.R.U32.HI R3, RZ, 0x18, R5 ;  /* 0x00000018ff037819 */ /* 0x000fc80000011605 */
[----:B------:R-:W-:-:S04]  /*5f10*/  LOP3.LUT R0, R0, 0x80, R3, 0xf8, !PT ;  /* 0x0000008000007812 */ /* 0x000fc800078ef803 */
[----:B------:R-:W-:-:S07]  /*5f20*/  PRMT R4, R0, 0x7610, R4 ;  /* 0x0000761000047816 */ /* 0x000fce0000000004 */
.L_x_4580:
[----:B------:R-:W-:Y:S05]  /*5f30*/  BSYNC.RECONVERGENT B0 ;  /* 0x0000000000007941 */ /* 0x000fea0003800200 */
.L_x_4579:
[----:B------:R0:W-:Y:S01]  /*5f40*/  STG.E.U8 desc[UR36][R8.64], R4 ;  /* 0x0000000408007986 */ /* 0x0001e2000c101124 */
[----:B------:R-:W-:Y:S05]  /*5f50*/  BRA `(.L_x_4568) ;  /* 0x0000000800187947 */ /* 0x000fea0003800000 */
.L_x_4577:
        /* <DEDUP_REMOVED lines=18> */
.L_x_4584:
[----:B------:R-:W-:-:S04]  /*6080*/  SHF.R.U32.HI R3, RZ, 0x18, R5 ;  /* 0x00000018ff037819 */ /* 0x000fc80000011605 */
[----:B------:R-:W-:-:S04]  /*6090*/  LOP3.LUT R0, R0, 0x80, R3, 0xf8, !PT ;  /* 0x0000008000007812 */ /* 0x000fc800078ef803 */
[----:B------:R-:W-:-:S07]  /*60a0*/  PRMT R4, R0, 0x7610, R4 ;  /* 0x0000761000047816 */ /* 0x000fce0000000004 */
.L_x_4583:
[----:B------:R-:W-:Y:S05]  /*60b0*/  BSYNC.RECONVERGENT B0 ;  /* 0x0000000000007941 */ /* 0x000fea0003800200 */
.L_x_4582:
[----:B------:R0:W-:Y:S01]  /*60c0*/  STG.E.U8 desc[UR36][R8.64], R4 ;  /* 0x0000000408007986 */ /* 0x0001e2000c101124 */
[----:B------:R-:W-:Y:S05]  /*60d0*/  BRA `(.L_x_4568) ;  /* 0x0000000400b87947 */ /* 0x000fea0003800000 */
.L_x_4576:
        /* <DEDUP_REMOVED lines=23> */
.L_x_4586:
[----:B------:R-:W-:-:S04]  /*6250*/  IABS R4, R16 ;  /* 0x0000001000047213 */ /* 0x000fc80000000000 */
[----:B------:R-:W-:-:S05]  /*6260*/  SHF.R.S32.HI R5, RZ, 0x1f, R4 ;  /* 0x0000001fff057819 */ /* 0x000fca0000011404 */
[----:B------:R0:W-:Y:S01]  /*6270*/  STG.E.64 desc[UR36][R8.64], R4 ;  /* 0x0000000408007986 */ /* 0x0001e2000c101b24 */
[----:B------:R-:W-:Y:S05]  /*6280*/  BRA `(.L_x_4568) ;  /* 0x00000004004c7947 */ /* 0x000fea0003800000 */
.L_x_4585:
[----:B------:R0:W-:Y:S01]  /*6290*/  STG.E desc[UR36][R8.64], R19 ;  /* 0x0000001308007986 */ /* 0x0001e2000c101924 */
[----:B------:R-:W-:Y:S05]  /*62a0*/  BRA `(.L_x_4568) ;  /* 0x0000000400447947 */ /* 0x000fea0003800000 */
.L_x_4575:
        /* <DEDUP_REMOVED lines=10> */
.L_x_4588:
[----:B------:R-:W-:Y:S02]  /*6350*/  IABS R4, R16 ;  /* 0x0000001000047213 */ /* 0x000fe40000000000 */
[----:B------:R-:W-:-:S04]  /*6360*/  CS2R R6, SRZ ;  /* 0x0000000000067805 */ /* 0x000fc8000001ff00 */
[----:B------:R-:W0:Y:S02]  /*6370*/  I2F.F64 R4, R4 ;  /* 0x0000000400047312 */ /* 0x000e240000201c00 */
[----:B0-----:R4:W-:Y:S01]  /*6380*/  STG.E.128 desc[UR36][R8.64], R4 ;  /* 0x0000000408007986 */ /* 0x0019e2000c101d24 */
[----:B------:R-:W-:Y:S05]  /*6390*/  BRA `(.L_x_4568) ;  /* 0x0000000400087947 */ /* 0x000fea0003800000 */
.L_x_4587:
[----:B------:R-:W-:-:S13]  /*63a0*/  ISETP.NE.AND P0, PT, R0, 0xf, PT ;  /* 0x0000000f0000780c */ /* 0x000fda0003f05270 */
[----:B------:R-:W-:Y:S05]  /*63b0*/  @!P0 BRA `(.L_x_4589) ;  /* 0x0000000000f08947 */ /* 0x000fea0003800000 */
[----:B------:R-:W-:-:S13]  /*63c0*/  ISETP.NE.AND P0, PT, R0, 0x17, PT ;  /* 0x000000170000780c */ /* 0x000fda0003f05270 */
[----:B------:R-:W-:Y:S05]  /*63d0*/  @!P0 BRA `(.L_x_4590) ;  /* 0x0000000000948947 */ /* 0x000fea0003800000 */
[----:B------:R-:W-:-:S13]  /*63e0*/  ISETP.NE.AND P0, PT, R0, 0x18, PT ;  /* 0x000000180000780c */ /* 0x000fda0003f05270 */
[----:B------:R-:W-:Y:S05]  /*63f0*/  @!P0 BRA `(.L_x_4591) ;  /* 0x0000000000448947 */ /* 0x000fea0003800000 */
.L_x_4567:
        /* <DEDUP_REMOVED lines=16> */
.L_x_4592:
[----:B------:R-:W-:Y:S05]  /*6500*/  BRA `(.L_x_4568) ;  /* 0x0000000000ac7947 */ /* 0x000fea0003800000 */
.L_x_4591:
        /* <DEDUP_REMOVED lines=14> */
.L_x_4594:
[----:B------:R-:W-:Y:S05]  /*65f0*/  BSYNC.RECONVERGENT B0 ;  /* 0x0000000000007941 */ /* 0x000fea0003800200 */
.L_x_4593:
[----:B------:R-:W-:-:S05]  /*6600*/  LOP3.LUT R3, R0, 0x80, R3, 0xf8, !PT ;  /* 0x0000008000037812 */ /* 0x000fca00078ef803 */
[----:B------:R2:W-:Y:S01]  /*6610*/  STG.E.U8 desc[UR36][R8.64], R3 ;  /* 0x0000000308007986 */ /* 0x0005e2000c101124 */
[----:B------:R-:W-:Y:S05]  /*6620*/  BRA `(.L_x_4568) ;  /* 0x0000000000647947 */ /* 0x000fea0003800000 */
.L_x_4590:
        /* <DEDUP_REMOVED lines=13> */
.L_x_4596:
[----:B------:R-:W-:Y:S01]  /*6700*/  IMAD.MOV.U32 R0, RZ, RZ, 0x7f ;  /* 0x0000007fff007424 */ /* 0x000fe200078e00ff */
[----:B------:R-:W-:-:S04]  /*6710*/  ISETP.GT.U32.AND P0, PT, R4, 0x7f800000, PT ;  /* 0x7f8000000400780c */ /* 0x000fc80003f04070 */
[----:B------:R-:W-:-:S09]  /*6720*/  SEL R0, R0, 0x7c, P0 ;  /* 0x0000007c00007807 */ /* 0x000fd20000000000 */
.L_x_4597:
[----:B------:R-:W-:Y:S05]  /*6730*/  BSYNC.RECONVERGENT B0 ;  /* 0x0000000000007941 */ /* 0x000fea0003800200 */
.L_x_4595:
[----:B------:R-:W-:-:S04]  /*6740*/  SHF.R.U32.HI R3, RZ, 0x18, R3 ;  /* 0x00000018ff037819 */ /* 0x000fc80000011603 */
[----:B------:R-:W-:-:S05]  /*6750*/  LOP3.LUT R3, R0, 0x80, R3, 0xf8, !PT ;  /* 0x0000008000037812 */ /* 0x000fca00078ef803 */
[----:B------:R1:W-:Y:S01]  /*6760*/  STG.E.U8 desc[UR36][R8.64], R3 ;  /* 0x0000000308007986 */ /* 0x0003e2000c101124 */
[----:B------:R-:W-:Y:S05]  /*6770*/  BRA `(.L_x_4568) ;  /* 0x0000000000107947 */ /* 0x000fea0003800000 */
.L_x_4589:
[----:B------:R-:W-:-:S04]  /*6780*/  IABS R0, R16 ;  /* 0x0000001000007213 */ /* 0x000fc80000000000 */
[----:B------:R-:W-:-:S04]  /*6790*/  I2FP.F32.S32 R0, R0 ;  /* 0x0000000000007245 */ /* 0x000fc80000201400 */
[----:B------:R-:W-:-:S05]  /*67a0*/  F2FP.BF16.F32.PACK_AB R0, RZ, R0 ;  /* 0x00000000ff00723e */ /* 0x000fca00000010ff */
[----:B------:R0:W-:Y:S02]  /*67b0*/  STG.E.U16 desc[UR36][R8.64], R0 ;  /* 0x0000000008007986 */ /* 0x0001e4000c101524 */
.L_x_4568:
[----:B------:R-:W-:-:S07]  /*67c0*/  VIADD R23, R23, 0x80 ;  /* 0x0000008017177836 */ /* 0x000fce0000000000 */
.L_x_4527:
[----:B------:R-:W-:Y:S05]  /*67d0*/  BSYNC.RECONVERGENT B7 ;  /* 0x0000000000077941 */ /* 0x000fea0003800200 */
.L_x_4488:
        /* <DEDUP_REMOVED lines=8> */
[----:B0-----:R-:W-:Y:S02]  /*6860*/  IADD3 R2, P0, PT, R3, R4, RZ ;  /* 0x0000000403027210 */ /* 0x001fe40007f1e0ff */
[----:B------:R-:W-:-:S03]  /*6870*/  IABS R4, R17 ;  /* 0x0000001100047213 */ /* 0x000fc60000000000 */
        /* <DEDUP_REMOVED lines=13> */
.L_x_4601:
[----:B------:R-:W-:Y:S01]  /*6950*/  STG.E.U8 desc[UR36][R2.64], R5 ;  /* 0x0000000502007986 */ /* 0x000fe2000c101124 */
[----:B------:R-:W-:Y:S05]  /*6960*/  EXIT ;  /* 0x000000000000794d */ /* 0x000fea0003800000 */
.L_x_4600:
        /* <DEDUP_REMOVED lines=8> */
[----:B------:R-:W-:Y:S01]  /*69f0*/  STG.E.64 desc[UR36][R2.64], R4 ;  /* 0x0000000402007986 */ /* 0x000fe2000c101b24 */
[----:B------:R-:W-:Y:S05]  /*6a00*/  EXIT ;  /* 0x000000000000794d */ /* 0x000fea0003800000 */
.L_x_4604:
[----:B------:R-:W-:Y:S01]  /*6a10*/  STG.E desc[UR36][R2.64], R5 ;  /* 0x0000000502007986 */ /* 0x000fe2000c101924 */
[----:B------:R-:W-:Y:S05]  /*6a20*/  EXIT ;  /* 0x000000000000794d */ /* 0x000fea0003800000 */
.L_x_4603:
[----:B------:R-:W-:Y:S01]  /*6a30*/  STG.E.U16 desc[UR36][R2.64], R5 ;  /* 0x0000000502007986 */ /* 0x000fe2000c101524 */
[----:B------:R-:W-:Y:S05]  /*6a40*/  EXIT ;  /* 0x000000000000794d */ /* 0x000fea0003800000 */
.L_x_4599:
        /* <DEDUP_REMOVED lines=8> */
[----:B------:R-:W-:Y:S01]  /*6ad0*/  STG.E desc[UR36][R2.64], R5 ;  /* 0x0000000502007986 */ /* 0x000fe2000c101924 */
[----:B------:R-:W-:Y:S05]  /*6ae0*/  EXIT ;  /* 0x000000000000794d */ /* 0x000fea0003800000 */
.L_x_4606:
[----:B------:R-:W-:-:S04]  /*6af0*/  IABS R0, R17 ;  /* 0x0000001100007213 */ /* 0x000fc80000000000 */
[----:B------:R-:W-:-:S04]  /*6b00*/  I2FP.F32.S32 R0, R0 ;  /* 0x0000000000007245 */ /* 0x000fc80000201400 */
[----:B------:R-:W-:-:S05]  /*6b10*/  F2FP.F16.F32.PACK_AB R0, RZ, R0 ;  /* 0x00000000ff00723e */ /* 0x000fca00000000ff */
[----:B------:R-:W-:Y:S01]  /*6b20*/  STG.E.U16 desc[UR36][R2.64], R0 ;  /* 0x0000000002007986 */ /* 0x000fe2000c101524 */
[----:B------:R-:W-:Y:S05]  /*6b30*/  EXIT ;  /* 0x000000000000794d */ /* 0x000fea0003800000 */
.L_x_4605:
        /* <DEDUP_REMOVED lines=9> */
[----:B------:R-:W-:Y:S01]  /*6bd0*/  STG.E.64 desc[UR36][R2.64], R4 ;  /* 0x0000000402007986 */ /* 0x000fe2000c101b24 */
[----:B------:R-:W-:Y:S05]  /*6be0*/  EXIT ;  /* 0x000000000000794d */ /* 0x000fea0003800000 */
.L_x_4608:
[----:B------:R-:W-:-:S04]  /*6bf0*/  IABS R0, R17 ;  /* 0x0000001100007213 */ /* 0x000fc80000000000 */
[----:B------:R-:W-:-:S04]  /*6c00*/  I2FP.F32.S32 R0, R0 ;  /* 0x0000000000007245 */ /* 0x000fc80000201400 */
[----:B------:R-:W-:-:S04]  /*6c10*/  F2FP.F16.F32.PACK_AB R5, RZ, R0 ;  /* 0x00000000ff05723e */ /* 0x000fc800000000ff */
[----:B------:R-:W-:-:S05]  /*6c20*/  PRMT R5, R5, 0x5410, RZ ;  /* 0x0000541005057816 */ /* 0x000fca00000000ff */
[----:B------:R-:W-:Y:S01]  /*6c30*/  STG.E desc[UR36][R2.64], R5 ;  /* 0x0000000502007986 */ /* 0x000fe2000c101924 */
[----:B------:R-:W-:Y:S05]  /*6c40*/  EXIT ;  /* 0x000000000000794d */ /* 0x000fea0003800000 */
.L_x_4607:
[----:B------:R-:W-:-:S06]  /*6c50*/  IABS R4, R17 ;  /* 0x0000001100047213 */ /* 0x000fcc0000000000 */
[----:B------:R-:W0:Y:S02]  /*6c60*/  I2F.F64 R4, R4 ;  /* 0x0000000400047312 */ /* 0x000e240000201c00 */
[----:B0-----:R-:W-:Y:S01]  /*6c70*/  STG.E.64 desc[UR36][R2.64], R4 ;  /* 0x0000000402007986 */ /* 0x001fe2000c101b24 */
[----:B------:R-:W-:Y:S05]  /*6c80*/  EXIT ;  /* 0x000000000000794d */ /* 0x000fea0003800000 */
.L_x_4598:
        /* <DEDUP_REMOVED lines=12> */
.L_x_4612:
[----:B------:R-:W-:Y:S01]  /*6d50*/  IABS R0, R17 ;  /* 0x0000001100007213 */ /* 0x000fe20000000000 */
[----:B------:R-:W-:Y:S03]  /*6d60*/  BSSY.RECONVERGENT B0, `(.L_x_4613) ;  /* 0x0000014000007945 */ /* 0x000fe60003800200 */
[----:B------:R-:W-:Y:S01]  /*6d70*/  I2FP.F32.S32 R5, R0 ;  /* 0x0000000000057245 */ /* 0x000fe20000201400 */
        /* <DEDUP_REMOVED lines=16> */
.L_x_4615:
[----:B------:R-:W-:-:S04]  /*6e80*/  SHF.R.U32.HI R5, RZ, 0x18, R5 ;  /* 0x00000018ff057819 */ /* 0x000fc80000011605 */
[----:B------:R-:W-:-:S07]  /*6e90*/  LOP3.LUT R0, R0, 0x80, R5, 0xf8, !PT ;  /* 0x0000008000007812 */ /* 0x000fce00078ef805 */
.L_x_4614:
[----:B------:R-:W-:Y:S05]  /*6ea0*/  BSYNC.RECONVERGENT B0 ;  /* 0x0000000000007941 */ /* 0x000fea0003800200 */
.L_x_4613:
[----:B------:R-:W-:Y:S01]  /*6eb0*/  STG.E.U8 desc[UR36][R2.64], R0 ;  /* 0x0000000002007986 */ /* 0x000fe2000c101124 */
[----:B------:R-:W-:Y:S05]  /*6ec0*/  EXIT ;  /* 0x000000000000794d */ /* 0x000fea0003800000 */
.L_x_4611:
        /* <DEDUP_REMOVED lines=19> */
.L_x_4618:
[----:B------:R-:W-:-:S04]  /*7000*/  SHF.R.U32.HI R5, RZ, 0x18, R5 ;  /* 0x00000018ff057819 */ /* 0x000fc80000011605 */
[----:B------:R-:W-:-:S07]  /*7010*/  LOP3.LUT R0, R0, 0x80, R5, 0xf8, !PT ;  /* 0x0000008000007812 */ /* 0x000fce00078ef805 */
.L_x_4617:
[----:B------:R-:W-:Y:S05]  /*7020*/  BSYNC.RECONVERGENT B0 ;  /* 0x0000000000007941 */ /* 0x000fea0003800200 */
.L_x_4616:
[----:B------:R-:W-:Y:S01]  /*7030*/  STG.E.U8 desc[UR36][R2.64], R0 ;  /* 0x0000000002007986 */ /* 0x000fe2000c101124 */
[----:B------:R-:W-:Y:S05]  /*7040*/  EXIT ;  /* 0x000000000000794d */ /* 0x000fea0003800000 */
.L_x_4610:
        /* <DEDUP_REMOVED lines=23> */
.L_x_4620:
[----:B------:R-:W-:-:S04]  /*71c0*/  IABS R4, R17 ;  /* 0x0000001100047213 */ /* 0x000fc80000000000 */
[----:B------:R-:W-:-:S05]  /*71d0*/  SHF.R.S32.HI R5, RZ, 0x1f, R4 ;  /* 0x0000001fff057819 */ /* 0x000fca0000011404 */
[----:B------:R-:W-:Y:S01]  /*71e0*/  STG.E.64 desc[UR36][R2.64], R4 ;  /* 0x0000000402007986 */ /* 0x000fe2000c101b24 */
[----:B------:R-:W-:Y:S05]  /*71f0*/  EXIT ;  /* 0x000000000000794d */ /* 0x000fea0003800000 */
.L_x_4619:
[----:B------:R-:W-:Y:S01]  /*7200*/  STG.E desc[UR36][R2.64], R5 ;  /* 0x0000000502007986 */ /* 0x000fe2000c101924 */
[----:B------:R-:W-:Y:S05]  /*7210*/  EXIT ;  /* 0x000000000000794d */ /* 0x000fea0003800000 */
.L_x_4609:
        /* <DEDUP_REMOVED lines=8> */
[----:B------:R-:W-:Y:S01]  /*72a0*/  STG.E.U8 desc[UR36][R2.64], R5 ;  /* 0x0000000502007986 */ /* 0x000fe2000c101124 */
[----:B------:R-:W-:Y:S05]  /*72b0*/  EXIT ;  /* 0x000000000000794d */ /* 0x000fea0003800000 */
.L_x_4622:
[----:B------:R-:W-:Y:S02]  /*72c0*/  IABS R4, R17 ;  /* 0x0000001100047213 */ /* 0x000fe40000000000 */
[----:B------:R-:W-:-:S04]  /*72d0*/  CS2R R6, SRZ ;  /* 0x0000000000067805 */ /* 0x000fc8000001ff00 */
[----:B------:R-:W0:Y:S02]  /*72e0*/  I2F.F64 R4, R4 ;  /* 0x0000000400047312 */ /* 0x000e240000201c00 */
[----:B0-----:R-:W-:Y:S01]  /*72f0*/  STG.E.128 desc[UR36][R2.64], R4 ;  /* 0x0000000402007986 */ /* 0x001fe2000c101d24 */
[----:B------:R-:W-:Y:S05]  /*7300*/  EXIT ;  /* 0x000000000000794d */ /* 0x000fea0003800000 */
.L_x_4621:
[----:B------:R-:W-:-:S13]  /*7310*/  ISETP.NE.AND P0, PT, R0, 0xf, PT ;  /* 0x0000000f0000780c */ /* 0x000fda0003f05270 */
[----:B------:R-:W-:Y:S05]  /*7320*/  @!P0 BRA `(.L_x_4623) ;  /* 0x0000000000f08947 */ /* 0x000fea0003800000 */
[----:B------:R-:W-:-:S13]  /*7330*/  ISETP.NE.AND P0, PT, R0, 0x17, PT ;  /* 0x000000170000780c */ /* 0x000fda0003f05270 */
[----:B------:R-:W-:Y:S05]  /*7340*/  @!P0 BRA `(.L_x_4624) ;  /* 0x0000000000948947 */ /* 0x000fea0003800000 */
[----:B------:R-:W-:-:S13]  /*7350*/  ISETP.NE.AND P0, PT, R0, 0x18, PT ;  /* 0x000000180000780c */ /* 0x000fda0003f05270 */
[----:B------:R-:W-:Y:S05]  /*7360*/  @!P0 BRA `(.L_x_4625) ;  /* 0x0000000000448947 */ /* 0x000fea0003800000 */
.L_x_4602:
        /* <DEDUP_REMOVED lines=16> */
.L_x_4626:
[----:B------:R-:W-:Y:S05]  /*7470*/  EXIT ;  /* 0x000000000000794d */ /* 0x000fea0003800000 */
.L_x_4625:
        /* <DEDUP_REMOVED lines=14> */
.L_x_4628:
[----:B------:R-:W-:Y:S05]  /*7560*/  BSYNC.RECONVERGENT B0 ;  /* 0x0000000000007941 */ /* 0x000fea0003800200 */
.L_x_4627:
[----:B------:R-:W-:-:S05]  /*7570*/  LOP3.LUT R5, R0, 0x80, R5, 0xf8, !PT ;  /* 0x0000008000057812 */ /* 0x000fca00078ef805 */
[----:B------:R-:W-:Y:S01]  /*7580*/  STG.E.U8 desc[UR36][R2.64], R5 ;  /* 0x0000000502007986 */ /* 0x000fe2000c101124 */
[----:B------:R-:W-:Y:S05]  /*7590*/  EXIT ;  /* 0x000000000000794d */ /* 0x000fea0003800000 */
.L_x_4624:
        /* <DEDUP_REMOVED lines=13> */
.L_x_4630:
[----:B------:R-:W-:Y:S01]  /*7670*/  IMAD.MOV.U32 R0, RZ, RZ, 0x7f ;  /* 0x0000007fff007424 */ /* 0x000fe200078e00ff */
[----:B------:R-:W-:-:S04]  /*7680*/  ISETP.GT.U32.AND P0, PT, R4, 0x7f800000, PT ;  /* 0x7f8000000400780c */ /* 0x000fc80003f04070 */
[----:B------:R-:W-:-:S09]  /*7690*/  SEL R0, R0, 0x7c, P0 ;  /* 0x0000007c00007807 */ /* 0x000fd20000000000 */
.L_x_4631:
[----:B------:R-:W-:Y:S05]  /*76a0*/  BSYNC.RECONVERGENT B0 ;  /* 0x0000000000007941 */ /* 0x000fea0003800200 */
.L_x_4629:
[----:B------:R-:W-:-:S04]  /*76b0*/  SHF.R.U32.HI R5, RZ, 0x18, R5 ;  /* 0x00000018ff057819 */ /* 0x000fc80000011605 */
[----:B------:R-:W-:-:S05]  /*76c0*/  LOP3.LUT R5, R0, 0x80, R5, 0xf8, !PT ;  /* 0x0000008000057812 */ /* 0x000fca00078ef805 */
[----:B------:R-:W-:Y:S01]  /*76d0*/  STG.E.U8 desc[UR36][R2.64], R5 ;  /* 0x0000000502007986 */ /* 0x000fe2000c101124 */
[----:B------:R-:W-:Y:S05]  /*76e0*/  EXIT ;  /* 0x000000000000794d */ /* 0x000fea0003800000 */
.L_x_4623:
[----:B------:R-:W-:-:S04]  /*76f0*/  IABS R0, R17 ;  /* 0x0000001100007213 */ /* 0x000fc80000000000 */
[----:B------:R-:W-:-:S04]  /*7700*/  I2FP.F32.S32 R0, R0 ;  /* 0x0000000000007245 */ /* 0x000fc80000201400 */
[----:B------:R-:W-:-:S05]  /*7710*/  F2FP.BF16.F32.PACK_AB R0, RZ, R0 ;  /* 0x00000000ff00723e */ /* 0x000fca00000010ff */
[----:B------:R-:W-:Y:S01]  /*7720*/  STG.E.U16 desc[UR36][R2.64], R0 ;  /* 0x0000000002007986 */ /* 0x000fe2000c101524 */
[----:B------:R-:W-:Y:S05]  /*7730*/  EXIT ;  /* 0x000000000000794d */ /* 0x000fea0003800000 */
.L_x_4632:
        /* <DEDUP_REMOVED lines=12> */
.L_x_5919:


//--------------------- .text._ZN2at6native18elementwise_kernelILi128ELi2EZNS0_22gpu_kernel_impl_nocastINS0_10AbsFunctorIiEEEEvRNS_18TensorIteratorBaseERKT_EUliE_EEviT1_ --------------------------
	.section	.text._ZN2at6native18elementwise_kernelILi128ELi2EZNS0_22gpu_kernel_impl_nocastINS0_10AbsFunctorIiEEEEvRNS_18TensorIteratorBaseERKT_EUliE_EEviT1_,"ax",@progbits
	.align	128
        .global         _ZN2at6native18elementwise_kernelILi128ELi2EZNS0_22gpu_kernel_impl_nocastINS0_10AbsFunctorIiEEEEvRNS_18TensorIteratorBaseERKT_EUliE_EEviT1_
        .type           _ZN2at6native18elementwise_kernelILi128ELi2EZNS0_22gpu_kernel_impl_nocastINS0_10AbsFunctorIiEEEEvRNS_18TensorIteratorBaseERKT_EUliE_EEviT1_,@function
        .size           _ZN2at6native18elementwise_kernelILi128ELi2EZNS0_22gpu_kernel_impl_nocastINS0_10AbsFunctorIiEEEEvRNS_18TensorIteratorBaseERKT_EUliE_EEviT1_,(.L_x_5920 - _ZN2at6native18elementwise_kernelILi128ELi2EZNS0_22gpu_kernel_impl_nocastINS0_10AbsFunctorIiEEEEvRNS_18TensorIteratorBaseERKT_EUliE_EEviT1_)
        .other          _ZN2at6native18elementwise_kernelILi128ELi2EZNS0_22gpu_kernel_impl_nocastINS0_10AbsFunctorIiEEEEvRNS_18TensorIteratorBaseERKT_EUliE_EEviT1_,@"STO_CUDA_ENTRY STV_DEFAULT"
_ZN2at6native18elementwise_kernelILi128ELi2EZNS0_22gpu_kernel_impl_nocastINS0_10AbsFunctorIiEEEEvRNS_18TensorIteratorBaseERKT_EUliE_EEviT1_:
.text._ZN2at6native18elementwise_kernelILi128ELi2EZNS0_22gpu_kernel_impl_nocastINS0_10AbsFunctorIiEEEEvRNS_18TensorIteratorBaseERKT_EUliE_EEviT1_:
        /* <DEDUP_REMOVED lines=16> */
[----:B------:R-:W-:Y:S02]  /*0100*/  IADD3 R3, PT, PT, R3, 0x80, RZ ;  /* 0x0000008003037810 */ /* 0x000fe40007ffe0ff */
[----:B--2---:R-:W-:-:S05]  /*0110*/  IABS R9, R4 ;  /* 0x0000000400097213 */ /* 0x004fca0000000000 */
[----:B0-----:R0:W-:Y:S02]  /*0120*/  STG.E desc[UR6][R6.64], R9 ;  /* 0x0000000906007986 */ /* 0x0011e4000c101906 */
.L_x_4635:
[----:B------:R-:W-:Y:S05]  /*0130*/  BSYNC.RECONVERGENT B0 ;  /* 0x0000000000007941 */ /* 0x000fea0003800200 */
.L_x_4634:
[----:B------:R-:W-:-:S13]  /*0140*/  ISETP.GE.AND P0, PT, R3, UR4, PT ;  /* 0x0000000403007c0c */ /* 0x000fda000bf06270 */
[----:B------:R-:W-:Y:S05]  /*0150*/  @P0 EXIT ;  /* 0x000000000000094d */ /* 0x000fea0003800000 */
[----:B------:R-:W1:Y:S02]  /*0160*/  LDC.64 R2, c[0x0][0x588] ;  /* 0x00016200ff027b82 */ /* 0x000e640000000a00 */
[----:B-1----:R-:W0:Y:S06]  /*0170*/  LDG.E R2, desc[UR6][R2.64] ;  /* 0x0000000602027981 */ /* 0x002e2c000c1e1900 */
[----:B------:R-:W1:Y:S01]  /*0180*/  LDC.64 R4, c[0x0][0x580] ;  /* 0x00016000ff047b82 */ /* 0x000e620000000a00 */
[----:B0-----:R-:W-:-:S05]  /*0190*/  IABS R7, R2 ;  /* 0x0000000200077213 */ /* 0x001fca0000000000 */
[----:B-1----:R-:W-:Y:S01]  /*01a0*/  STG.E desc[UR6][R4.64], R7 ;  /* 0x0000000704007986 */ /* 0x002fe2000c101906 */
[----:B------:R-:W-:Y:S05]  /*01b0*/  EXIT ;  /* 0x000000000000794d */ /* 0x000fea0003800000 */
.L_x_4633:
        /* <DEDUP_REMOVED lines=305> */
.L_x_4638:
[----:B------:R-:W0:Y:S02]  /*14d0*/  LDCU.128 UR8, c[0x0][0x580] ;  /* 0x0000b000ff0877ac */ /* 0x000e240008000c00 */
[----:B0-----:R-:W-:-:S05]  /*14e0*/  IADD3 R6, P0, PT, R4, UR10, RZ ;  /* 0x0000000a04067c10 */ /* 0x001fca000ff1e0ff */
[----:B------:R-:W-:-:S05]  /*14f0*/  IMAD.X R7, RZ, RZ, UR11, P0 ;  /* 0x0000000bff077e24 */ /* 0x000fca00080e06ff */
[----:B------:R-:W2:Y:S01]  /*1500*/  LDG.E R6, desc[UR6][R6.64] ;  /* 0x0000000606067981 */ /* 0x000ea2000c1e1900 */
[----:B------:R-:W-:Y:S02]  /*1510*/  IADD3 R4, P0, PT, R5, UR8, RZ ;  /* 0x0000000805047c10 */ /* 0x000fe4000ff1e0ff */
[----:B------:R-:W-:Y:S02]  /*1520*/  IADD3 R3, PT, PT, R3, 0x80, RZ ;  /* 0x0000008003037810 */ /* 0x000fe40007ffe0ff */
[----:B------:R-:W-:Y:S02]  /*1530*/  IADD3.X R5, PT, PT, RZ, UR9, RZ, P0, !PT ;  /* 0x00000009ff057c10 */ /* 0x000fe400087fe4ff */
[----:B--2---:R-:W-:-:S05]  /*1540*/  IABS R9, R6 ;  /* 0x0000000600097213 */ /* 0x004fca0000000000 */
[----:B------:R0:W-:Y:S02]  /*1550*/  STG.E desc[UR6][R4.64], R9 ;  /* 0x0000000904007986 */ /* 0x0001e4000c101906 */
.L_x_4637:
[----:B------:R-:W-:Y:S05]  /*1560*/  BSYNC.RECONVERGENT B0 ;  /* 0x0000000000007941 */ /* 0x000fea0003800200 */
.L_x_4636:
[----:B------:R-:W-:-:S13]  /*1570*/  ISETP.GE.AND P0, PT, R3, UR4, PT ;  /* 0x0000000403007c0c */ /* 0x000fda000bf06270 */
[----:B------:R-:W-:Y:S05]  /*1580*/  @P0 EXIT ;  /* 0x000000000000094d */ /* 0x000fea0003800000 */
        /* <DEDUP_REMOVED lines=298> */
.L_x_4639:
[----:B------:R-:W0:Y:S02]  /*2830*/  LDCU.128 UR8, c[0x0][0x580] ;  /* 0x0000b000ff0877ac */ /* 0x000e240008000c00 */
[----:B0-----:R-:W-:-:S04]  /*2840*/  IADD3 R4, P0, PT, R2, UR10, RZ ;  /* 0x0000000a02047c10 */ /* 0x001fc8000ff1e0ff */
[----:B------:R-:W-:-:S05]  /*2850*/  IADD3.X R5, PT, PT, RZ, UR11, RZ, P0, !PT ;  /* 0x0000000bff057c10 */ /* 0x000fca00087fe4ff */
[----:B------:R-:W2:Y:S01]  /*2860*/  LDG.E R4, desc[UR6][R4.64] ;  /* 0x0000000604047981 */ /* 0x000ea2000c1e1900 */
[----:B------:R-:W-:-:S04]  /*2870*/  IADD3 R2, P0, PT, R3, UR8, RZ ;  /* 0x0000000803027c10 */ /* 0x000fc8000ff1e0ff */
[----:B------:R-:W-:Y:S02]  /*2880*/  IADD3.X R3, PT, PT, RZ, UR9, RZ, P0, !PT ;  /* 0x00000009ff037c10 */ /* 0x000fe400087fe4ff */
[----:B--2---:R-:W-:-:S05]  /*2890*/  IABS R7, R4 ;  /* 0x0000000400077213 */ /* 0x004fca0000000000 */
[----:B------:R-:W-:Y:S01]  /*28a0*/  STG.E desc[UR6][R2.64], R7 ;  /* 0x0000000702007986 */ /* 0x000fe2000c101906 */
[----:B------:R-:W-:Y:S05]  /*28b0*/  EXIT ;  /* 0x000000000000794d */ /* 0x000fea0003800000 */
.L_x_4640:
        /* <DEDUP_REMOVED lines=12> */
.L_x_5920:


//--------------------- .text._ZN2at6native27unrolled_elementwise_kernelINS0_10AbsFunctorIiEESt5arrayIPcLm2EELi4E23TrivialOffsetCalculatorILi1EjES8_NS0_6memory15LoadWithoutCastENS9_16StoreWithoutCastEEEviT_T0_T2_T3_T4_T5_ --------------------------
	.section	.text._ZN2at6native27unrolled_elementwise_kernelINS0_10AbsFunctorIiEESt5arrayIPcLm2EELi4E23TrivialOffsetCalculatorILi1EjES8_NS0_6memory15LoadWithoutCastENS9_16StoreWithoutCastEEEviT_T0_T2_T3_T4_T5_,"ax",@progbits
	.align	128
        .global         _ZN2at6native27unrolled_elementwise_kernelINS0_10AbsFunctorIiEESt5arrayIPcLm2EELi4E23TrivialOffsetCalculatorILi1EjES8_NS0_6memory15LoadWithoutCastENS9_16StoreWithoutCastEEEviT_T0_T2_T3_T4_T5_
        .type           _ZN2at6native27unrolled_elementwise_kernelINS0_10AbsFunctorIiEESt5arrayIPcLm2EELi4E23TrivialOffsetCalculatorILi1EjES8_NS0_6memory15LoadWithoutCastENS9_16StoreWithoutCastEEEviT_T0_T2_T3_T4_T5_,@function
        .size           _ZN2at6native27unrolled_elementwise_kernelINS0_10AbsFunctorIiEESt5arrayIPcLm2EELi4E23TrivialOffsetCalculatorILi1EjES8_NS0_6memory15LoadWithoutCastENS9_16StoreWithoutCastEEEviT_T0_T2_T3_T4_T5_,(.L_x_5921 - _ZN2at6native27unrolled_elementwise_kernelINS0_10AbsFunctorIiEESt5arrayIPcLm2EELi4E23TrivialOffsetCalculatorILi1EjES8_NS0_6memory15LoadWithoutCastENS9_16StoreWithoutCastEEEviT_T0_T2_T3_T4_T5_)
        .other          _ZN2at6native27unrolled_elementwise_kernelINS0_10AbsFunctorIiEESt5arrayIPcLm2EELi4E23TrivialOffsetCalculatorILi1EjES8_NS0_6memory15LoadWithoutCastENS9_16StoreWithoutCastEEEviT_T0_T2_T3_T4_T5_,@"STO_CUDA_ENTRY STV_DEFAULT"
_ZN2at6native27unrolled_elementwise_kernelINS0_10AbsFunctorIiEESt5arrayIPcLm2EELi4E23TrivialOffsetCalculatorILi1EjES8_NS0_6memory15LoadWithoutCastENS9_16StoreWithoutCastEEEviT_T0_T2_T3_T4_T5_:
.text._ZN2at6native27unrolled_elementwise_kernelINS0_10AbsFunctorIiEESt5arrayIPcLm2EELi4E23TrivialOffsetCalculatorILi1EjES8_NS0_6memory15LoadWithoutCastENS9_16StoreWithoutCastEEEviT_T0_T2_T3_T4_T5_:
        /* <DEDUP_REMOVED lines=16> */
[----:B0-----:R-:W-:Y:S01]  /*0100*/  @!P0 IMAD.WIDE.U32 R4, R15, 0x4, R4 ;  /* 0x000000040f048825 */ /* 0x001fe200078e0004 */
[----:B------:R-:W-:-:S06]  /*0110*/  CS2R R14, SRZ ;  /* 0x00000000000e7805 */ /* 0x000fcc000001ff00 */
[----:B-1----:R0:W5:Y:S05]  /*0120*/  @!P0 LDG.E R14, desc[UR4][R4.64] ;  /* 0x00000004040e8981 */ /* 0x00216a000c1e1900 */
[----:B------:R-:W-:Y:S01]  /*0130*/  @!P3 IMAD R21, R0, 0x200, R13 ;  /* 0x000002000015b824 */ /* 0x000fe200078e020d */
[----:B------:R-:W-:Y:S01]  /*0140*/  @!P3 IADD3 R13, PT, PT, R13, 0x80, RZ ;  /* 0x000000800d0db810 */ /* 0x000fe20007ffe0ff */
[----:B------:R-:W1:Y:S03]  /*0150*/  @!P3 LDC.64 R10, c[0x0][0x390] ;  /* 0x0000e400ff0abb82 */ /* 0x000e660000000a00 */
[----:B------:R-:W-:Y:S01]  /*0160*/  ISETP.GE.AND P2, PT, R13, R2, PT ;  /* 0x000000020d00720c */ /* 0x000fe20003f46270 */
[----:B--2---:R-:W-:-:S05]  /*0170*/  @!P1 IMAD.WIDE.U32 R8, R17, 0x4, R8 ;  /* 0x0000000411089825 */ /* 0x004fca00078e0008 */
[----:B------:R0:W5:Y:S07]  /*0180*/  @!P1 LDG.E R15, desc[UR4][R8.64] ;  /* 0x00000004080f9981 */ /* 0x00016e000c1e1900 */
[----:B------:R-:W2:Y:S01]  /*0190*/  @!P2 LDC.64 R6, c[0x0][0x390] ;  /* 0x0000e400ff06ab82 */ /* 0x000ea20000000a00 */
[----:B------:R-:W-:Y:S01]  /*01a0*/  @!P2 LEA R19, R0, R13, 0x9 ;  /* 0x0000000d0013a211 */ /* 0x000fe200078e48ff */
[----:B-1----:R-:W-:-:S04]  /*01b0*/  @!P3 IMAD.WIDE.U32 R12, R21, 0x4, R10 ;  /* 0x00000004150cb825 */ /* 0x002fc800078e000a */
[----:B--2---:R-:W-:Y:S01]  /*01c0*/  @!P2 IMAD.WIDE.U32 R10, R19, 0x4, R6 ;  /* 0x00000004130aa825 */ /* 0x004fe200078e0006 */
[----:B------:R-:W-:-:S06]  /*01d0*/  CS2R R6, SRZ ;  /* 0x0000000000067805 */ /* 0x000fcc000001ff00 */
[----:B------:R0:W5:Y:S04]  /*01e0*/  @!P3 LDG.E R7, desc[UR4][R12.64] ;  /* 0x000000040c07b981 */ /* 0x000168000c1e1900 */
[----:B------:R0:W5:Y:S01]  /*01f0*/  @!P2 LDG.E R6, desc[UR4][R10.64] ;  /* 0x000000040a06a981 */ /* 0x000162000c1e1900 */
[----:B------:R-:W-:Y:S01]  /*0200*/  ISETP.GE.AND P0, PT, R3, R2, PT ;  /* 0x000000020300720c */ /* 0x000fe20003f06270 */
[----:B------:R-:W-:Y:S04]  /*0210*/  BSSY.RECONVERGENT B0, `(.L_x_4641) ;  /* 0x000001c000007945 */ /* 0x000fe80003800200 */
[----:B------:R-:W-:Y:S08]  /*0220*/  BSSY.RELIABLE B1, `(.L_x_4642) ;  /* 0x0000013000017945 */ /* 0x000ff00003800100 */
[----:B0-----:R-:W-:Y:S05]  /*0230*/  @P0 BRA `(.L_x_4643) ;  /* 0x0000000000440947 */ /* 0x001fea0003800000 */
[----:B------:R-:W0:Y:S01]  /*0240*/  LDC.64 R4, c[0x0][0x388] ;  /* 0x0000e200ff047b82 */ /* 0x000e220000000a00 */
[----:B------:R-:W-:Y:S01]  /*0250*/  IMAD R9, R0, 0x200, R3 ;  /* 0x0000020000097824 */ /* 0x000fe200078e0203 */
[----:B-----5:R-:W-:Y:S01]  /*0260*/  IABS R14, R14 ;  /* 0x0000000e000e7213 */ /* 0x020fe20000000000 */
[----:B------:R-:W-:-:S05]  /*0270*/  VIADD R3, R3, 0x80 ;  /* 0x0000008003037836 */ /* 0x000fca0000000000 */
[----:B------:R-:W-:-:S13]  /*0280*/  ISETP.GE.AND P0, PT, R3, R2, PT ;  /* 0x000000020300720c */ /* 0x000fda0003f06270 */
[----:B------:R-:W-:Y:S05]  /*0290*/  @P0 BREAK.RELIABLE B1 ;  /* 0x0000000000010942 */ /* 0x000fea0003800100 */
[----:B0-----:R-:W-:Y:S01]  /*02a0*/  IMAD.WIDE.U32 R4, R9, 0x4, R4 ;  /* 0x0000000409047825 */ /* 0x001fe200078e0004 */
[----:B------:R-:W-:-:S05]  /*02b0*/  MOV R9, R14 ;  /* 0x0000000e00097202 */ /* 0x000fca0000000f00 */
[----:B------:R0:W-:Y:S01]  /*02c0*/  STG.E desc[UR4][R4.64], R9 ;  /* 0x0000000904007986 */ /* 0x0001e2000c101904 */
[----:B------:R-:W-:Y:S05]  /*02d0*/  @P0 BRA `(.L_x_4644) ;  /* 0x00000000003c0947 */ /* 0x000fea0003800000 */
[----:B0-----:R-:W0:Y:S01]  /*02e0*/  LDC.64 R4, c[0x0][0x388] ;  /* 0x0000e200ff047b82 */ /* 0x001e220000000a00 */
[----:B------:R-:W-:Y:S02]  /*02f0*/  LEA R9, R0, R3, 0x9 ;  /* 0x0000000300097211 */ /* 0x000fe400078e48ff */
[----:B------:R-:W-:Y:S02]  /*0300*/  IABS R15, R15 ;  /* 0x0000000f000f7213 */ /* 0x000fe40000000000 */
[----:B------:R-:W-:Y:S01]  /*0310*/  IADD3 R3, PT, PT, R3, 0x80, RZ ;  /* 0x0000008003037810 */ /* 0x000fe20007ffe0ff */
[----:B0-----:R-:W-:-:S04]  /*0320*/  IMAD.WIDE.U32 R4, R9, 0x4, R4 ;  /* 0x0000000409047825 */ /* 0x001fc800078e0004 */
[----:B------:R-:W-:-:S05]  /*0330*/  IMAD.MOV.U32 R9, RZ, RZ, R15 ;  /* 0x000000ffff097224 */ /* 0x000fca00078e000f */
[----:B------:R0:W-:Y:S02]  /*0340*/  STG.E desc[UR4][R4.64], R9 ;  /* 0x0000000904007986 */ /* 0x0001e4000c101904 */
.L_x_4643:
[----:B------:R-:W-:Y:S05]  /*0350*/  BSYNC.RELIABLE B1 ;  /* 0x0000000000017941 */ /* 0x000fea0003800100 */
.L_x_4642:
[----:B------:R-:W-:-:S13]  /*0360*/  ISETP.GE.AND P0, PT, R3, R2, PT ;  /* 0x000000020300720c */ /* 0x000fda0003f06270 */
[----:B0-----:R-:W0:Y:S01]  /*0370*/  @!P0 LDC.64 R4, c[0x0][0x388] ;  /* 0x0000e200ff048b82 */ /* 0x001e220000000a00 */
[----:B------:R-:W-:Y:S01]  /*0380*/  @!P0 IMAD R9, R0, 0x200, R3 ;  /* 0x0000020000098824 */ /* 0x000fe200078e0203 */
[----:B-----5:R-:W-:Y:S02]  /*0390*/  @!P0 IABS R7, R7 ;  /* 0x0000000700078213 */ /* 0x020fe40000000000 */
[----:B------:R-:W-:Y:S01]  /*03a0*/  @!P0 IADD3 R3, PT, PT, R3, 0x80, RZ ;  /* 0x0000008003038810 */ /* 0x000fe20007ffe0ff */
[----:B0-----:R-:W-:-:S05]  /*03b0*/  @!P0 IMAD.WIDE.U32 R4, R9, 0x4, R4 ;  /* 0x0000000409048825 */ /* 0x001fca00078e0004 */
[----:B------:R1:W-:Y:S02]  /*03c0*/  @!P0 STG.E desc[UR4][R4.64], R7 ;  /* 0x0000000704008986 */ /* 0x0003e4000c101904 */
.L_x_4644:
[----:B------:R-:W-:Y:S05]  /*03d0*/  BSYNC.RECONVERGENT B0 ;  /* 0x0000000000007941 */ /* 0x000fea0003800200 */
.L_x_4641:
[----:B------:R-:W-:Y:S05]  /*03e0*/  WARPSYNC.ALL ;  /* 0x0000000000007948 */ /* 0x000fea0003800000 */
[----:B------:R-:W-:-:S13]  /*03f0*/  ISETP.GE.AND P0, PT, R3, R2, PT ;  /* 0x000000020300720c */ /* 0x000fda0003f06270 */
[----:B------:R-:W-:Y:S05]  /*0400*/  @P0 EXIT ;  /* 0x000000000000094d */ /* 0x000fea0003800000 */
[----:B01----:R-:W0:Y:S01]  /*0410*/  LDC.64 R4, c[0x0][0x388] ;  /* 0x0000e200ff047b82 */ /* 0x003e220000000a00 */
[----:B------:R-:W-:Y:S01]  /*0420*/  IMAD R3, R0, 0x200, R3 ;  /* 0x0000020000037824 */ /* 0x000fe200078e0203 */
[----:B------:R-:W-:-:S03]  /*0430*/  IABS R6, R6 ;  /* 0x0000000600067213 */ /* 0x000fc60000000000 */
[----:B0-----:R-:W-:Y:S01]  /*0440*/  IMAD.WIDE.U32 R2, R3, 0x4, R4 ;  /* 0x0000000403027825 */ /* 0x001fe200078e0004 */
[----:B------:R-:W-:-:S05]  /*0450*/  MOV R5, R6 ;  /* 0x0000000600057202 */ /* 0x000fca0000000f00 */
[----:B------:R-:W-:Y:S01]  /*0460*/  STG.E desc[UR4][R2.64], R5 ;  /* 0x0000000502007986 */ /* 0x000fe2000c101904 */
[----:B------:R-:W-:Y:S05]  /*0470*/  EXIT ;  /* 0x000000000000794d */ /* 0x000fea0003800000 */
.L_x_4645:
        /* <DEDUP_REMOVED lines=16> */
.L_x_5921:


//--------------------- .text._ZN2at6native29vectorized_elementwise_kernelILi2ENS0_10AbsFunctorIiEESt5arrayIPcLm2EEEEviT0_T1_ --------------------------
	.section	.text._ZN2at6native29vectorized_elementwise_kernelILi2ENS0_10AbsFunctorIiEESt5arrayIPcLm2EEEEviT0_T1_,"ax",@progbits
	.align	128
        .global         _ZN2at6native29vectorized_elementwise_kernelILi2ENS0_10AbsFunctorIiEESt5arrayIPcLm2EEEEviT0_T1_
        .type           _ZN2at6native29vectorized_elementwise_kernelILi2ENS0_10AbsFunctorIiEESt5arrayIPcLm2EEEEviT0_T1_,@function
        .size           _ZN2at6native29vectorized_elementwise_kernelILi2ENS0_10AbsFunctorIiEESt5arrayIPcLm2EEEEviT0_T1_,(.L_x_5922 - _ZN2at6native29vectorized_elementwise_kernelILi2ENS0_10AbsFunctorIiEESt5arrayIPcLm2EEEEviT0_T1_)
        .other          _ZN2at6native29vectorized_elementwise_kernelILi2ENS0_10AbsFunctorIiEESt5arrayIPcLm2EEEEviT0_T1_,@"STO_CUDA_ENTRY STV_DEFAULT"
_ZN2at6native29vectorized_elementwise_kernelILi2ENS0_10AbsFunctorIiEESt5arrayIPcLm2EEEEviT0_T1_:
.text._ZN2at6native29vectorized_elementwise_kernelILi2ENS0_10AbsFunctorIiEESt5arrayIPcLm2EEEEviT0_T1_:
        /* <DEDUP_REMOVED lines=9> */
[----:B------:R-:W-:Y:S01]  /*0090*/  HFMA2 R18, -RZ, RZ, 0, 0 ;  /* 0x00000000ff127431 */ /* 0x000fe200000001ff */
        /* <DEDUP_REMOVED lines=11> */
[----:B------:R0:W5:Y:S07]  /*0150*/  @!P6 LDG.E R18, desc[UR4][R2.64] ;  /* 0x000000040212e981 */ /* 0x00016e000c1e1900 */
[----:B------:R-:W-:Y:S01]  /*0160*/  @!P4 IADD3 R29, PT, PT, R0, R25, RZ ;  /* 0x00000019001dc210 */ /* 0x000fe20007ffe0ff */
[----:B------:R-:W-:Y:S01]  /*0170*/  @!P4 VIADD R25, R25, 0x80 ;  /* 0x000000801919c836 */ /* 0x000fe20000000000 */
[----:B------:R-:W2:Y:S04]  /*0180*/  @!P4 LDC.64 R14, c[0x0][0x390] ;  /* 0x0000e400ff0ecb82 */ /* 0x000ea80000000a00 */
[----:B------:R-:W-:-:S13]  /*0190*/  ISETP.GE.U32.AND P3, PT, R25, R16, PT ;  /* 0x000000101900720c */ /* 0x000fda0003f66070 */
[----:B------:R-:W-:Y:S01]  /*01a0*/  @!P3 IMAD.IADD R27, R0, 0x1, R25 ;  /* 0x00000001001bb824 */ /* 0x000fe200078e0219 */
[----:B------:R-:W-:Y:S01]  /*01b0*/  @!P3 IADD3 R25, PT, PT, R25, 0x80, RZ ;  /* 0x000000801919b810 */ /* 0x000fe20007ffe0ff */
[----:B------:R-:W3:Y:S03]  /*01c0*/  @!P3 LDC.64 R10, c[0x0][0x390] ;  /* 0x0000e400ff0abb82 */ /* 0x000ee60000000a00 */
[----:B------:R-:W-:-:S13]  /*01d0*/  ISETP.GE.U32.AND P2, PT, R25, R16, PT ;  /* 0x000000101900720c */ /* 0x000fda0003f46070 */
[----:B------:R-:W-:Y:S01]  /*01e0*/  @!P2 IMAD.IADD R23, R0, 0x1, R25 ;  /* 0x000000010017a824 */ /* 0x000fe200078e0219 */
[----:B0-----:R-:W0:Y:S01]  /*01f0*/  @!P2 LDC.64 R2, c[0x0][0x390] ;  /* 0x0000e400ff02ab82 */ /* 0x001e220000000a00 */
[----:B------:R-:W-:-:S05]  /*0200*/  @!P2 VIADD R25, R25, 0x80 ;  /* 0x000000801919a836 */ /* 0x000fca0000000000 */
[----:B------:R-:W-:-:S13]  /*0210*/  ISETP.GE.U32.AND P1, PT, R25, R16, PT ;  /* 0x000000101900720c */ /* 0x000fda0003f26070 */
[----:B------:R-:W-:Y:S01]  /*0220*/  @!P1 IADD3 R21, PT, PT, R0, R25, RZ ;  /* 0x0000001900159210 */ /* 0x000fe20007ffe0ff */
[----:B------:R-:W-:Y:S01]  /*0230*/  @!P1 VIADD R25, R25, 0x80 ;  /* 0x0000008019199836 */ /* 0x000fe20000000000 */
[----:B------:R-:W4:Y:S04]  /*0240*/  @!P1 LDC.64 R4, c[0x0][0x390] ;  /* 0x0000e400ff049b82 */ /* 0x000f280000000a00 */
[----:B------:R-:W-:-:S13]  /*0250*/  ISETP.GE.U32.AND P0, PT, R25, R16, PT ;  /* 0x000000101900720c */ /* 0x000fda0003f06070 */
[----:B------:R-:W-:Y:S01]  /*0260*/  @!P0 IMAD.IADD R19, R0, 0x1, R25 ;  /* 0x0000000100138824 */ /* 0x000fe200078e0219 */
[----:B------:R-:W2:Y:S01]  /*0270*/  @!P0 LDC.64 R6, c[0x0][0x390] ;  /* 0x0000e400ff068b82 */ /* 0x000ea20000000a00 */
[----:B------:R-:W-:-:S05]  /*0280*/  @!P0 VIADD R25, R25, 0x80 ;  /* 0x0000008019198836 */ /* 0x000fca0000000000 */
[----:B------:R-:W-:-:S13]  /*0290*/  ISETP.GE.U32.AND P6, PT, R25, R16, PT ;  /* 0x000000101900720c */ /* 0x000fda0003fc6070 */
[----:B------:R-:W3:Y:S01]  /*02a0*/  @!P6 LDC.64 R8, c[0x0][0x390] ;  /* 0x0000e400ff08eb82 */ /* 0x000ee20000000a00 */
[----:B-1----:R-:W-:Y:S01]  /*02b0*/  @!P5 IMAD.WIDE.U32 R12, R20, 0x4, R12 ;  /* 0x00000004140cd825 */ /* 0x002fe200078e000c */
[----:B------:R-:W-:-:S03]  /*02c0*/  MOV R20, RZ ;  /* 0x000000ff00147202 */ /* 0x000fc60000000f00 */
[----:B------:R-:W-:Y:S02]  /*02d0*/  @!P6 IMAD.IADD R25, R0, 0x1, R25 ;  /* 0x000000010019e824 */ /* 0x000fe400078e0219 */
[----:B0-----:R-:W-:Y:S01]  /*02e0*/  @!P2 IMAD.WIDE.U32 R2, R23, 0x4, R2 ;  /* 0x000000041702a825 */ /* 0x001fe200078e0002 */
[----:B------:R0:W5:Y:S03]  /*02f0*/  @!P5 LDG.E R20, desc[UR4][R12.64] ;  /* 0x000000040c14d981 */ /* 0x000166000c1e1900 */
[----:B----4-:R-:W-:-:S04]  /*0300*/  @!P1 IMAD.WIDE.U32 R4, R21, 0x4, R4 ;  /* 0x0000000415049825 */ /* 0x010fc800078e0004 */
[----:B--2---:R-:W-:-:S04]  /*0310*/  @!P0 IMAD.WIDE.U32 R6, R19, 0x4, R6 ;  /* 0x0000000413068825 */ /* 0x004fc800078e0006 */
[----:B------:R-:W-:Y:S01]  /*0320*/  HFMA2 R19, -RZ, RZ, 0, 0 ;  /* 0x00000000ff137431 */ /* 0x000fe200000001ff */
[----:B0-----:R-:W-:Y:S01]  /*0330*/  CS2R R12, SRZ ;  /* 0x00000000000c7805 */ /* 0x001fe2000001ff00 */
[----:B------:R-:W-:Y:S02]  /*0340*/  IMAD.MOV.U32 R22, RZ, RZ, RZ ;  /* 0x000000ffff167224 */ /* 0x000fe400078e00ff */
[----:B------:R-:W-:Y:S02]  /*0350*/  IMAD.MOV.U32 R21, RZ, RZ, RZ ;  /* 0x000000ffff157224 */ /* 0x000fe400078e00ff */
[----:B------:R-:W-:Y:S01]  /*0360*/  IMAD.MOV.U32 R23, RZ, RZ, RZ ;  /* 0x000000ffff177224 */ /* 0x000fe200078e00ff */
[----:B------:R0:W5:Y:S01]  /*0370*/  @!P0 LDG.E R13, desc[UR4][R6.64] ;  /* 0x00000004060d8981 */ /* 0x000162000c1e1900 */
[----:B------:R-:W-:-:S03]  /*0380*/  @!P4 IMAD.WIDE.U32 R14, R29, 0x4, R14 ;  /* 0x000000041d0ec825 */ /* 0x000fc600078e000e */
[----:B------:R0:W5:Y:S01]  /*0390*/  @!P2 LDG.E R21, desc[UR4][R2.64] ;  /* 0x000000040215a981 */ /* 0x000162000c1e1900 */
[----:B---3--:R-:W-:-:S03]  /*03a0*/  @!P3 IMAD.WIDE.U32 R10, R27, 0x4, R10 ;  /* 0x000000041b0ab825 */ /* 0x008fc600078e000a */
[----:B------:R0:W5:Y:S01]  /*03b0*/  @!P4 LDG.E R22, desc[UR4][R14.64] ;  /* 0x000000040e16c981 */ /* 0x000162000c1e1900 */
[----:B------:R-:W-:-:S03]  /*03c0*/  @!P6 IMAD.WIDE.U32 R8, R25, 0x4, R8 ;  /* 0x000000041908e825 */ /* 0x000fc600078e0008 */
[----:B------:R0:W5:Y:S04]  /*03d0*/  @!P3 LDG.E R19, desc[UR4][R10.64] ;  /* 0x000000040a13b981 */ /* 0x000168000c1e1900 */
[----:B------:R0:W5:Y:S04]  /*03e0*/  @!P1 LDG.E R23, desc[UR4][R4.64] ;  /* 0x0000000404179981 */ /* 0x000168000c1e1900 */
[----:B------:R0:W5:Y:S01]  /*03f0*/  @!P6 LDG.E R12, desc[UR4][R8.64] ;  /* 0x00000004080ce981 */ /* 0x000162000c1e1900 */
[----:B------:R-:W-:Y:S01]  /*0400*/  ISETP.GE.U32.AND P0, PT, R17, R16, PT ;  /* 0x000000101100720c */ /* 0x000fe20003f06070 */
[----:B------:R-:W-:Y:S04]  /*0410*/  BSSY.RECONVERGENT B0, `(.L_x_4647) ;  /* 0x0000041000007945 */ /* 0x000fe80003800200 */
[----:B------:R-:W-:Y:S08]  /*0420*/  BSSY.RELIABLE B1, `(.L_x_4648) ;  /* 0x0000037000017945 */ /* 0x000ff00003800100 */
[----:B0-----:R-:W-:Y:S05]  /*0430*/  @P0 BRA `(.L_x_4649) ;  /* 0x0000000000400947 */ /* 0x001fea0003800000 */
[----:B------:R-:W0:Y:S01]  /*0440*/  LDC.64 R2, c[0x0][0x388] ;  /* 0x0000e200ff027b82 */ /* 0x000e220000000a00 */
[----:B------:R-:W-:Y:S01]  /*0450*/  IADD3 R5, PT, PT, R0, R17, RZ ;  /* 0x0000001100057210 */ /* 0x000fe20007ffe0ff */
[----:B------:R-:W-:Y:S01]  /*0460*/  VIADD R17, R17, 0x80 ;  /* 0x0000008011117836 */ /* 0x000fe20000000000 */
[----:B-----5:R-:W-:-:S04]  /*0470*/  IABS R18, R18 ;  /* 0x0000001200127213 */ /* 0x020fc80000000000 */
[----:B------:R-:W-:Y:S01]  /*0480*/  ISETP.GE.U32.AND P0, PT, R17, R16, PT ;  /* 0x000000101100720c */ /* 0x000fe20003f06070 */
[----:B0-----:R-:W-:-:S04]  /*0490*/  IMAD.WIDE.U32 R2, R5, 0x4, R2 ;  /* 0x0000000405027825 */ /* 0x001fc800078e0002 */
[----:B------:R-:W-:-:S05]  /*04a0*/  IMAD.MOV.U32 R5, RZ, RZ, R18 ;  /* 0x000000ffff057224 */ /* 0x000fca00078e0012 */
[----:B------:R0:W-:Y:S03]  /*04b0*/  STG.E desc[UR4][R2.64], R5 ;  /* 0x0000000502007986 */ /* 0x0001e6000c101904 */
[----:B------:R-:W-:Y:S05]  /*04c0*/  @P0 BRA `(.L_x_4650) ;  /* 0x0000000000400947 */ /* 0x000fea0003800000 */
[----:B0-----:R-:W0:Y:S01]  /*04d0*/  LDC.64 R2, c[0x0][0x388] ;  /* 0x0000e200ff027b82 */ /* 0x001e220000000a00 */
[----:B------:R-:W-:Y:S01]  /*04e0*/  IADD3 R5, PT, PT, R0, R17, RZ ;  /* 0x0000001100057210 */ /* 0x000fe20007ffe0ff */
[----:B------:R-:W-:Y:S01]  /*04f0*/  VIADD R17, R17, 0x80 ;  /* 0x0000008011117836 */ /* 0x000fe20000000000 */
[----:B------:R-:W-:-:S03]  /*0500*/  IABS R20, R20 ;  /* 0x0000001400147213 */ /* 0x000fc60000000000 */
[----:B0-----:R-:W-:-:S04]  /*0510*/  IMAD.WIDE.U32 R2, R5, 0x4, R2 ;  /* 0x0000000405027825 */ /* 0x001fc800078e0002 */
[----:B------:R-:W-:-:S05]  /*0520*/  IMAD.MOV.U32 R5, RZ, RZ, R20 ;  /* 0x000000ffff057224 */ /* 0x000fca00078e0014 */
[----:B------:R0:W-:Y:S02]  /*0530*/  STG.E desc[UR4][R2.64], R5 ;  /* 0x0000000502007986 */ /* 0x0001e4000c101904 */
.L_x_4649:
[----:B------:R-:W-:-:S13]  /*0540*/  ISETP.GE.U32.AND P0, PT, R17, R16, PT ;  /* 0x000000101100720c */ /* 0x000fda0003f06070 */
[----:B------:R-:W-:Y:S05]  /*0550*/  @P0 BRA `(.L_x_4651) ;  /* 0x0000000000400947 */ /* 0x000fea0003800000 */
[----:B0-----:R-:W0:Y:S01]  /*0560*/  LDC.64 R2, c[0x0][0x388] ;  /* 0x0000e200ff027b82 */ /* 0x001e220000000a00 */
[----:B------:R-:W-:Y:S01]  /*0570*/  IADD3 R5, PT, PT, R0, R17, RZ ;  /* 0x0000001100057210 */ /* 0x000fe20007ffe0ff */
[----:B------:R-:W-:Y:S01]  /*0580*/  VIADD R17, R17, 0x80 ;  /* 0x0000008011117836 */ /* 0x000fe20000000000 */
[----:B-----5:R-:W-:-:S03]  /*0590*/  IABS R22, R22 ;  /* 0x0000001600167213 */ /* 0x020fc60000000000 */
[----:B0-----:R-:W-:-:S04]  /*05a0*/  IMAD.WIDE.U32 R2, R5, 0x4, R2 ;  /* 0x0000000405027825 */ /* 0x001fc800078e0002 */
[----:B------:R-:W-:-:S05]  /*05b0*/  IMAD.MOV.U32 R5, RZ, RZ, R22 ;  /* 0x000000ffff057224 */ /* 0x000fca00078e0016 */
[----:B------:R1:W-:Y:S02]  /*05c0*/  STG.E desc[UR4][R2.64], R5 ;  /* 0x0000000502007986 */ /* 0x0003e4000c101904 */
.L_x_4650:
[----:B------:R-:W-:-:S13]  /*05d0*/  ISETP.GE.U32.AND P0, PT, R17, R16, PT ;  /* 0x000000101100720c */ /* 0x000fda0003f06070 */
[----:B------:R-:W-:Y:S05]  /*05e0*/  @P0 BRA `(.L_x_4652) ;  /* 0x0000000000400947 */ /* 0x000fea0003800000 */
[----:B01----:R-:W0:Y:S01]  /*05f0*/  LDC.64 R2, c[0x0][0x388] ;  /* 0x0000e200ff027b82 */ /* 0x003e220000000a00 */
[----:B------:R-:W-:Y:S01]  /*0600*/  IADD3 R5, PT, PT, R0, R17, RZ ;  /* 0x0000001100057210 */ /* 0x000fe20007ffe0ff */
[----:B------:R-:W-:Y:S01]  /*0610*/  VIADD R17, R17, 0x80 ;  /* 0x0000008011117836 */ /* 0x000fe20000000000 */
[----:B------:R-:W-:-:S03]  /*0620*/  IABS R19, R19 ;  /* 0x0000001300137213 */ /* 0x000fc60000000000 */
[----:B0-----:R-:W-:-:S04]  /*0630*/  IMAD.WIDE.U32 R2, R5, 0x4, R2 ;  /* 0x0000000405027825 */ /* 0x001fc800078e0002 */
[----:B------:R-:W-:-:S05]  /*0640*/  IMAD.MOV.U32 R5, RZ, RZ, R19 ;  /* 0x000000ffff057224 */ /* 0x000fca00078e0013 */
[----:B------:R1:W-:Y:S02]  /*0650*/  STG.E desc[UR4][R2.64], R5 ;  /* 0x0000000502007986 */ /* 0x0003e4000c101904 */
.L_x_4651:
[----:B------:R-:W-:-:S13]  /*0660*/  ISETP.GE.U32.AND P0, PT, R17, R16, PT ;  /* 0x000000101100720c */ /* 0x000fda0003f06070 */
[----:B------:R-:W-:Y:S05]  /*0670*/  @P0 BRA `(.L_x_4653) ;  /* 0x0000000000440947 */ /* 0x000fea0003800000 */
[----:B01----:R-:W0:Y:S01]  /*0680*/  LDC.64 R2, c[0x0][0x388] ;  /* 0x0000e200ff027b82 */ /* 0x003e220000000a00 */
[----:B------:R-:W-:Y:S01]  /*0690*/  IADD3 R5, PT, PT, R0, R17, RZ ;  /* 0x0000001100057210 */ /* 0x000fe20007ffe0ff */
[----:B------:R-:W-:Y:S01]  /*06a0*/  VIADD R17, R17, 0x80 ;  /* 0x0000008011117836 */ /* 0x000fe20000000000 */
[----:B-----5:R-:W-:-:S03]  /*06b0*/  IABS R21, R21 ;  /* 0x0000001500157213 */ /* 0x020fc60000000000 */
[----:B0-----:R-:W-:-:S04]  /*06c0*/  IMAD.WIDE.U32 R2, R5, 0x4, R2 ;  /* 0x0000000405027825 */ /* 0x001fc800078e0002 */
[----:B------:R-:W-:-:S05]  /*06d0*/  IMAD.MOV.U32 R5, RZ, RZ, R21 ;  /* 0x000000ffff057224 */ /* 0x000fca00078e0015 */
[----:B------:R2:W-:Y:S02]  /*06e0*/  STG.E desc[UR4][R2.64], R5 ;  /* 0x0000000502007986 */ /* 0x0005e4000c101904 */
.L_x_4652:
[----:B------:R-:W-:-:S13]  /*06f0*/  ISETP.GE.U32.AND P0, PT, R17, R16, PT ;  /* 0x000000101100720c */ /* 0x000fda0003f06070 */
[----:B------:R-:W-:Y:S05]  /*0700*/  @P0 BREAK.RELIABLE B1 ;  /* 0x0000000000010942 */ /* 0x000fea0003800100 */
[----:B------:R-:W-:Y:S05]  /*0710*/  @P0 BRA `(.L_x_4654) ;  /* 0x0000000000400947 */ /* 0x000fea0003800000 */
[----:B012---:R-:W0:Y:S01]  /*0720*/  LDC.64 R2, c[0x0][0x388] ;  /* 0x0000e200ff027b82 */ /* 0x007e220000000a00 */
[----:B------:R-:W-:Y:S02]  /*0730*/  IADD3 R5, PT, PT, R0, R17, RZ ;  /* 0x0000001100057210 */ /* 0x000fe40007ffe0ff */
[----:B------:R-:W-:Y:S02]  /*0740*/  IABS R23, R23 ;  /* 0x0000001700177213 */ /* 0x000fe40000000000 */
[----:B------:R-:W-:Y:S01]  /*0750*/  IADD3 R17, PT, PT, R17, 0x80, RZ ;  /* 0x0000008011117810 */ /* 0x000fe20007ffe0ff */
[----:B0-----:R-:W-:-:S04]  /*0760*/  IMAD.WIDE.U32 R2, R5, 0x4, R2 ;  /* 0x0000000405027825 */ /* 0x001fc800078e0002 */
[----:B------:R-:W-:-:S05]  /*0770*/  IMAD.MOV.U32 R5, RZ, RZ, R23 ;  /* 0x000000ffff057224 */ /* 0x000fca00078e0017 */
[----:B------:R2:W-:Y:S02]  /*0780*/  STG.E desc[UR4][R2.64], R5 ;  /* 0x0000000502007986 */ /* 0x0005e4000c101904 */
.L_x_4653:
[----:B------:R-:W-:Y:S05]  /*0790*/  BSYNC.RELIABLE B1 ;  /* 0x0000000000017941 */ /* 0x000fea0003800100 */
.L_x_4648:
[----:B------:R-:W-:-:S13]  /*07a0*/  ISETP.GE.U32.AND P0, PT, R17, R16, PT ;  /* 0x000000101100720c */ /* 0x000fda0003f06070 */
[----:B012---:R-:W0:Y:S01]  /*07b0*/  @!P0 LDC.64 R2, c[0x0][0x388] ;  /* 0x0000e200ff028b82 */ /* 0x007e220000000a00 */
[----:B------:R-:W-:Y:S01]  /*07c0*/  @!P0 IMAD.IADD R5, R0, 0x1, R17 ;  /* 0x0000000100058824 */ /* 0x000fe200078e0211 */
[----:B-----5:R-:W-:Y:S01]  /*07d0*/  @!P0 IABS R13, R13 ;  /* 0x0000000d000d8213 */ /* 0x020fe20000000000 */
[----:B------:R-:W-:Y:S02]  /*07e0*/  @!P0 VIADD R17, R17, 0x80 ;  /* 0x0000008011118836 */ /* 0x000fe40000000000 */
[----:B0-----:R-:W-:Y:S01]  /*07f0*/  @!P0 IMAD.WIDE.U32 R2, R5, 0x4, R2 ;  /* 0x0000000405028825 */ /* 0x001fe200078e0002 */
[----:B------:R-:W-:-:S05]  /*0800*/  @!P0 MOV R5, R13 ;  /* 0x0000000d00058202 */ /* 0x000fca0000000f00 */
[----:B------:R3:W-:Y:S02]  /*0810*/  @!P0 STG.E desc[UR4][R2.64], R5 ;  /* 0x0000000502008986 */ /* 0x0007e4000c101904 */
.L_x_4654:
[----:B------:R-:W-:Y:S05]  /*0820*/  BSYNC.RECONVERGENT B0 ;  /* 0x0000000000007941 */ /* 0x000fea0003800200 */
.L_x_4647:
[----:B------:R-:W-:Y:S05]  /*0830*/  WARPSYNC.ALL ;  /* 0x0000000000007948 */ /* 0x000fea0003800000 */
[----:B------:R-:W-:-:S13]  /*0840*/  ISETP.GE.U32.AND P0, PT, R17, R16, PT ;  /* 0x000000101100720c */ /* 0x000fda0003f06070 */
[----:B------:R-:W-:Y:S05]  /*0850*/  @P0 EXIT ;  /* 0x000000000000094d */ /* 0x000fea0003800000 */
[----:B0123--:R-:W0:Y:S01]  /*0860*/  LDC.64 R2, c[0x0][0x388] ;  /* 0x0000e200ff027b82 */ /* 0x00fe220000000a00 */
[----:B------:R-:W-:Y:S02]  /*0870*/  IADD3 R17, PT, PT, R0, R17, RZ ;  /* 0x0000001100117210 */ /* 0x000fe40007ffe0ff */
[----:B------:R-:W-:-:S03]  /*0880*/  IABS R5, R12 ;  /* 0x0000000c00057213 */ /* 0x000fc60000000000 */
[----:B0-----:R-:W-:-:S05]  /*0890*/  IMAD.WIDE.U32 R2, R17, 0x4, R2 ;  /* 0x0000000411027825 */ /* 0x001fca00078e0002 */
[----:B------:R-:W-:Y:S01]  /*08a0*/  STG.E desc[UR4][R2.64], R5 ;  /* 0x0000000502007986 */ /* 0x000fe2000c101904 */
[----:B------:R-:W-:Y:S05]  /*08b0*/  EXIT ;  /* 0x000000000000794d */ /* 0x000fea0003800000 */
.L_x_4646:
        /* <DEDUP_REMOVED lines=10> */
[----:B------:R-:W-:Y:S01]  /*0960*/  IMAD.WIDE.U32 R4, R15, 0x8, R4 ;  /* 0x000000080f047825 */ /* 0x000fe200078e0004 */
[----:B---3--:R-:W-:Y:S02]  /*0970*/  IABS R10, R10 ;  /* 0x0000000a000a7213 */ /* 0x008fe40000000000 */
[----:B------:R-:W-:Y:S02]  /*0980*/  IABS R11, R11 ;  /* 0x0000000b000b7213 */ /* 0x000fe40000000000 */
[----:B----4-:R-:W-:Y:S02]  /*0990*/  IABS R12, R12 ;  /* 0x0000000c000c7213 */ /* 0x010fe40000000000 */
[----:B------:R-:W-:Y:S02]  /*09a0*/  IABS R13, R13 ;  /* 0x0000000d000d7213 */ /* 0x000fe40000000000 */
[----:B-----5:R-:W-:Y:S01]  /*09b0*/  IABS R0, R2 ;  /* 0x0000000200007213 */ /* 0x020fe20000000000 */
[----:B------:R-:W-:Y:S01]  /*09c0*/  IMAD.MOV.U32 R2, RZ, RZ, R10 ;  /* 0x000000ffff027224 */ /* 0x000fe200078e000a */
[----:B------:R-:W-:-:S02]  /*09d0*/  IABS R14, R3 ;  /* 0x00000003000e7213 */ /* 0x000fc40000000000 */
[----:B------:R-:W-:Y:S01]  /*09e0*/  IABS R15, R6 ;  /* 0x00000006000f7213 */ /* 0x000fe20000000000 */
[----:B------:R-:W-:Y:S01]  /*09f0*/  IMAD.MOV.U32 R6, RZ, RZ, R12 ;  /* 0x000000ffff067224 */ /* 0x000fe200078e000c */
[----:B------:R-:W-:Y:S01]  /*0a00*/  IABS R16, R7 ;  /* 0x0000000700107213 */ /* 0x000fe20000000000 */
[----:B------:R-:W-:Y:S01]  /*0a10*/  IMAD.MOV.U32 R8, RZ, RZ, R0 ;  /* 0x000000ffff087224 */ /* 0x000fe200078e0000 */
[----:B------:R-:W-:Y:S01]  /*0a20*/  MOV R3, R11 ;  /* 0x0000000b00037202 */ /* 0x000fe20000000f00 */
[----:B------:R-:W-:Y:S01]  /*0a30*/  IMAD.MOV.U32 R10, RZ, RZ, R15 ;  /* 0x000000ffff0a7224 */ /* 0x000fe200078e000f */
[----:B------:R-:W-:Y:S02]  /*0a40*/  MOV R7, R13 ;  /* 0x0000000d00077202 */ /* 0x000fe40000000f00 */
[----:B------:R-:W-:Y:S01]  /*0a50*/  MOV R9, R14 ;  /* 0x0000000e00097202 */ /* 0x000fe20000000f00 */
[----:B------:R-:W-:Y:S01]  /*0a60*/  STG.E.64 desc[UR4][R4.64], R2 ;  /* 0x0000000204007986 */ /* 0x000fe2000c101b04 */
[----:B------:R-:W-:-:S03]  /*0a70*/  MOV R11, R16 ;  /* 0x00000010000b7202 */ /* 0x000fc60000000f00 */
[----:B------:R-:W-:Y:S04]  /*0a80*/  STG.E.64 desc[UR4][R4.64+0x400], R6 ;  /* 0x0004000604007986 */ /* 0x000fe8000c101b04 */
[----:B------:R-:W-:Y:S04]  /*0a90*/  STG.E.64 desc[UR4][R4.64+0x800], R8 ;  /* 0x0008000804007986 */ /* 0x000fe8000c101b04 */
[----:B------:R-:W-:Y:S01]  /*0aa0*/  STG.E.64 desc[UR4][R4.64+0xc00], R10 ;  /* 0x000c000a04007986 */ /* 0x000fe2000c101b04 */
[----:B------:R-:W-:Y:S05]  /*0ab0*/  EXIT ;  /* 0x000000000000794d */ /* 0x000fea0003800000 */
.L_x_4655:
        /* <DEDUP_REMOVED lines=12> */
.L_x_5922:


//--------------------- .text._ZN2at6native29vectorized_elementwise_kernelILi4ENS0_10AbsFunctorIiEESt5arrayIPcLm2EEEEviT0_T1_ --------------------------
	.section	.text._ZN2at6native29vectorized_elementwise_kernelILi4ENS0_10AbsFunctorIiEESt5arrayIPcLm2EEEEviT0_T1_,"ax",@progbits
	.align	128
        .global         _ZN2at6native29vectorized_elementwise_kernelILi4ENS0_10AbsFunctorIiEESt5arrayIPcLm2EEEEviT0_T1_
        .type           _ZN2at6native29vectorized_elementwise_kernelILi4ENS0_10AbsFunctorIiEESt5arrayIPcLm2EEEEviT0_T1_,@function
        .size           _ZN2at6native29vectorized_elementwise_kernelILi4ENS0_10AbsFunctorIiEESt5arrayIPcLm2EEEEviT0_T1_,(.L_x_5923 - _ZN2at6native29vectorized_elementwise_kernelILi4ENS0_10AbsFunctorIiEESt5arrayIPcLm2EEEEviT0_T1_)
        .other          _ZN2at6native29vectorized_elementwise_kernelILi4ENS0_10AbsFunctorIiEESt5arrayIPcLm2EEEEviT0_T1_,@"STO_CUDA_ENTRY STV_DEFAULT"
_ZN2at6native29vectorized_elementwise_kernelILi4ENS0_10AbsFunctorIiEESt5arrayIPcLm2EEEEviT0_T1_:
.text._ZN2at6native29vectorized_elementwise_kernelILi4ENS0_10AbsFunctorIiEESt5arrayIPcLm2EEEEviT0_T1_:
        /* <DEDUP_REMOVED lines=84> */
.L_x_4659:
        /* <DEDUP_REMOVED lines=9> */
.L_x_4660:
        /* <DEDUP_REMOVED lines=9> */
.L_x_4661:
        /* <DEDUP_REMOVED lines=9> */
.L_x_4662:
        /* <DEDUP_REMOVED lines=10> */
.L_x_4663:
[----:B------:R-:W-:Y:S05]  /*0790*/  BSYNC.RELIABLE B1 ;  /* 0x0000000000017941 */ /* 0x000fea0003800100 */
.L_x_4658:
        /* <DEDUP_REMOVED lines=8> */
.L_x_4664:
[----:B------:R-:W-:Y:S05]  /*0820*/  BSYNC.RECONVERGENT B0 ;  /* 0x0000000000007941 */ /* 0x000fea0003800200 */
.L_x_4657:
        /* <DEDUP_REMOVED lines=9> */
.L_x_4656:
[----:B------:R-:W0:Y:S01]  /*08c0*/  S2R R15, SR_TID.X ;  /* 0x00000000000f7919 */ /* 0x000e220000002100 */
[----:B------:R-:W1:Y:S02]  /*08d0*/  LDC.64 R2, c[0x0][0x390] ;  /* 0x0000e400ff027b82 */ /* 0x000e640000000a00 */
[----:B-1----:R-:W-:-:S04]  /*08e0*/  IMAD.WIDE.U32 R2, R0, 0x4, R2 ;  /* 0x0000000400027825 */ /* 0x002fc800078e0002 */
[----:B0-----:R-:W-:Y:S02]  /*08f0*/  IMAD.WIDE.U32 R12, R15, 0x10, R2 ;  /* 0x000000100f0c7825 */ /* 0x001fe400078e0002 */
[----:B------:R-:W0:Y:S03]  /*0900*/  LDC.64 R2, c[0x0][0x388] ;  /* 0x0000e200ff027b82 */ /* 0x000e260000000a00 */
[----:B------:R-:W2:Y:S04]  /*0910*/  LDG.E.128 R4, desc[UR4][R12.64] ;  /* 0x000000040c047981 */ /* 0x000ea8000c1e1d00 */
[----:B------:R-:W3:Y:S01]  /*0920*/  LDG.E.128 R8, desc[UR4][R12.64+0x800] ;  /* 0x000800040c087981 */ /* 0x000ee2000c1e1d00 */
[----:B0-----:R-:W-:-:S04]  /*0930*/  IMAD.WIDE.U32 R2, R0, 0x4, R2 ;  /* 0x0000000400027825 */ /* 0x001fc800078e0002 */
[----:B------:R-:W-:Y:S01]  /*0940*/  IMAD.WIDE.U32 R2, R15, 0x10, R2 ;  /* 0x000000100f027825 */ /* 0x000fe200078e0002 */
[----:B--2---:R-:W-:Y:S02]  /*0950*/  IABS R4, R4 ;  /* 0x0000000400047213 */ /* 0x004fe40000000000 */
[----:B------:R-:W-:Y:S02]  /*0960*/  IABS R5, R5 ;  /* 0x0000000500057213 */ /* 0x000fe40000000000 */
[----:B------:R-:W-:Y:S02]  /*0970*/  IABS R6, R6 ;  /* 0x0000000600067213 */ /* 0x000fe40000000000 */
[----:B------:R-:W-:Y:S02]  /*0980*/  IABS R7, R7 ;  /* 0x0000000700077213 */ /* 0x000fe40000000000 */
[----:B---3--:R-:W-:Y:S02]  /*0990*/  IABS R8, R8 ;  /* 0x0000000800087213 */ /* 0x008fe40000000000 */
[----:B------:R-:W-:Y:S01]  /*09a0*/  IABS R9, R9 ;  /* 0x0000000900097213 */ /* 0x000fe20000000000 */
[----:B------:R-:W-:Y:S01]  /*09b0*/  STG.E.128 desc[UR4][R2.64], R4 ;  /* 0x0000000402007986 */ /* 0x000fe2000c101d04 */
[----:B------:R-:W-:-:S02]  /*09c0*/  IABS R10, R10 ;  /* 0x0000000a000a7213 */ /* 0x000fc40000000000 */
[----:B------:R-:W-:-:S05]  /*09d0*/  IABS R11, R11 ;  /* 0x0000000b000b7213 */ /* 0x000fca0000000000 */
[----:B------:R-:W-:Y:S01]  /*09e0*/  STG.E.128 desc[UR4][R2.64+0x800], R8 ;  /* 0x0008000802007986 */ /* 0x000fe2000c101d04 */
[----:B------:R-:W-:Y:S05]  /*09f0*/  EXIT ;  /* 0x000000000000794d */ /* 0x000fea0003800000 */
.L_x_4665:
        /* <DEDUP_REMOVED lines=16> */
.L_x_5923:


//--------------------- .text._ZN2at6native29vectorized_elementwise_kernelILi8ENS0_10AbsFunctorIiEESt5arrayIPcLm2EEEEviT0_T1_ --------------------------
	.section	.text._ZN2at6native29vectorized_elementwise_kernelILi8ENS0_10AbsFunctorIiEESt5arrayIPcLm2EEEEviT0_T1_,"ax",@progbits
	.align	128
        .global         _ZN2at6native29vectorized_elementwise_kernelILi8ENS0_10AbsFunctorIiEESt5arrayIPcLm2EEEEviT0_T1_
        .type           _ZN2at6native29vectorized_elementwise_kernelILi8ENS0_10AbsFunctorIiEESt5arrayIPcLm2EEEEviT0_T1_,@function
        .size           _ZN2at6native29vectorized_elementwise_kernelILi8ENS0_10AbsFunctorIiEESt5arrayIPcLm2EEEEviT0_T1_,(.L_x_5924 - _ZN2at6native29vectorized_elementwise_kernelILi8ENS0_10AbsFunctorIiEESt5arrayIPcLm2EEEEviT0_T1_)
        .other          _ZN2at6native29vectorized_elementwise_kernelILi8ENS0_10AbsFunctorIiEESt5arrayIPcLm2EEEEviT0_T1_,@"STO_CUDA_ENTRY STV_DEFAULT"
_ZN2at6native29vectorized_elementwise_kernelILi8ENS0_10AbsFunctorIiEESt5arrayIPcLm2EEEEviT0_T1_:
.text._ZN2at6native29vectorized_elementwise_kernelILi8ENS0_10AbsFunctorIiEESt5arrayIPcLm2EEEEviT0_T1_:
[----:B------:R-:W-:Y:S01]  /*0000*/  LDC R1, c[0x0][0x37c] ;  /* 0x0000df00ff017b82 */ /* 0x000fe20000000800 */
[----:B------:R-:W-:Y:S05]  /*0010*/  EXIT ;  /* 0x000000000000794d */ /* 0x000fea0003800000 */
.L_x_4666:
        /* <DEDUP_REMOVED lines=14> */
.L_x_5924:


//--------------------- .text._ZN2at6native18elementwise_kernelILi128ELi4EZNS0_15gpu_kernel_implINS0_10AbsFunctorIaEEEEvRNS_18TensorIteratorBaseERKT_EUliE_EEviT1_ --------------------------
	.section	.text._ZN2at6native18elementwise_kernelILi128ELi4EZNS0_15gpu_kernel_implINS0_10AbsFunctorIaEEEEvRNS_18TensorIteratorBaseERKT_EUliE_EEviT1_,"ax",@progbits
	.align	128
        .global         _ZN2at6native18elementwise_kernelILi128ELi4EZNS0_15gpu_kernel_implINS0_10AbsFunctorIaEEEEvRNS_18TensorIteratorBaseERKT_EUliE_EEviT1_
        .type           _ZN2at6native18elementwise_kernelILi128ELi4EZNS0_15gpu_kernel_implINS0_10AbsFunctorIaEEEEvRNS_18TensorIteratorBaseERKT_EUliE_EEviT1_,@function
        .size           _ZN2at6native18elementwise_kernelILi128ELi4EZNS0_15gpu_kernel_implINS0_10AbsFunctorIaEEEEvRNS_18TensorIteratorBaseERKT_EUliE_EEviT1_,(.L_x_5925 - _ZN2at6native18elementwise_kernelILi128ELi4EZNS0_15gpu_kernel_implINS0_10AbsFunctorIaEEEEvRNS_18TensorIteratorBaseERKT_EUliE_EEviT1_)
        .other          _ZN2at6native18elementwise_kernelILi128ELi4EZNS0_15gpu_kernel_implINS0_10AbsFunctorIaEEEEvRNS_18TensorIteratorBaseERKT_EUliE_EEviT1_,@"STO_CUDA_ENTRY STV_DEFAULT"
_ZN2at6native18elementwise_kernelILi128ELi4EZNS0_15gpu_kernel_implINS0_10AbsFunctorIaEEEEvRNS_18TensorIteratorBaseERKT_EUliE_EEviT1_:
.text._ZN2at6native18elementwise_kernelILi128ELi4EZNS0_15gpu_kernel_implINS0_10AbsFunctorIaEEEEvRNS_18TensorIteratorBaseERKT_EUliE_EEviT1_:
        /* <DEDUP_REMOVED lines=319> */
.L_x_4669:
        /* <DEDUP_REMOVED lines=14> */
[----:B------:R0:W5:Y:S01]  /*14d0*/  LDG.E.U8 R0, desc[UR36][R2.64] ;  /* 0x0000002402007981 */ /* 0x000162000c1e1100 */
[----:B------:R-:W-:Y:S05]  /*14e0*/  BRA `(.L_x_4675) ;  /* 0x0000000c00547947 */ /* 0x000fea0003800000 */
.L_x_4673:
[----:B------:R0:W5:Y:S01]  /*14f0*/  LDG.E.U8 R0, desc[UR36][R2.64] ;  /* 0x0000002402007981 */ /* 0x000162000c1e1100 */
[----:B------:R-:W-:Y:S05]  /*1500*/  BRA `(.L_x_4675) ;  /* 0x0000000c004c7947 */ /* 0x000fea0003800000 */
.L_x_4672:
[----:B------:R-:W-:-:S09]  /*1510*/  UISETP.NE.AND UP0, UPT, UR4, 0x2, UPT ;  /* 0x000000020400788c */ /* 0x000fd2000bf05270 */
[----:B------:R-:W-:Y:S05]  /*1520*/  BRA.U !UP0, `(.L_x_4676) ;  /* 0x0000000108207547 */ /* 0x000fea000b800000 */
[----:B------:R-:W-:-:S09]  /*1530*/  UISETP.NE.AND UP0, UPT, UR4, 0x3, UPT ;  /* 0x000000030400788c */ /* 0x000fd2000bf05270 */
[----:B------:R-:W-:Y:S05]  /*1540*/  BRA.U !UP0, `(.L_x_4677) ;  /* 0x0000000108107547 */ /* 0x000fea000b800000 */
[----:B------:R-:W-:-:S09]  /*1550*/  UISETP.NE.AND UP0, UPT, UR4, 0x4, UPT ;  /* 0x000000040400788c */ /* 0x000fd2000bf05270 */
[----:B------:R-:W-:Y:S05]  /*1560*/  BRA.U UP0, `(.L_x_4674) ;  /* 0x0000000900b07547 */ /* 0x000fea000b800000 */
[----:B------:R0:W5:Y:S01]  /*1570*/  LDG.E.U8 R0, desc[UR36][R2.64] ;  /* 0x0000002402007981 */ /* 0x000162000c1e1100 */
[----:B------:R-:W-:Y:S05]  /*1580*/  BRA `(.L_x_4675) ;  /* 0x0000000c002c7947 */ /* 0x000fea0003800000 */
.L_x_4677:
[----:B------:R0:W5:Y:S01]  /*1590*/  LDG.E.U8 R0, desc[UR36][R2.64] ;  /* 0x0000002402007981 */ /* 0x000162000c1e1100 */
[----:B------:R-:W-:Y:S05]  /*15a0*/  BRA `(.L_x_4675) ;  /* 0x0000000c00247947 */ /* 0x000fea0003800000 */
.L_x_4676:
[----:B------:R0:W5:Y:S01]  /*15b0*/  LDG.E.U16 R0, desc[UR36][R2.64] ;  /* 0x0000002402007981 */ /* 0x000162000c1e1500 */
[----:B------:R-:W-:Y:S05]  /*15c0*/  BRA `(.L_x_4675) ;  /* 0x0000000c001c7947 */ /* 0x000fea0003800000 */
.L_x_4671:
        /* <DEDUP_REMOVED lines=9> */
.L_x_4679:
[----:B------:R-:W2:Y:S02]  /*1660*/  LDG.E.U16 R4, desc[UR36][R2.64] ;  /* 0x0000002402047981 */ /* 0x000ea4000c1e1500 */
[----:B--2---:R-:W-:-:S06]  /*1670*/  HADD2.F32 R4, -RZ, R4.H0_H0 ;  /* 0x20000004ff047230 */ /* 0x004fcc0000004100 */
[----:B------:R-:W0:Y:S02]  /*1680*/  F2I.FTZ.TRUNC.NTZ R4, R4 ;  /* 0x0000000400047305 */ /* 0x000e24000021f100 */
[----:B0-----:R-:W-:Y:S01]  /*1690*/  PRMT R0, R4, 0x7610, R0 ;  /* 0x0000761004007816 */ /* 0x001fe20000000000 */
[----:B------:R-:W-:Y:S06]  /*16a0*/  BRA `(.L_x_4675) ;  /* 0x0000000800e47947 */ /* 0x000fec0003800000 */
.L_x_4678:
        /* <DEDUP_REMOVED lines=9> */
.L_x_4681:
[----:B------:R-:W2:Y:S02]  /*1740*/  LDG.E.U16 R2, desc[UR36][R2.64] ;  /* 0x0000002402027981 */ /* 0x000ea4000c1e1500 */
[----:B--2---:R-:W-:-:S06]  /*1750*/  HADD2.F32 R4, -RZ, R2.H0_H0 ;  /* 0x20000002ff047230 */ /* 0x004fcc0000004100 */
[----:B------:R-:W0:Y:S02]  /*1760*/  F2I.FTZ.TRUNC.NTZ R4, R4 ;  /* 0x0000000400047305 */ /* 0x000e24000021f100 */
[----:B0-----:R-:W-:Y:S01]  /*1770*/  PRMT R0, R4, 0x7610, R0 ;  /* 0x0000761004007816 */ /* 0x001fe20000000000 */
[----:B------:R-:W-:Y:S06]  /*1780*/  BRA `(.L_x_4675) ;  /* 0x0000000800ac7947 */ /* 0x000fec0003800000 */
.L_x_4680:
[----:B------:R-:W2:Y:S02]  /*1790*/  LDG.E.64 R2, desc[UR36][R2.64] ;  /* 0x0000002402027981 */ /* 0x000ea4000c1e1b00 */
[----:B--2---:R0:W1:Y:S02]  /*17a0*/  F2I.F64.TRUNC R0, R2 ;  /* 0x0000000200007311 */ /* 0x004064000030d100 */
[----:B01----:R-:W-:Y:S05]  /*17b0*/  BRA `(.L_x_4675) ;  /* 0x0000000800a07947 */ /* 0x003fea0003800000 */
.L_x_4670:
        /* <DEDUP_REMOVED lines=12> */
.L_x_4684:
[----:B------:R-:W2:Y:S02]  /*1880*/  LDG.E.64 R2, desc[UR36][R2.64] ;  /* 0x0000002402027981 */ /* 0x000ea4000c1e1b00 */
[----:B--2---:R3:W4:Y:S02]  /*1890*/  F2I.F64.TRUNC R0, R2 ;  /* 0x0000000200007311 */ /* 0x004724000030d100 */
[----:B---34-:R-:W-:Y:S05]  /*18a0*/  BRA `(.L_x_4675) ;  /* 0x0000000800647947 */ /* 0x018fea0003800000 */
.L_x_4683:
        /* <DEDUP_REMOVED lines=27> */
.L_x_4686:
        /* <DEDUP_REMOVED lines=14> */
.L_x_4685:
[----:B------:R-:W2:Y:S02]  /*1b40*/  LDG.E.U16 R4, desc[UR36][R2.64] ;  /* 0x0000002402047981 */ /* 0x000ea4000c1e1500 */
[----:B--2---:R-:W-:-:S06]  /*1b50*/  IMAD.U32 R4, R4, 0x10000, RZ ;  /* 0x0001000004047824 */ /* 0x004fcc00078e00ff */
[----:B------:R-:W0:Y:S02]  /*1b60*/  F2I.FTZ.TRUNC.NTZ R4, R4 ;  /* 0x0000000400047305 */ /* 0x000e24000021f100 */
[----:B0-----:R-:W-:Y:S01]  /*1b70*/  PRMT R0, R4, 0x7610, R0 ;  /* 0x0000761004007816 */ /* 0x001fe20000000000 */
[----:B------:R-:W-:Y:S06]  /*1b80*/  BRA `(.L_x_4675) ;  /* 0x0000000400ac7947 */ /* 0x000fec0003800000 */
.L_x_4682:
        /* <DEDUP_REMOVED lines=10> */
.L_x_4689:
        /* <DEDUP_REMOVED lines=21> */
.L_x_4693:
[----:B------:R-:W-:Y:S05]  /*1d80*/  BSYNC.RECONVERGENT B1 ;  /* 0x0000000000017941 */ /* 0x000fea0003800200 */
.L_x_4692:
[----:B------:R-:W-:Y:S01]  /*1d90*/  IMAD.SHL.U32 R0, R0, 0x100000, RZ ;  /* 0x0010000000007824 */ /* 0x000fe200078e00ff */
[----:B------:R-:W-:-:S04]  /*1da0*/  LEA R2, R2, 0x3b800000, 0x17 ;  /* 0x3b80000002027811 */ /* 0x000fc800078eb8ff */
[----:B------:R-:W-:-:S07]  /*1db0*/  LOP3.LUT R4, R2, R0, R7, 0xfe, !PT ;  /* 0x0000000002047212 */ /* 0x000fce00078efe07 */
.L_x_4691:
[----:B------:R-:W-:Y:S05]  /*1dc0*/  BSYNC.RECONVERGENT B0 ;  /* 0x0000000000007941 */ /* 0x000fea0003800200 */
.L_x_4690:
[----:B------:R-:W0:Y:S02]  /*1dd0*/  F2I.FTZ.TRUNC.NTZ R4, R4 ;  /* 0x0000000400047305 */ /* 0x000e24000021f100 */
[----:B0-----:R-:W-:Y:S01]  /*1de0*/  PRMT R0, R4, 0x7610, R0 ;  /* 0x0000761004007816 */ /* 0x001fe20000000000 */
[----:B------:R-:W-:Y:S06]  /*1df0*/  BRA `(.L_x_4675) ;  /* 0x0000000400107947 */ /* 0x000fec0003800000 */
.L_x_4688:
        /* <DEDUP_REMOVED lines=21> */
.L_x_4697:
[----:B------:R-:W-:Y:S05]  /*1f50*/  BSYNC.RECONVERGENT B1 ;  /* 0x0000000000017941 */ /* 0x000fea0003800200 */
.L_x_4696:
[----:B------:R-:W-:Y:S01]  /*1f60*/  IMAD.SHL.U32 R0, R0, 0x200000, RZ ;  /* 0x0020000000007824 */ /* 0x000fe200078e00ff */
[----:B------:R-:W-:-:S04]  /*1f70*/  LEA R2, R2, 0x37800000, 0x17 ;  /* 0x3780000002027811 */ /* 0x000fc800078eb8ff */
[----:B------:R-:W-:-:S07]  /*1f80*/  LOP3.LUT R4, R2, R0, R7, 0xfe, !PT ;  /* 0x0000000002047212 */ /* 0x000fce00078efe07 */
.L_x_4695:
[----:B------:R-:W-:Y:S05]  /*1f90*/  BSYNC.RECONVERGENT B0 ;  /* 0x0000000000007941 */ /* 0x000fea0003800200 */
.L_x_4694:
[----:B------:R-:W0:Y:S02]  /*1fa0*/  F2I.FTZ.TRUNC.NTZ R4, R4 ;  /* 0x0000000400047305 */ /* 0x000e24000021f100 */
[----:B0-----:R-:W-:Y:S01]  /*1fb0*/  PRMT R0, R4, 0x7610, R0 ;  /* 0x0000761004007816 */ /* 0x001fe20000000000 */
[----:B------:R-:W-:Y:S06]  /*1fc0*/  BRA `(.L_x_4675) ;  /* 0x00000000009c7947 */ /* 0x000fec0003800000 */
.L_x_4687:
[----:B------:R-:W-:-:S09]  /*1fd0*/  UISETP.NE.AND UP0, UPT, UR4, 0x1c, UPT ;  /* 0x0000001c0400788c */ /* 0x000fd2000bf05270 */
[----:B------:R-:W-:Y:S05]  /*1fe0*/  BRA.U !UP0, `(.L_x_4698) ;  /* 0x0000000108907547 */ /* 0x000fea000b800000 */
[----:B------:R-:W-:-:S09]  /*1ff0*/  UISETP.NE.AND UP0, UPT, UR4, 0x1d, UPT ;  /* 0x0000001d0400788c */ /* 0x000fd2000bf05270 */
[----:B------:R-:W-:Y:S05]  /*2000*/  BRA.U !UP0, `(.L_x_4699) ;  /* 0x0000000108807547 */ /* 0x000fea000b800000 */
[----:B------:R-:W-:-:S09]  /*2010*/  UISETP.NE.AND UP0, UPT, UR4, 0x2c, UPT ;  /* 0x0000002c0400788c */ /* 0x000fd2000bf05270 */
[----:B------:R-:W-:Y:S05]  /*2020*/  BRA.U !UP0, `(.L_x_4700) ;  /* 0x0000000108487547 */ /* 0x000fea000b800000 */
.L_x_4674:
        /* <DEDUP_REMOVED lines=12> */
[----:B---3--:R-:W-:Y:S02]  /*20f0*/  IMAD.U32 R10, RZ, RZ, UR8 ;  /* 0x00000008ff0a7e24 */ /* 0x008fe4000f8e00ff */
[----:B------:R-:W-:-:S07]  /*2100*/  IMAD.U32 R11, RZ, RZ, UR9 ;  /* 0x00000009ff0b7e24 */ /* 0x000fce000f8e00ff */
[----:B------:R-:W-:-:S07]  /*2110*/  LEPC R20, `(.L_x_4701) ;  /* 0x000000001014794e */ /* 0x000fce0000000000 */
[----:B--2---:R-:W-:Y:S05]  /*2120*/  CALL.ABS.NOINC R2 ;  /* 0x0000000002007343 */ /* 0x004fea0003c00000 */
.L_x_4701:
[----:B------:R-:W-:Y:S01]  /*2130*/  PRMT R0, RZ, 0x7610, R0 ;  /* 0x00007610ff007816 */ /* 0x000fe20000000000 */
[----:B------:R-:W-:Y:S06]  /*2140*/  BRA `(.L_x_4675) ;  /* 0x00000000003c7947 */ /* 0x000fec0003800000 */
.L_x_4700:
        /* <DEDUP_REMOVED lines=8> */
.L_x_4703:
[----:B------:R-:W-:Y:S05]  /*21d0*/  BSYNC.RECONVERGENT B0 ;  /* 0x0000000000007941 */ /* 0x000fea0003800200 */
.L_x_4702:
[----:B------:R-:W0:Y:S02]  /*21e0*/  F2I.FTZ.TRUNC.NTZ R4, R4 ;  /* 0x0000000400047305 */ /* 0x000e24000021f100 */
[----:B0-----:R-:W-:Y:S01]  /*21f0*/  PRMT R0, R4, 0x7610, R0 ;  /* 0x0000761004007816 */ /* 0x001fe20000000000 */
[----:B------:R-:W-:Y:S06]  /*2200*/  BRA `(.L_x_4675) ;  /* 0x00000000000c7947 */ /* 0x000fec0003800000 */
.L_x_4699:
[----:B------:R2:W5:Y:S01]  /*2210*/  LDG.E.U8 R0, desc[UR36][R2.64] ;  /* 0x0000002402007981 */ /* 0x000562000c1e1100 */
[----:B------:R-:W-:Y:S05]  /*2220*/  BRA `(.L_x_4675) ;  /* 0x0000000000047947 */ /* 0x000fea0003800000 */
.L_x_4698:
[----:B------:R1:W5:Y:S02]  /*2230*/  LDG.E.U8 R0, desc[UR36][R2.64] ;  /* 0x0000002402007981 */ /* 0x000364000c1e1100 */
.L_x_4675:
[----:B------:R-:W3:Y:S01]  /*2240*/  LDCU.64 UR6, c[0x0][0x580] ;  /* 0x0000b000ff0677ac */ /* 0x000ee20008000a00 */
[----:B-1--45:R-:W-:Y:S01]  /*2250*/  PRMT R4, R0, 0x8880, RZ ;  /* 0x0000888000047816 */ /* 0x032fe200000000ff */
[----:B------:R-:W-:-:S03]  /*2260*/  UPRMT UR4, UR42, 0x9910, URZ ;  /* 0x000099102a047896 */ /* 0x000fc600080000ff */
[----:B------:R-:W-:Y:S01]  /*2270*/  PRMT R4, R4, 0x7710, RZ ;  /* 0x0000771004047816 */ /* 0x000fe200000000ff */
[----:B------:R-:W-:-:S03]  /*2280*/  UISETP.GT.AND UP0, UPT, UR4, 0x9, UPT ;  /* 0x000000090400788c */ /* 0x000fc6000bf04270 */
[----:B0-2---:R-:W-:-:S04]  /*2290*/  PRMT R3, R4, 0x9910, RZ ;  /* 0x0000991004037816 */ /* 0x005fc800000000ff */
[----:B------:R-:W-:-:S04]  /*22a0*/  IABS R7, R3 ;  /* 0x0000000300077213 */ /* 0x000fc80000000000 */
        /* <DEDUP_REMOVED lines=14> */
.L_x_4707:
[----:B------:R3:W-:Y:S01]  /*2390*/  STG.E.U8 desc[UR36][R2.64], R7 ;  /* 0x0000000702007986 */ /* 0x0007e2000c101124 */
[----:B------:R-:W-:Y:S05]  /*23a0*/  BRA `(.L_x_4709) ;  /* 0x0000000c008c7947 */ /* 0x000fea0003800000 */
.L_x_4706:
[----:B------:R-:W-:-:S09]  /*23b0*/  UISETP.NE.AND UP0, UPT, UR4, 0x2, UPT ;  /* 0x000000020400788c */ /* 0x000fd2000bf05270 */
[----:B------:R-:W-:Y:S05]  /*23c0*/  BRA.U !UP0, `(.L_x_4710) ;  /* 0x00000001083c7547 */ /* 0x000fea000b800000 */
[----:B------:R-:W-:-:S09]  /*23d0*/  UISETP.NE.AND UP0, UPT, UR4, 0x3, UPT ;  /* 0x000000030400788c */ /* 0x000fd2000bf05270 */
[----:B------:R-:W-:Y:S05]  /*23e0*/  BRA.U !UP0, `(.L_x_4711) ;  /* 0x0000000108207547 */ /* 0x000fea000b800000 */
[----:B------:R-:W-:-:S09]  /*23f0*/  UISETP.NE.AND UP0, UPT, UR4, 0x4, UPT ;  /* 0x000000040400788c */ /* 0x000fd2000bf05270 */
[----:B------:R-:W-:Y:S05]  /*2400*/  BRA.U UP0, `(.L_x_4708) ;  /* 0x0000000900c87547 */ /* 0x000fea000b800000 */
[----:B------:R-:W-:-:S04]  /*2410*/  LOP3.LUT R0, R7, 0xffff, RZ, 0xc0, !PT ;  /* 0x0000ffff07007812 */ /* 0x000fc800078ec0ff */
[----:B------:R-:W-:-:S05]  /*2420*/  PRMT R0, R0, 0x8880, RZ ;  /* 0x0000888000007816 */ /* 0x000fca00000000ff */
[----:B------:R-:W-:-:S05]  /*2430*/  IMAD.MOV.U32 R4, RZ, RZ, R0 ;  /* 0x000000ffff047224 */ /* 0x000fca00078e0000 */
[----:B------:R-:W-:-:S05]  /*2440*/  SHF.R.S32.HI R5, RZ, 0x1f, R4 ;  /* 0x0000001fff057819 */ /* 0x000fca0000011404 */
[----:B------:R0:W-:Y:S01]  /*2450*/  STG.E.64 desc[UR36][R2.64], R4 ;  /* 0x0000000402007986 */ /* 0x0001e2000c101b24 */
[----:B------:R-:W-:Y:S05]  /*2460*/  BRA `(.L_x_4709) ;  /* 0x0000000c005c7947 */ /* 0x000fea0003800000 */
.L_x_4711:
[----:B------:R-:W-:-:S04]  /*2470*/  PRMT R4, R4, 0x9910, RZ ;  /* 0x0000991004047816 */ /* 0x000fc800000000ff */
[----:B------:R-:W-:-:S04]  /*2480*/  IABS R0, R4 ;  /* 0x0000000400007213 */ /* 0x000fc80000000000 */
[----:B------:R-:W-:-:S05]  /*2490*/  PRMT R5, R0, 0x8880, RZ ;  /* 0x0000888000057816 */ /* 0x000fca00000000ff */
[----:B------:R1:W-:Y:S01]  /*24a0*/  STG.E desc[UR36][R2.64], R5 ;  /* 0x0000000502007986 */ /* 0x0003e2000c101924 */
[----:B------:R-:W-:Y:S05]  /*24b0*/  BRA `(.L_x_4709) ;  /* 0x0000000c00487947 */ /* 0x000fea0003800000 */
.L_x_4710:
[----:B------:R-:W-:-:S04]  /*24c0*/  PRMT R5, R7, 0x8880, RZ ;  /* 0x0000888007057816 */ /* 0x000fc800000000ff */
[----:B------:R-:W-:-:S05]  /*24d0*/  PRMT R5, R5, 0x7710, RZ ;  /* 0x0000771005057816 */ /* 0x000fca00000000ff */
[----:B------:R2:W-:Y:S01]  /*24e0*/  STG.E.U16 desc[UR36][R2.64], R5 ;  /* 0x0000000502007986 */ /* 0x0005e2000c101524 */
[----:B------:R-:W-:Y:S05]  /*24f0*/  BRA `(.L_x_4709) ;  /* 0x0000000c00387947 */ /* 0x000fea0003800000 */
.L_x_4705:
[----:B------:R-:W-:-:S09]  /*2500*/  UISETP.GT.AND UP0, UPT, UR4, 0x6, UPT ;  /* 0x000000060400788c */ /* 0x000fd2000bf04270 */
[----:B------:R-:W-:Y:S05]  /*2510*/  BRA.U UP0, `(.L_x_4712) ;  /* 0x00000001002c7547 */ /* 0x000fea000b800000 */
[----:B------:R-:W-:-:S09]  /*2520*/  UISETP.NE.AND UP0, UPT, UR4, 0x5, UPT ;  /* 0x000000050400788c */ /* 0x000fd2000bf05270 */
[----:B------:R-:W-:Y:S05]  /*2530*/  BRA.U !UP0, `(.L_x_4713) ;  /* 0x0000000108147547 */ /* 0x000fea000b800000 */
[----:B------:R-:W-:-:S09]  /*2540*/  UISETP.NE.AND UP0, UPT, UR4, 0x6, UPT ;  /* 0x000000060400788c */ /* 0x000fd2000bf05270 */
[----:B------:R-:W-:Y:S05]  /*2550*/  BRA.U UP0, `(.L_x_4708) ;  /* 0x0000000900747547 */ /* 0x000fea000b800000 */
[----:B------:R-:W0:Y:S02]  /*2560*/  I2F.S8 R5, R7 ;  /* 0x0000000700057306 */ /* 0x000e240000001400 */
[----:B0-----:R0:W-:Y:S01]  /*2570*/  STG.E desc[UR36][R2.64], R5 ;  /* 0x0000000502007986 */ /* 0x0011e2000c101924 */
[----:B------:R-:W-:Y:S05]  /*2580*/  BRA `(.L_x_4709) ;  /* 0x0000000c00147947 */ /* 0x000fea0003800000 */
.L_x_4713:
[----:B------:R-:W0:Y:S02]  /*2590*/  I2F.S8 R0, R7 ;  /* 0x0000000700007306 */ /* 0x000e240000001400 */
[----:B0-----:R-:W-:-:S05]  /*25a0*/  F2FP.F16.F32.PACK_AB R0, RZ, R0 ;  /* 0x00000000ff00723e */ /* 0x001fca00000000ff */
[----:B------:R0:W-:Y:S01]  /*25b0*/  STG.E.U16 desc[UR36][R2.64], R0 ;  /* 0x0000000002007986 */ /* 0x0001e2000c101524 */
[----:B------:R-:W-:Y:S05]  /*25c0*/  BRA `(.L_x_4709) ;  /* 0x0000000c00047947 */ /* 0x000fea0003800000 */
.L_x_4712:
[----:B------:R-:W-:-:S09]  /*25d0*/  UISETP.NE.AND UP0, UPT, UR4, 0x7, UPT ;  /* 0x000000070400788c */ /* 0x000fd2000bf05270 */
[----:B------:R-:W-:Y:S05]  /*25e0*/  BRA.U !UP0, `(.L_x_4714) ;  /* 0x0000000108347547 */ /* 0x000fea000b800000 */
[----:B------:R-:W-:-:S09]  /*25f0*/  UISETP.NE.AND UP0, UPT, UR4, 0x8, UPT ;  /* 0x000000080400788c */ /* 0x000fd2000bf05270 */
[----:B------:R-:W-:Y:S05]  /*2600*/  BRA.U !UP0, `(.L_x_4715) ;  /* 0x0000000108187547 */ /* 0x000fea000b800000 */
[----:B------:R-:W-:-:S09]  /*2610*/  UISETP.NE.AND UP0, UPT, UR4, 0x9, UPT ;  /* 0x000000090400788c */ /* 0x000fd2000bf05270 */
[----:B------:R-:W-:Y:S05]  /*2620*/  BRA.U UP0, `(.L_x_4708) ;  /* 0x0000000900407547 */ /* 0x000fea000b800000 */
[----:B------:R-:W0:Y:S01]  /*2630*/  I2F.S8 R4, R7 ;  /* 0x0000000700047306 */ /* 0x000e220000001400 */
[----:B------:R-:W-:-:S05]  /*2640*/  IMAD.MOV.U32 R5, RZ, RZ, RZ ;  /* 0x000000ffff057224 */ /* 0x000fca00078e00ff */
[----:B0-----:R0:W-:Y:S01]  /*2650*/  STG.E.64 desc[UR36][R2.64], R4 ;  /* 0x0000000402007986 */ /* 0x0011e2000c101b24 */
[----:B------:R-:W-:Y:S05]  /*2660*/  BRA `(.L_x_4709) ;  /* 0x0000000800dc7947 */ /* 0x000fea0003800000 */
.L_x_4715:
[----:B------:R-:W0:Y:S02]  /*2670*/  I2F.S8 R7, R7 ;  /* 0x0000000700077306 */ /* 0x000e240000001400 */
[----:B0-----:R-:W-:-:S04]  /*2680*/  F2FP.F16.F32.PACK_AB R5, RZ, R7 ;  /* 0x00000007ff05723e */ /* 0x001fc800000000ff */
[----:B------:R-:W-:-:S05]  /*2690*/  PRMT R5, R5, 0x5410, RZ ;  /* 0x0000541005057816 */ /* 0x000fca00000000ff */
[----:B------:R0:W-:Y:S01]  /*26a0*/  STG.E desc[UR36][R2.64], R5 ;  /* 0x0000000502007986 */ /* 0x0001e2000c101924 */
[----:B------:R-:W-:Y:S05]  /*26b0*/  BRA `(.L_x_4709) ;  /* 0x0000000800c87947 */ /* 0x000fea0003800000 */
.L_x_4714:
[----:B------:R-:W-:-:S04]  /*26c0*/  PRMT R4, R7, 0x8880, RZ ;  /* 0x0000888007047816 */ /* 0x000fc800000000ff */
[----:B------:R-:W-:-:S06]  /*26d0*/  PRMT R4, R4, 0x7710, RZ ;  /* 0x0000771004047816 */ /* 0x000fcc00000000ff */
[----:B------:R-:W0:Y:S02]  /*26e0*/  I2F.F64.S16 R4, R4 ;  /* 0x0000000400047312 */ /* 0x000e240000101c00 */
[----:B0-----:R0:W-:Y:S01]  /*26f0*/  STG.E.64 desc[UR36][R2.64], R4 ;  /* 0x0000000402007986 */ /* 0x0011e2000c101b24 */
[----:B------:R-:W-:Y:S05]  /*2700*/  BRA `(.L_x_4709) ;  /* 0x0000000800b47947 */ /* 0x000fea0003800000 */
.L_x_4704:
        /* <DEDUP_REMOVED lines=8> */
[----:B------:R-:W-:-:S04]  /*2790*/  LOP3.LUT P0, RZ, R0, 0xff, RZ, 0xc0, !PT ;  /* 0x000000ff00ff7812 */ /* 0x000fc8000780c0ff */
[----:B------:R-:W-:-:S05]  /*27a0*/  SEL R5, RZ, 0x1, !P0 ;  /* 0x00000001ff057807 */ /* 0x000fca0004000000 */
[----:B------:R0:W-:Y:S01]  /*27b0*/  STG.E.U8 desc[UR36][R2.64], R5 ;  /* 0x0000000502007986 */ /* 0x0001e2000c101124 */
[----:B------:R-:W-:Y:S05]  /*27c0*/  BRA `(.L_x_4709) ;  /* 0x0000000800847947 */ /* 0x000fea0003800000 */
.L_x_4718:
[----:B------:R-:W-:Y:S02]  /*27d0*/  PRMT R4, R7, 0x8880, RZ ;  /* 0x0000888007047816 */ /* 0x000fe400000000ff */
[----:B------:R-:W-:Y:S02]  /*27e0*/  CS2R R6, SRZ ;  /* 0x0000000000067805 */ /* 0x000fe4000001ff00 */
[----:B------:R-:W-:-:S06]  /*27f0*/  PRMT R4, R4, 0x7710, RZ ;  /* 0x0000771004047816 */ /* 0x000fcc00000000ff */
[----:B------:R-:W0:Y:S02]  /*2800*/  I2F.F64.S16 R4, R4 ;  /* 0x0000000400047312 */ /* 0x000e240000101c00 */
[----:B0-----:R0:W-:Y:S01]  /*2810*/  STG.E.128 desc[UR36][R2.64], R4 ;  /* 0x0000000402007986 */ /* 0x0011e2000c101d24 */
[----:B------:R-:W-:Y:S05]  /*2820*/  BRA `(.L_x_4709) ;  /* 0x00000008006c7947 */ /* 0x000fea0003800000 */
.L_x_4717:
[----:B------:R-:W-:-:S09]  /*2830*/  UISETP.NE.AND UP0, UPT, UR4, 0xf, UPT ;  /* 0x0000000f0400788c */ /* 0x000fd2000bf05270 */
[----:B------:R-:W-:Y:S05]  /*2840*/  BRA.U !UP0, `(.L_x_4719) ;  /* 0x0000000108a07547 */ /* 0x000fea000b800000 */
[----:B------:R-:W-:-:S09]  /*2850*/  UISETP.NE.AND UP0, UPT, UR4, 0x17, UPT ;  /* 0x000000170400788c */ /* 0x000fd2000bf05270 */
[----:B------:R-:W-:Y:S05]  /*2860*/  BRA.U !UP0, `(.L_x_4720) ;  /* 0x00000001084c7547 */ /* 0x000fea000b800000 */
[----:B------:R-:W-:-:S09]  /*2870*/  UISETP.NE.AND UP0, UPT, UR4, 0x18, UPT ;  /* 0x000000180400788c */ /* 0x000fd2000bf05270 */
[----:B------:R-:W-:Y:S05]  /*2880*/  BRA.U UP0, `(.L_x_4708) ;  /* 0x0000000500a87547 */ /* 0x000fea000b800000 */
[----:B------:R-:W0:Y:S01]  /*2890*/  I2F.S8 R7, R7 ;  /* 0x0000000700077306 */ /* 0x000e220000001400 */
        /* <DEDUP_REMOVED lines=12> */
.L_x_4722:
[----:B------:R-:W-:Y:S05]  /*2960*/  BSYNC.RECONVERGENT B0 ;  /* 0x0000000000007941 */ /* 0x000fea0003800200 */
.L_x_4721:
[----:B------:R-:W-:-:S05]  /*2970*/  LOP3.LUT R5, R0, 0x80, R5, 0xf8, !PT ;  /* 0x0000008000057812 */ /* 0x000fca00078ef805 */
[----:B------:R0:W-:Y:S01]  /*2980*/  STG.E.U8 desc[UR36][R2.64], R5 ;  /* 0x0000000502007986 */ /* 0x0001e2000c101124 */
[----:B------:R-:W-:Y:S05]  /*2990*/  BRA `(.L_x_4709) ;  /* 0x0000000800107947 */ /* 0x000fea0003800000 */
.L_x_4720:
[----:B------:R-:W0:Y:S01]  /*29a0*/  I2F.S8 R7, R7 ;  /* 0x0000000700077306 */ /* 0x000e220000001400 */
[----:B------:R-:W-:Y:S01]  /*29b0*/  BSSY.RECONVERGENT B0, `(.L_x_4723) ;  /* 0x000000e000007945 */ /* 0x000fe20003800200 */
[----:B0-----:R-:W-:Y:S02]  /*29c0*/  LOP3.LUT R6, R7, 0x7fffffff, RZ, 0xc0, !PT ;  /* 0x7fffffff07067812 */ /* 0x001fe400078ec0ff */
        /* <DEDUP_REMOVED lines=12> */
.L_x_4724:
[----:B------:R-:W-:Y:S05]  /*2a90*/  BSYNC.RECONVERGENT B0 ;  /* 0x0000000000007941 */ /* 0x000fea0003800200 */
.L_x_4723:
[----:B------:R-:W-:-:S05]  /*2aa0*/  LOP3.LUT R5, R0, 0x80, R5, 0xf8, !PT ;  /* 0x0000008000057812 */ /* 0x000fca00078ef805 */
[----:B------:R0:W-:Y:S01]  /*2ab0*/  STG.E.U8 desc[UR36][R2.64], R5 ;  /* 0x0000000502007986 */ /* 0x0001e2000c101124 */
[----:B------:R-:W-:Y:S05]  /*2ac0*/  BRA `(.L_x_4709) ;  /* 0x0000000400c47947 */ /* 0x000fea0003800000 */
.L_x_4719:
[----:B------:R-:W0:Y:S02]  /*2ad0*/  I2F.S8 R0, R7 ;  /* 0x0000000700007306 */ /* 0x000e240000001400 */
[----:B0-----:R-:W-:-:S05]  /*2ae0*/  F2FP.BF16.F32.PACK_AB R0, RZ, R0 ;  /* 0x00000000ff00723e */ /* 0x001fca00000010ff */
[----:B------:R0:W-:Y:S01]  /*2af0*/  STG.E.U16 desc[UR36][R2.64], R0 ;  /* 0x0000000002007986 */ /* 0x0001e2000c101524 */
[----:B------:R-:W-:Y:S05]  /*2b00*/  BRA `(.L_x_4709) ;  /* 0x0000000400b47947 */ /* 0x000fea0003800000 */
.L_x_4716:
        /* <DEDUP_REMOVED lines=8> */
[----:B------:R-:W-:-:S04]  /*2b90*/  PRMT R5, R7, 0x8880, RZ ;  /* 0x0000888007057816 */ /* 0x000fc800000000ff */
[----:B------:R-:W-:-:S05]  /*2ba0*/  PRMT R5, R5, 0x7710, RZ ;  /* 0x0000771005057816 */ /* 0x000fca00000000ff */
[----:B------:R0:W-:Y:S01]  /*2bb0*/  STG.E.U16 desc[UR36][R2.64], R5 ;  /* 0x0000000502007986 */ /* 0x0001e2000c101524 */
[----:B------:R-:W-:Y:S05]  /*2bc0*/  BRA `(.L_x_4709) ;  /* 0x0000000400847947 */ /* 0x000fea0003800000 */
.L_x_4727:
[----:B------:R-:W0:Y:S01]  /*2bd0*/  I2F.S8 R5, R7 ;  /* 0x0000000700057306 */ /* 0x000e220000001400 */
        /* <DEDUP_REMOVED lines=12> */
.L_x_4730:
[----:B------:R-:W-:-:S04]  /*2ca0*/  SHF.R.U32.HI R0, RZ, 0x14, R5 ;  /* 0x00000014ff007819 */ /* 0x000fc80000011605 */
[----:B------:R-:W-:-:S04]  /*2cb0*/  LOP3.LUT R0, R0, 0x1, RZ, 0xc0, !PT ;  /* 0x0000000100007812 */ /* 0x000fc800078ec0ff */
[----:B------:R-:W-:-:S04]  /*2cc0*/  IADD3 R0, PT, PT, R5, 0x487ffff, R0 ;  /* 0x0487ffff05007810 */ /* 0x000fc80007ffe000 */
[----:B------:R-:W-:-:S04]  /*2cd0*/  SHF.R.U32.HI R0, RZ, 0x14, R0 ;  /* 0x00000014ff007819 */ /* 0x000fc80000011600 */
[----:B------:R-:W-:-:S07]  /*2ce0*/  LOP3.LUT R4, R0, 0xff, RZ, 0xc0, !PT ;  /* 0x000000ff00047812 */ /* 0x000fce00078ec0ff */
.L_x_4731:
[----:B------:R-:W-:-:S04]  /*2cf0*/  SHF.R.U32.HI R5, RZ, 0x18, R5 ;  /* 0x00000018ff057819 */ /* 0x000fc80000011605 */
[----:B------:R-:W-:-:S04]  /*2d00*/  LOP3.LUT R4, R4, 0x80, R5, 0xf8, !PT ;  /* 0x0000008004047812 */ /* 0x000fc800078ef805 */
[----:B------:R-:W-:-:S07]  /*2d10*/  PRMT R0, R4, 0x7610, R0 ;  /* 0x0000761004007816 */ /* 0x000fce0000000000 */
.L_x_4729:
[----:B------:R-:W-:Y:S05]  /*2d20*/  BSYNC.RECONVERGENT B0 ;  /* 0x0000000000007941 */ /* 0x000fea0003800200 */
.L_x_4728:
[----:B------:R0:W-:Y:S01]  /*2d30*/  STG.E.U8 desc[UR36][R2.64], R0 ;  /* 0x0000000002007986 */ /* 0x0001e2000c101124 */
[----:B------:R-:W-:Y:S05]  /*2d40*/  BRA `(.L_x_4709) ;  /* 0x0000000400247947 */ /* 0x000fea0003800000 */
.L_x_4726:
        /* <DEDUP_REMOVED lines=13> */
.L_x_4734:
[----:B------:R-:W-:-:S04]  /*2e20*/  SHF.R.U32.HI R0, RZ, 0x15, R5 ;  /* 0x00000015ff007819 */ /* 0x000fc80000011605 */
[----:B------:R-:W-:-:S04]  /*2e30*/  LOP3.LUT R0, R0, 0x1, RZ, 0xc0, !PT ;  /* 0x0000000100007812 */ /* 0x000fc800078ec0ff */
[----:B------:R-:W-:-:S04]  /*2e40*/  IADD3 R0, PT, PT, R5, 0x88fffff, R0 ;  /* 0x088fffff05007810 */ /* 0x000fc80007ffe000 */
[----:B------:R-:W-:-:S04]  /*2e50*/  SHF.R.U32.HI R0, RZ, 0x15, R0 ;  /* 0x00000015ff007819 */ /* 0x000fc80000011600 */
[----:B------:R-:W-:-:S07]  /*2e60*/  LOP3.LUT R4, R0, 0xff, RZ, 0xc0, !PT ;  /* 0x000000ff00047812 */ /* 0x000fce00078ec0ff */
.L_x_4735:
[----:B------:R-:W-:-:S04]  /*2e70*/  SHF.R.U32.HI R5, RZ, 0x18, R5 ;  /* 0x00000018ff057819 */ /* 0x000fc80000011605 */
[----:B------:R-:W-:-:S04]  /*2e80*/  LOP3.LUT R4, R4, 0x80, R5, 0xf8, !PT ;  /* 0x0000008004047812 */ /* 0x000fc800078ef805 */
[----:B------:R-:W-:-:S07]  /*2e90*/  PRMT R0, R4, 0x7610, R0 ;  /* 0x0000761004007816 */ /* 0x000fce0000000000 */
.L_x_4733:
[----:B------:R-:W-:Y:S05]  /*2ea0*/  BSYNC.RECONVERGENT B0 ;  /* 0x0000000000007941 */ /* 0x000fea0003800200 */
.L_x_4732:
[----:B------:R0:W-:Y:S01]  /*2eb0*/  STG.E.U8 desc[UR36][R2.64], R0 ;  /* 0x0000000002007986 */ /* 0x0001e2000c101124 */
[----:B------:R-:W-:Y:S05]  /*2ec0*/  BRA `(.L_x_4709) ;  /* 0x0000000000c47947 */ /* 0x000fea0003800000 */
.L_x_4725:
[----:B------:R-:W-:-:S09]  /*2ed0*/  UISETP.NE.AND UP0, UPT, UR4, 0x1c, UPT ;  /* 0x0000001c0400788c */ /* 0x000fd2000bf05270 */
[----:B------:R-:W-:Y:S05]  /*2ee0*/  BRA.U !UP0, `(.L_x_4736) ;  /* 0x0000000108ac7547 */ /* 0x000fea000b800000 */
[----:B------:R-:W-:-:S09]  /*2ef0*/  UISETP.NE.AND UP0, UPT, UR4, 0x1d, UPT ;  /* 0x0000001d0400788c */ /* 0x000fd2000bf05270 */
[----:B------:R-:W-:Y:S05]  /*2f00*/  BRA.U !UP0, `(.L_x_4737) ;  /* 0x00000001088c7547 */ /* 0x000fea000b800000 */
[----:B------:R-:W-:-:S09]  /*2f10*/  UISETP.NE.AND UP0, UPT, UR4, 0x2c, UPT ;  /* 0x0000002c0400788c */ /* 0x000fd2000bf05270 */
[----:B------:R-:W-:Y:S05]  /*2f20*/  BRA.U !UP0, `(.L_x_4738) ;  /* 0x0000000108447547 */ /* 0x000fea000b800000 */
.L_x_4708:
        /* <DEDUP_REMOVED lines=16> */
.L_x_4739:
[----:B------:R-:W-:Y:S05]  /*3030*/  BRA `(.L_x_4709) ;  /* 0x0000000000687947 */ /* 0x000fea0003800000 */
.L_x_4738:
[----:B------:R-:W0:Y:S02]  /*3040*/  I2F.S8 R6, R7 ;  /* 0x0000000700067306 */ /* 0x000e240000001400 */
        /* <DEDUP_REMOVED lines=15> */
.L_x_4737:
[----:B------:R-:W-:-:S04]  /*3140*/  LOP3.LUT R7, R7, 0xffff, RZ, 0xc0, !PT ;  /* 0x0000ffff07077812 */ /* 0x000fc800078ec0ff */
[----:B------:R-:W-:-:S05]  /*3150*/  PRMT R7, R7, 0x8880, RZ ;  /* 0x0000888007077816 */ /* 0x000fca00000000ff */
[----:B------:R-:W-:-:S05]  /*3160*/  IMAD.MOV.U32 R4, RZ, RZ, R7 ;  /* 0x000000ffff047224 */ /* 0x000fca00078e0007 */
[----:B------:R-:W-:-:S05]  /*3170*/  SHF.R.S32.HI R5, RZ, 0x1f, R4 ;  /* 0x0000001fff057819 */ /* 0x000fca0000011404 */
[----:B------:R0:W-:Y:S01]  /*3180*/  STG.E.64 desc[UR36][R2.64], R4 ;  /* 0x0000000402007986 */ /* 0x0001e2000c101b24 */
[----:B------:R-:W-:Y:S05]  /*3190*/  BRA `(.L_x_4709) ;  /* 0x0000000000107947 */ /* 0x000fea0003800000 */
.L_x_4736:
[----:B------:R-:W-:-:S04]  /*31a0*/  PRMT R4, R4, 0x9910, RZ ;  /* 0x0000991004047816 */ /* 0x000fc800000000ff */
[----:B------:R-:W-:-:S04]  /*31b0*/  IABS R0, R4 ;  /* 0x0000000400007213 */ /* 0x000fc80000000000 */
[----:B------:R-:W-:-:S05]  /*31c0*/  PRMT R5, R0, 0x8880, RZ ;  /* 0x0000888000057816 */ /* 0x000fca00000000ff */
[----:B------:R0:W-:Y:S02]  /*31d0*/  STG.E desc[UR36][R2.64], R5 ;  /* 0x0000000502007986 */ /* 0x0001e4000c101924 */
.L_x_4709:
[----:B------:R-:W-:-:S07]  /*31e0*/  VIADD R17, R17, 0x80 ;  /* 0x0000008011117836 */ /* 0x000fce0000000000 */
.L_x_4668:
[----:B------:R-:W-:Y:S05]  /*31f0*/  BSYNC.RECONVERGENT B6 ;  /* 0x0000000000067941 */ /* 0x000fea0003800200 */
.L_x_4667:
        /* <DEDUP_REMOVED lines=307> */
.L_x_4742:
        /* <DEDUP_REMOVED lines=16> */
.L_x_4746:
[----:B------:R1:W5:Y:S01]  /*4630*/  LDG.E.U8 R0, desc[UR36][R2.64] ;  /* 0x0000002402007981 */ /* 0x000362000c1e1100 */
[----:B------:R-:W-:Y:S05]  /*4640*/  BRA `(.L_x_4748) ;  /* 0x0000000c004c7947 */ /* 0x000fea0003800000 */
.L_x_4745:
        /* <DEDUP_REMOVED lines=8> */
.L_x_4750:
[----:B------:R3:W5:Y:S01]  /*46d0*/  LDG.E.U8 R0, desc[UR36][R2.64] ;  /* 0x0000002402007981 */ /* 0x000762000c1e1100 */
[----:B------:R-:W-:Y:S05]  /*46e0*/  BRA `(.L_x_4748) ;  /* 0x0000000c00247947 */ /* 0x000fea0003800000 */
.L_x_4749:
[----:B------:R2:W5:Y:S01]  /*46f0*/  LDG.E.U16 R0, desc[UR36][R2.64] ;  /* 0x0000002402007981 */ /* 0x000562000c1e1500 */
[----:B------:R-:W-:Y:S05]  /*4700*/  BRA `(.L_x_4748) ;  /* 0x0000000c001c7947 */ /* 0x000fea0003800000 */
.L_x_4744:
        /* <DEDUP_REMOVED lines=9> */
.L_x_4752:
[----:B------:R-:W2:Y:S02]  /*47a0*/  LDG.E.U16 R4, desc[UR36][R2.64] ;  /* 0x0000002402047981 */ /* 0x000ea4000c1e1500 */
[----:B--2---:R-:W-:-:S06]  /*47b0*/  HADD2.F32 R4, -RZ, R4.H0_H0 ;  /* 0x20000004ff047230 */ /* 0x004fcc0000004100 */
[----:B------:R-:W0:Y:S02]  /*47c0*/  F2I.FTZ.TRUNC.NTZ R4, R4 ;  /* 0x0000000400047305 */ /* 0x000e24000021f100 */
[----:B0-----:R-:W-:Y:S01]  /*47d0*/  PRMT R0, R4, 0x7610, R0 ;  /* 0x0000761004007816 */ /* 0x001fe20000000000 */
[----:B------:R-:W-:Y:S06]  /*47e0*/  BRA `(.L_x_4748) ;  /* 0x0000000800e47947 */ /* 0x000fec0003800000 */
.L_x_4751:
        /* <DEDUP_REMOVED lines=9> */
.L_x_4754:
[----:B------:R-:W2:Y:S02]  /*4880*/  LDG.E.U16 R2, desc[UR36][R2.64] ;  /* 0x0000002402027981 */ /* 0x000ea4000c1e1500 */
[----:B--2---:R-:W-:-:S06]  /*4890*/  HADD2.F32 R4, -RZ, R2.H0_H0 ;  /* 0x20000002ff047230 */ /* 0x004fcc0000004100 */
[----:B------:R-:W0:Y:S02]  /*48a0*/  F2I.FTZ.TRUNC.NTZ R4, R4 ;  /* 0x0000000400047305 */ /* 0x000e24000021f100 */
[----:B0-----:R-:W-:Y:S01]  /*48b0*/  PRMT R0, R4, 0x7610, R0 ;  /* 0x0000761004007816 */ /* 0x001fe20000000000 */
[----:B------:R-:W-:Y:S06]  /*48c0*/  BRA `(.L_x_4748) ;  /* 0x0000000800ac7947 */ /* 0x000fec0003800000 */
.L_x_4753:
[----:B------:R-:W2:Y:S02]  /*48d0*/  LDG.E.64 R2, desc[UR36][R2.64] ;  /* 0x0000002402027981 */ /* 0x000ea4000c1e1b00 */
[----:B--2---:R0:W1:Y:S02]  /*48e0*/  F2I.F64.TRUNC R0, R2 ;  /* 0x0000000200007311 */ /* 0x004064000030d100 */
[----:B01----:R-:W-:Y:S05]  /*48f0*/  BRA `(.L_x_4748) ;  /* 0x0000000800a07947 */ /* 0x003fea0003800000 */
.L_x_4743:
        /* <DEDUP_REMOVED lines=12> */
.L_x_4757:
[----:B------:R-:W2:Y:S02]  /*49c0*/  LDG.E.64 R2, desc[UR36][R2.64] ;  /* 0x0000002402027981 */ /* 0x000ea4000c1e1b00 */
[----:B--2---:R0:W1:Y:S02]  /*49d0*/  F2I.F64.TRUNC R0, R2 ;  /* 0x0000000200007311 */ /* 0x004064000030d100 */
[----:B01----:R-:W-:Y:S05]  /*49e0*/  BRA `(.L_x_4748) ;  /* 0x0000000800647947 */ /* 0x003fea0003800000 */
.L_x_4756:
        /* <DEDUP_REMOVED lines=27> */
.L_x_4759:
        /* <DEDUP_REMOVED lines=14> */
.L_x_4758:
[----:B------:R-:W2:Y:S02]  /*4c80*/  LDG.E.U16 R4, desc[UR36][R2.64] ;  /* 0x0000002402047981 */ /* 0x000ea4000c1e1500 */
[----:B--2---:R-:W-:-:S06]  /*4c90*/  SHF.L.U32 R4, R4, 0x10, RZ ;  /* 0x0000001004047819 */ /* 0x004fcc00000006ff */
[----:B------:R-:W0:Y:S02]  /*4ca0*/  F2I.FTZ.TRUNC.NTZ R4, R4 ;  /* 0x0000000400047305 */ /* 0x000e24000021f100 */
[----:B0-----:R-:W-:Y:S01]  /*4cb0*/  PRMT R0, R4, 0x7610, R0 ;  /* 0x0000761004007816 */ /* 0x001fe20000000000 */
[----:B------:R-:W-:Y:S06]  /*4cc0*/  BRA `(.L_x_4748) ;  /* 0x0000000400ac7947 */ /* 0x000fec0003800000 */
.L_x_4755:
        /* <DEDUP_REMOVED lines=10> */
.L_x_4762:
        /* <DEDUP_REMOVED lines=21> */
.L_x_4766:
[----:B------:R-:W-:Y:S05]  /*4ec0*/  BSYNC.RECONVERGENT B1 ;  /* 0x0000000000017941 */ /* 0x000fea0003800200 */
.L_x_4765:
[----:B------:R-:W-:Y:S02]  /*4ed0*/  SHF.L.U32 R0, R0, 0x14, RZ ;  /* 0x0000001400007819 */ /* 0x000fe400000006ff */
[----:B------:R-:W-:-:S04]  /*4ee0*/  LEA R2, R2, 0x3b800000, 0x17 ;  /* 0x3b80000002027811 */ /* 0x000fc800078eb8ff */
[----:B------:R-:W-:-:S07]  /*4ef0*/  LOP3.LUT R4, R2, R0, R7, 0xfe, !PT ;  /* 0x0000000002047212 */ /* 0x000fce00078efe07 */
.L_x_4764:
[----:B------:R-:W-:Y:S05]  /*4f00*/  BSYNC.RECONVERGENT B0 ;  /* 0x0000000000007941 */ /* 0x000fea0003800200 */
.L_x_4763:
[----:B------:R-:W0:Y:S02]  /*4f10*/  F2I.FTZ.TRUNC.NTZ R4, R4 ;  /* 0x0000000400047305 */ /* 0x000e24000021f100 */
[----:B0-----:R-:W-:Y:S01]  /*4f20*/  PRMT R0, R4, 0x7610, R0 ;  /* 0x0000761004007816 */ /* 0x001fe20000000000 */
[----:B------:R-:W-:Y:S06]  /*4f30*/  BRA `(.L_x_4748) ;  /* 0x0000000400107947 */ /* 0x000fec0003800000 */
.L_x_4761:
        /* <DEDUP_REMOVED lines=21> */
.L_x_4770:
[----:B------:R-:W-:Y:S05]  /*5090*/  BSYNC.RECONVERGENT B1 ;  /* 0x0000000000017941 */ /* 0x000fea0003800200 */
.L_x_4769:
[----:B------:R-:W-:Y:S02]  /*50a0*/  SHF.L.U32 R0, R0, 0x15, RZ ;  /* 0x0000001500007819 */ /* 0x000fe400000006ff */
[----:B------:R-:W-:-:S04]  /*50b0*/  LEA R2, R2, 0x37800000, 0x17 ;  /* 0x3780000002027811 */ /* 0x000fc800078eb8ff */
[----:B------:R-:W-:-:S07]  /*50c0*/  LOP3.LUT R4, R2, R0, R7, 0xfe, !PT ;  /* 0x0000000002047212 */ /* 0x000fce00078efe07 */
.L_x_4768:
[----:B------:R-:W-:Y:S05]  /*50d0*/  BSYNC.RECONVERGENT B0 ;  /* 0x0000000000007941 */ /* 0x000fea0003800200 */
.L_x_4767:
[----:B------:R-:W0:Y:S02]  /*50e0*/  F2I.FTZ.TRUNC.NTZ R4, R4 ;  /* 0x0000000400047305 */ /* 0x000e24000021f100 */
[----:B0-----:R-:W-:Y:S01]  /*50f0*/  PRMT R0, R4, 0x7610, R0 ;  /* 0x0000761004007816 */ /* 0x001fe20000000000 */
[----:B------:R-:W-:Y:S06]  /*5100*/  BRA `(.L_x_4748) ;  /* 0x00000000009c7947 */ /* 0x000fec0003800000 */
.L_x_4760:
        /* <DEDUP_REMOVED lines=14> */
.L_x_4774:
[----:B------:R-:W-:Y:S05]  /*51f0*/  BSYNC.RECONVERGENT B0 ;  /* 0x0000000000007941 */ /* 0x000fea0003800200 */
.L_x_4773:
[----:B------:R-:W0:Y:S02]  /*5200*/  F2I.FTZ.TRUNC.NTZ R4, R4 ;  /* 0x0000000400047305 */ /* 0x000e24000021f100 */
[----:B0-----:R-:W-:Y:S01]  /*5210*/  PRMT R0, R4, 0x7610, R0 ;  /* 0x0000761004007816 */ /* 0x001fe20000000000 */
[----:B------:R-:W-:Y:S06]  /*5220*/  BRA `(.L_x_4748) ;  /* 0x0000000000547947 */ /* 0x000fec0003800000 */
.L_x_4747:
        /* <DEDUP_REMOVED lines=16> */
.L_x_4775:
[----:B------:R-:W-:Y:S01]  /*5330*/  PRMT R0, RZ, 0x7610, R0 ;  /* 0x00007610ff007816 */ /* 0x000fe20000000000 */
[----:B------:R-:W-:Y:S06]  /*5340*/  BRA `(.L_x_4748) ;  /* 0x00000000000c7947 */ /* 0x000fec0003800000 */
.L_x_4772:
[----:B------:R0:W5:Y:S01]  /*5350*/  LDG.E.U8 R0, desc[UR36][R2.64] ;  /* 0x0000002402007981 */ /* 0x000162000c1e1100 */
[----:B------:R-:W-:Y:S05]  /*5360*/  BRA `(.L_x_4748) ;  /* 0x0000000000047947 */ /* 0x000fea0003800000 */
.L_x_4771:
[----:B------:R0:W5:Y:S02]  /*5370*/  LDG.E.U8 R0, desc[UR36][R2.64] ;  /* 0x0000002402007981 */ /* 0x000164000c1e1100 */
.L_x_4748:
[----:B------:R-:W0:Y:S01]  /*5380*/  LDCU.64 UR6, c[0x0][0x580] ;  /* 0x0000b000ff0677ac */ /* 0x000e220008000a00 */
[----:B-1---5:R-:W-:Y:S01]  /*5390*/  PRMT R4, R0, 0x8880, RZ ;  /* 0x0000888000047816 */ /* 0x022fe200000000ff */
[----:B------:R-:W-:-:S03]  /*53a0*/  UPRMT UR4, UR42, 0x9910, URZ ;  /* 0x000099102a047896 */ /* 0x000fc600080000ff */
[----:B------:R-:W-:Y:S01]  /*53b0*/  PRMT R4, R4, 0x7710, RZ ;  /* 0x0000771004047816 */ /* 0x000fe200000000ff */
[----:B------:R-:W-:-:S03]  /*53c0*/  UISETP.GT.AND UP0, UPT, UR4, 0x9, UPT ;  /* 0x000000090400788c */ /* 0x000fc6000bf04270 */
[----:B0-234-:R-:W-:-:S04]  /*53d0*/  PRMT R3, R4, 0x9910, RZ ;  /* 0x0000991004037816 */ /* 0x01dfc800000000ff */
[----:B------:R-:W-:-:S04]  /*53e0*/  IABS R7, R3 ;  /* 0x0000000300077213 */ /* 0x000fc80000000000 */
        /* <DEDUP_REMOVED lines=14> */
.L_x_4779:
[----:B------:R0:W-:Y:S01]  /*54d0*/  STG.E.U8 desc[UR36][R2.64], R7 ;  /* 0x0000000702007986 */ /* 0x0001e2000c101124 */
[----:B------:R-:W-:Y:S05]  /*54e0*/  BRA `(.L_x_4781) ;  /* 0x0000000c00887947 */ /* 0x000fea0003800000 */
.L_x_4778:
        /* <DEDUP_REMOVED lines=12> */
.L_x_4783:
[----:B------:R-:W-:-:S04]  /*55b0*/  PRMT R4, R4, 0x9910, RZ ;  /* 0x0000991004047816 */ /* 0x000fc800000000ff */
[----:B------:R-:W-:-:S04]  /*55c0*/  IABS R0, R4 ;  /* 0x0000000400007213 */ /* 0x000fc80000000000 */
[----:B------:R-:W-:-:S05]  /*55d0*/  PRMT R5, R0, 0x8880, RZ ;  /* 0x0000888000057816 */ /* 0x000fca00000000ff */
[----:B------:R0:W-:Y:S01]  /*55e0*/  STG.E desc[UR36][R2.64], R5 ;  /* 0x0000000502007986 */ /* 0x0001e2000c101924 */
[----:B------:R-:W-:Y:S05]  /*55f0*/  BRA `(.L_x_4781) ;  /* 0x0000000c00447947 */ /* 0x000fea0003800000 */
.L_x_4782:
[----:B------:R-:W-:-:S04]  /*5600*/  PRMT R5, R7, 0x8880, RZ ;  /* 0x0000888007057816 */ /* 0x000fc800000000ff */
[----:B------:R-:W-:-:S05]  /*5610*/  PRMT R5, R5, 0x7710, RZ ;  /* 0x0000771005057816 */ /* 0x000fca00000000ff */
[----:B------:R0:W-:Y:S01]  /*5620*/  STG.E.U16 desc[UR36][R2.64], R5 ;  /* 0x0000000502007986 */ /* 0x0001e2000c101524 */
[----:B------:R-:W-:Y:S05]  /*5630*/  BRA `(.L_x_4781) ;  /* 0x0000000c00347947 */ /* 0x000fea0003800000 */
.L_x_4777:
        /* <DEDUP_REMOVED lines=9> */
.L_x_4785:
[----:B------:R-:W0:Y:S02]  /*56d0*/  I2F.S8 R0, R7 ;  /* 0x0000000700007306 */ /* 0x000e240000001400 */
[----:B0-----:R-:W-:-:S05]  /*56e0*/  F2FP.F16.F32.PACK_AB R0, RZ, R0 ;  /* 0x00000000ff00723e */ /* 0x001fca00000000ff */
[----:B------:R0:W-:Y:S01]  /*56f0*/  STG.E.U16 desc[UR36][R2.64], R0 ;  /* 0x0000000002007986 */ /* 0x0001e2000c101524 */
[----:B------:R-:W-:Y:S05]  /*5700*/  BRA `(.L_x_4781) ;  /* 0x0000000c00007947 */ /* 0x000fea0003800000 */
.L_x_4784:
[----:B------:R-:W-:-:S09]  /*5710*/  UISETP.NE.AND UP0, UPT, UR4, 0x7, UPT ;  /* 0x000000070400788c */ /* 0x000fd2000bf05270 */
[----:B------:R-:W-:Y:S05]  /*5720*/  BRA.U !UP0, `(.L_x_4786) ;  /* 0x0000000108347547 */ /* 0x000fea000b800000 */
[----:B------:R-:W-:-:S09]  /*5730*/  UISETP.NE.AND UP0, UPT, UR4, 0x8, UPT ;  /* 0x000000080400788c */ /* 0x000fd2000bf05270 */
[----:B------:R-:W-:Y:S05]  /*5740*/  BRA.U !UP0, `(.L_x_4787) ;  /* 0x0000000108187547 */ /* 0x000fea000b800000 */
[----:B------:R-:W-:-:S09]  /*5750*/  UISETP.NE.AND UP0, UPT, UR4, 0x9, UPT ;  /* 0x000000090400788c */ /* 0x000fd2000bf05270 */
[----:B------:R-:W-:Y:S05]  /*5760*/  BRA.U UP0, `(.L_x_4780) ;  /* 0x0000000900047547 */ /* 0x000fea000b800000 */
[----:B------:R-:W0:Y:S01]  /*5770*/  I2F.S8 R4, R7 ;  /* 0x0000000700047306 */ /* 0x000e220000001400 */
[----:B------:R-:W-:-:S05]  /*5780*/  MOV R5, RZ ;  /* 0x000000ff00057202 */ /* 0x000fca0000000f00 */
[----:B0-----:R0:W-:Y:S01]  /*5790*/  STG.E.64 desc[UR36][R2.64], R4 ;  /* 0x0000000402007986 */ /* 0x0011e2000c101b24 */
[----:B------:R-:W-:Y:S05]  /*57a0*/  BRA `(.L_x_4781) ;  /* 0x0000000800d87947 */ /* 0x000fea0003800000 */
.L_x_4787:
[----:B------:R-:W0:Y:S02]  /*57b0*/  I2F.S8 R7, R7 ;  /* 0x0000000700077306 */ /* 0x000e240000001400 */
[----:B0-----:R-:W-:-:S04]  /*57c0*/  F2FP.F16.F32.PACK_AB R5, RZ, R7 ;  /* 0x00000007ff05723e */ /* 0x001fc800000000ff */
[----:B------:R-:W-:-:S05]  /*57d0*/  PRMT R5, R5, 0x5410, RZ ;  /* 0x0000541005057816 */ /* 0x000fca00000000ff */
[----:B------:R0:W-:Y:S01]  /*57e0*/  STG.E desc[UR36][R2.64], R5 ;  /* 0x0000000502007986 */ /* 0x0001e2000c101924 */
[----:B------:R-:W-:Y:S05]  /*57f0*/  BRA `(.L_x_4781) ;  /* 0x0000000800c47947 */ /* 0x000fea0003800000 */
.L_x_4786:
[----:B------:R-:W-:-:S04]  /*5800*/  PRMT R4, R7, 0x8880, RZ ;  /* 0x0000888007047816 */ /* 0x000fc800000000ff */
[----:B------:R-:W-:-:S06]  /*5810*/  PRMT R4, R4, 0x7710, RZ ;  /* 0x0000771004047816 */ /* 0x000fcc00000000ff */
[----:B------:R-:W0:Y:S02]  /*5820*/  I2F.F64.S16 R4, R4 ;  /* 0x0000000400047312 */ /* 0x000e240000101c00 */
[----:B0-----:R0:W-:Y:S01]  /*5830*/  STG.E.64 desc[UR36][R2.64], R4 ;  /* 0x0000000402007986 */ /* 0x0011e2000c101b24 */
[----:B------:R-:W-:Y:S05]  /*5840*/  BRA `(.L_x_4781) ;  /* 0x0000000800b07947 */ /* 0x000fea0003800000 */
.L_x_4776:
        /* <DEDUP_REMOVED lines=14> */
.L_x_4791:
[----:B------:R-:W0:Y:S01]  /*5930*/  I2F.S8 R5, R7 ;  /* 0x0000000700057306 */ /* 0x000e220000001400 */
        /* <DEDUP_REMOVED lines=17> */
.L_x_4794:
[----:B------:R-:W-:-:S04]  /*5a50*/  SHF.R.U32.HI R5, RZ, 0x18, R5 ;  /* 0x00000018ff057819 */ /* 0x000fc80000011605 */
[----:B------:R-:W-:-:S07]  /*5a60*/  LOP3.LUT R0, R0, 0x80, R5, 0xf8, !PT ;  /* 0x0000008000007812 */ /* 0x000fce00078ef805 */
.L_x_4793:
[----:B------:R-:W-:Y:S05]  /*5a70*/  BSYNC.RECONVERGENT B0 ;  /* 0x0000000000007941 */ /* 0x000fea0003800200 */
.L_x_4792:
[----:B------:R0:W-:Y:S01]  /*5a80*/  STG.E.U8 desc[UR36][R2.64], R0 ;  /* 0x0000000002007986 */ /* 0x0001e2000c101124 */
[----:B------:R-:W-:Y:S05]  /*5a90*/  BRA `(.L_x_4781) ;  /* 0x00000008001c7947 */ /* 0x000fea0003800000 */
.L_x_4790:
        /* <DEDUP_REMOVED lines=18> */
.L_x_4797:
[----:B------:R-:W-:-:S04]  /*5bc0*/  SHF.R.U32.HI R5, RZ, 0x18, R5 ;  /* 0x00000018ff057819 */ /* 0x000fc80000011605 */
[----:B------:R-:W-:-:S07]  /*5bd0*/  LOP3.LUT R0, R0, 0x80, R5, 0xf8, !PT ;  /* 0x0000008000007812 */ /* 0x000fce00078ef805 */
.L_x_4796:
[----:B------:R-:W-:Y:S05]  /*5be0*/  BSYNC.RECONVERGENT B0 ;  /* 0x0000000000007941 */ /* 0x000fea0003800200 */
.L_x_4795:
[----:B------:R0:W-:Y:S01]  /*5bf0*/  STG.E.U8 desc[UR36][R2.64], R0 ;  /* 0x0000000002007986 */ /* 0x0001e2000c101124 */
[----:B------:R-:W-:Y:S05]  /*5c00*/  BRA `(.L_x_4781) ;  /* 0x0000000400c07947 */ /* 0x000fea0003800000 */
.L_x_4789:
[----:B------:R-:W-:-:S09]  /*5c10*/  UISETP.NE.AND UP0, UPT, UR4, 0x1c, UPT ;  /* 0x0000001c0400788c */ /* 0x000fd2000bf05270 */
[----:B------:R-:W-:Y:S05]  /*5c20*/  BRA.U !UP0, `(.L_x_4798) ;  /* 0x0000000108687547 */ /* 0x000fea000b800000 */
[----:B------:R-:W-:-:S09]  /*5c30*/  UISETP.NE.AND UP0, UPT, UR4, 0x1d, UPT ;  /* 0x0000001d0400788c */ /* 0x000fd2000bf05270 */
[----:B------:R-:W-:Y:S05]  /*5c40*/  BRA.U !UP0, `(.L_x_4799) ;  /* 0x0000000108487547 */ /* 0x000fea000b800000 */
[----:B------:R-:W-:-:S09]  /*5c50*/  UISETP.NE.AND UP0, UPT, UR4, 0x2c, UPT ;  /* 0x0000002c0400788c */ /* 0x000fd2000bf05270 */
[----:B------:R-:W-:Y:S05]  /*5c60*/  BRA.U UP0, `(.L_x_4780) ;  /* 0x0000000100c47547 */ /* 0x000fea000b800000 */
[----:B------:R-:W0:Y:S02]  /*5c70*/  I2F.S8 R6, R7 ;  /* 0x0000000700067306 */ /* 0x000e240000001400 */
        /* <DEDUP_REMOVED lines=15> */
.L_x_4799:
[----:B------:R-:W-:-:S04]  /*5d70*/  LOP3.LUT R7, R7, 0xffff, RZ, 0xc0, !PT ;  /* 0x0000ffff07077812 */ /* 0x000fc800078ec0ff */
[----:B------:R-:W-:-:S05]  /*5d80*/  PRMT R7, R7, 0x8880, RZ ;  /* 0x0000888007077816 */ /* 0x000fca00000000ff */
[----:B------:R-:W-:-:S05]  /*5d90*/  IMAD.MOV.U32 R4, RZ, RZ, R7 ;  /* 0x000000ffff047224 */ /* 0x000fca00078e0007 */
[----:B------:R-:W-:-:S05]  /*5da0*/  SHF.R.S32.HI R5, RZ, 0x1f, R4 ;  /* 0x0000001fff057819 */ /* 0x000fca0000011404 */
[----:B------:R0:W-:Y:S01]  /*5db0*/  STG.E.64 desc[UR36][R2.64], R4 ;  /* 0x0000000402007986 */ /* 0x0001e2000c101b24 */
[----:B------:R-:W-:Y:S05]  /*5dc0*/  BRA `(.L_x_4781) ;  /* 0x0000000400507947 */ /* 0x000fea0003800000 */
.L_x_4798:
[----:B------:R-:W-:-:S04]  /*5dd0*/  PRMT R4, R4, 0x9910, RZ ;  /* 0x0000991004047816 */ /* 0x000fc800000000ff */
[----:B------:R-:W-:-:S04]  /*5de0*/  IABS R0, R4 ;  /* 0x0000000400007213 */ /* 0x000fc80000000000 */
[----:B------:R-:W-:-:S05]  /*5df0*/  PRMT R5, R0, 0x8880, RZ ;  /* 0x0000888000057816 */ /* 0x000fca00000000ff */
[----:B------:R0:W-:Y:S01]  /*5e00*/  STG.E desc[UR36][R2.64], R5 ;  /* 0x0000000502007986 */ /* 0x0001e2000c101924 */
[----:B------:R-:W-:Y:S05]  /*5e10*/  BRA `(.L_x_4781) ;  /* 0x00000004003c7947 */ /* 0x000fea0003800000 */
.L_x_4788:
        /* <DEDUP_REMOVED lines=10> */
.L_x_4801:
[----:B------:R-:W-:Y:S02]  /*5ec0*/  PRMT R4, R7, 0x8880, RZ ;  /* 0x0000888007047816 */ /* 0x000fe400000000ff */
[----:B------:R-:W-:Y:S02]  /*5ed0*/  CS2R R6, SRZ ;  /* 0x0000000000067805 */ /* 0x000fe4000001ff00 */
[----:B------:R-:W-:-:S06]  /*5ee0*/  PRMT R4, R4, 0x7710, RZ ;  /* 0x0000771004047816 */ /* 0x000fcc00000000ff */
[----:B------:R-:W0:Y:S02]  /*5ef0*/  I2F.F64.S16 R4, R4 ;  /* 0x0000000400047312 */ /* 0x000e240000101c00 */
[----:B0-----:R4:W-:Y:S01]  /*5f00*/  STG.E.128 desc[UR36][R2.64], R4 ;  /* 0x0000000402007986 */ /* 0x0019e2000c101d24 */
[----:B------:R-:W-:Y:S05]  /*5f10*/  BRA `(.L_x_4781) ;  /* 0x0000000000fc7947 */ /* 0x000fea0003800000 */
.L_x_4800:
[----:B------:R-:W-:-:S09]  /*5f20*/  UISETP.NE.AND UP0, UPT, UR4, 0xf, UPT ;  /* 0x0000000f0400788c */ /* 0x000fd2000bf05270 */
[----:B------:R-:W-:Y:S05]  /*5f30*/  BRA.U !UP0, `(.L_x_4802) ;  /* 0x0000000108e87547 */ /* 0x000fea000b800000 */
[----:B------:R-:W-:-:S09]  /*5f40*/  UISETP.NE.AND UP0, UPT, UR4, 0x17, UPT ;  /* 0x000000170400788c */ /* 0x000fd2000bf05270 */
[----:B------:R-:W-:Y:S05]  /*5f50*/  BRA.U !UP0, `(.L_x_4803) ;  /* 0x0000000108907547 */ /* 0x000fea000b800000 */
[----:B------:R-:W-:-:S09]  /*5f60*/  UISETP.NE.AND UP0, UPT, UR4, 0x18, UPT ;  /* 0x000000180400788c */ /* 0x000fd2000bf05270 */
[----:B------:R-:W-:Y:S05]  /*5f70*/  BRA.U !UP0, `(.L_x_4804) ;  /* 0x0000000108447547 */ /* 0x000fea000b800000 */
.L_x_4780:
        /* <DEDUP_REMOVED lines=8> */
[----:B0-----:R-:W-:Y:S01]  /*6000*/  MOV R4, UR4 ;  /* 0x0000000400047c02 */ /* 0x001fe20008000f00 */
[----:B------:R-:W-:-:S02]  /*6010*/  IMAD.U32 R5, RZ, RZ, UR5 ;  /* 0x00000005ff057e24 */ /* 0x000fc4000f8e00ff */
[----:B---3--:R-:W-:Y:S02]  /*6020*/  IMAD.U32 R6, RZ, RZ, UR6 ;  /* 0x00000006ff067e24 */ /* 0x008fe4000f8e00ff */
[----:B------:R-:W-:Y:S02]  /*6030*/  IMAD.U32 R7, RZ, RZ, UR7 ;  /* 0x00000007ff077e24 */ /* 0x000fe4000f8e00ff */
[----:B----4-:R-:W-:Y:S01]  /*6040*/  IMAD.U32 R10, RZ, RZ, UR8 ;  /* 0x00000008ff0a7e24 */ /* 0x010fe2000f8e00ff */
[----:B-1----:R-:W-:-:S07]  /*6050*/  MOV R11, UR9 ;  /* 0x00000009000b7c02 */ /* 0x002fce0008000f00 */
[----:B------:R-:W-:-:S07]  /*6060*/  LEPC R20, `(.L_x_4805) ;  /* 0x000000001014794e */ /* 0x000fce0000000000 */
[----:B--2---:R-:W-:Y:S05]  /*6070*/  CALL.ABS.NOINC R2 ;  /* 0x0000000002007343 */ /* 0x004fea0003c00000 */
.L_x_4805:
[----:B------:R-:W-:Y:S05]  /*6080*/  BRA `(.L_x_4781) ;  /* 0x0000000000a07947 */ /* 0x000fea0003800000 */
.L_x_4804:
[----:B------:R-:W0:Y:S01]  /*6090*/  I2F.S8 R7, R7 ;  /* 0x0000000700077306 */ /* 0x000e220000001400 */
        /* <DEDUP_REMOVED lines=12> */
.L_x_4807:
[----:B------:R-:W-:Y:S05]  /*6160*/  BSYNC.RECONVERGENT B0 ;  /* 0x0000000000007941 */ /* 0x000fea0003800200 */
.L_x_4806:
[----:B------:R-:W-:-:S05]  /*6170*/  LOP3.LUT R5, R0, 0x80, R5, 0xf8, !PT ;  /* 0x0000008000057812 */ /* 0x000fca00078ef805 */
[----:B------:R2:W-:Y:S01]  /*6180*/  STG.E.U8 desc[UR36][R2.64], R5 ;  /* 0x0000000502007986 */ /* 0x0005e2000c101124 */
[----:B------:R-:W-:Y:S05]  /*6190*/  BRA `(.L_x_4781) ;  /* 0x00000000005c7947 */ /* 0x000fea0003800000 */
.L_x_4803:
[----:B------:R-:W0:Y:S01]  /*61a0*/  I2F.S8 R5, R7 ;  /* 0x0000000700057306 */ /* 0x000e220000001400 */
        /* <DEDUP_REMOVED lines=11> */
.L_x_4809:
[----:B------:R-:W-:Y:S01]  /*6260*/  HFMA2 R0, -RZ, RZ, 0, 7.569789886474609375e-06 ;  /* 0x0000007fff007431 */ /* 0x000fe200000001ff */
[----:B------:R-:W-:-:S04]  /*6270*/  ISETP.GT.U32.AND P0, PT, R4, 0x7f800000, PT ;  /* 0x7f8000000400780c */ /* 0x000fc80003f04070 */
[----:B------:R-:W-:-:S09]  /*6280*/  SEL R0, R0, 0x7c, P0 ;  /* 0x0000007c00007807 */ /* 0x000fd20000000000 */
.L_x_4810:
[----:B------:R-:W-:Y:S05]  /*6290*/  BSYNC.RECONVERGENT B0 ;  /* 0x0000000000007941 */ /* 0x000fea0003800200 */
.L_x_4808:
[----:B------:R-:W-:-:S04]  /*62a0*/  SHF.R.U32.HI R5, RZ, 0x18, R5 ;  /* 0x00000018ff057819 */ /* 0x000fc80000011605 */
[----:B------:R-:W-:-:S05]  /*62b0*/  LOP3.LUT R5, R0, 0x80, R5, 0xf8, !PT ;  /* 0x0000008000057812 */ /* 0x000fca00078ef805 */
[----:B------:R1:W-:Y:S01]  /*62c0*/  STG.E.U8 desc[UR36][R2.64], R5 ;  /* 0x0000000502007986 */ /* 0x0003e2000c101124 */
[----:B------:R-:W-:Y:S05]  /*62d0*/  BRA `(.L_x_4781) ;  /* 0x00000000000c7947 */ /* 0x000fea0003800000 */
.L_x_4802:
[----:B------:R-:W0:Y:S02]  /*62e0*/  I2F.S8 R0, R7 ;  /* 0x0000000700007306 */ /* 0x000e240000001400 */
[----:B0-----:R-:W-:-:S05]  /*62f0*/  F2FP.BF16.F32.PACK_AB R0, RZ, R0 ;  /* 0x00000000ff00723e */ /* 0x001fca00000010ff */
[----:B------:R0:W-:Y:S02]  /*6300*/  STG.E.U16 desc[UR36][R2.64], R0 ;  /* 0x0000000002007986 */ /* 0x0001e4000c101524 */
.L_x_4781:
[----:B------:R-:W-:-:S07]  /*6310*/  VIADD R17, R17, 0x80 ;  /* 0x0000008011117836 */ /* 0x000fce0000000000 */
.L_x_4741:
[----:B------:R-:W-:Y:S05]  /*6320*/  BSYNC.RECONVERGENT B6 ;  /* 0x0000000000067941 */ /* 0x000fea0003800200 */
.L_x_4740:
        /* <DEDUP_REMOVED lines=307> */
.L_x_4813:
        /* <DEDUP_REMOVED lines=16> */
.L_x_4817:
[----:B------:R0:W5:Y:S01]  /*7760*/  LDG.E.U8 R0, desc[UR36][R2.64] ;  /* 0x0000002402007981 */ /* 0x000162000c1e1100 */
[----:B------:R-:W-:Y:S05]  /*7770*/  BRA `(.L_x_4819) ;  /* 0x0000000c004c7947 */ /* 0x000fea0003800000 */
.L_x_4816:
        /* <DEDUP_REMOVED lines=8> */
.L_x_4821:
[----:B------:R3:W5:Y:S01]  /*7800*/  LDG.E.U8 R0, desc[UR36][R2.64] ;  /* 0x0000002402007981 */ /* 0x000762000c1e1100 */
[----:B------:R-:W-:Y:S05]  /*7810*/  BRA `(.L_x_4819) ;  /* 0x0000000c00247947 */ /* 0x000fea0003800000 */
.L_x_4820:
[----:B------:R0:W5:Y:S01]  /*7820*/  LDG.E.U16 R0, desc[UR36][R2.64] ;  /* 0x0000002402007981 */ /* 0x000162000c1e1500 */
[----:B------:R-:W-:Y:S05]  /*7830*/  BRA `(.L_x_4819) ;  /* 0x0000000c001c7947 */ /* 0x000fea0003800000 */
.L_x_4815:
        /* <DEDUP_REMOVED lines=9> */
.L_x_4823:
[----:B------:R-:W2:Y:S02]  /*78d0*/  LDG.E.U16 R4, desc[UR36][R2.64] ;  /* 0x0000002402047981 */ /* 0x000ea4000c1e1500 */
[----:B--2---:R-:W-:-:S06]  /*78e0*/  HADD2.F32 R4, -RZ, R4.H0_H0 ;  /* 0x20000004ff047230 */ /* 0x004fcc0000004100 */
[----:B------:R-:W0:Y:S02]  /*78f0*/  F2I.FTZ.TRUNC.NTZ R4, R4 ;  /* 0x0000000400047305 */ /* 0x000e24000021f100 */
[----:B0-----:R-:W-:Y:S01]  /*7900*/  PRMT R0, R4, 0x7610, R0 ;  /* 0x0000761004007816 */ /* 0x001fe20000000000 */
[----:B------:R-:W-:Y:S06]  /*7910*/  BRA `(.L_x_4819) ;  /* 0x0000000800e47947 */ /* 0x000fec0003800000 */
.L_x_4822:
        /* <DEDUP_REMOVED lines=9> */
.L_x_4825:
[----:B------:R-:W2:Y:S02]  /*79b0*/  LDG.E.U16 R2, desc[UR36][R2.64] ;  /* 0x0000002402027981 */ /* 0x000ea4000c1e1500 */
[----:B--2---:R-:W-:-:S06]  /*79c0*/  HADD2.F32 R4, -RZ, R2.H0_H0 ;  /* 0x20000002ff047230 */ /* 0x004fcc0000004100 */
[----:B------:R-:W0:Y:S02]  /*79d0*/  F2I.FTZ.TRUNC.NTZ R4, R4 ;  /* 0x0000000400047305 */ /* 0x000e24000021f100 */
[----:B0-----:R-:W-:Y:S01]  /*79e0*/  PRMT R0, R4, 0x7610, R0 ;  /* 0x0000761004007816 */ /* 0x001fe20000000000 */
[----:B------:R-:W-:Y:S06]  /*79f0*/  BRA `(.L_x_4819) ;  /* 0x0000000800ac7947 */ /* 0x000fec0003800000 */
.L_x_4824:
[----:B------:R-:W2:Y:S02]  /*7a00*/  LDG.E.64 R2, desc[UR36][R2.64] ;  /* 0x0000002402027981 */ /* 0x000ea4000c1e1b00 */
[----:B--2---:R0:W1:Y:S02]  /*7a10*/  F2I.F64.TRUNC R0, R2 ;  /* 0x0000000200007311 */ /* 0x004064000030d100 */
[----:B01----:R-:W-:Y:S05]  /*7a20*/  BRA `(.L_x_4819) ;  /* 0x0000000800a07947 */ /* 0x003fea0003800000 */
.L_x_4814:
        /* <DEDUP_REMOVED lines=12> */
.L_x_4828:
[----:B------:R-:W2:Y:S02]  /*7af0*/  LDG.E.64 R2, desc[UR36][R2.64] ;  /* 0x0000002402027981 */ /* 0x000ea4000c1e1b00 */
[----:B--2---:R0:W1:Y:S02]  /*7b00*/  F2I.F64.TRUNC R0, R2 ;  /* 0x0000000200007311 */ /* 0x004064000030d100 */
[----:B01----:R-:W-:Y:S05]  /*7b10*/  BRA `(.L_x_4819) ;  /* 0x0000000800647947 */ /* 0x003fea0003800000 */
.L_x_4827:
        /* <DEDUP_REMOVED lines=27> */
.L_x_4830:
        /* <DEDUP_REMOVED lines=14> */
.L_x_4829:
[----:B------:R-:W2:Y:S02]  /*7db0*/  LDG.E.U16 R4, desc[UR36][R2.64] ;  /* 0x0000002402047981 */ /* 0x000ea4000c1e1500 */
[----:B--2---:R-:W-:-:S06]  /*7dc0*/  IMAD.U32 R4, R4, 0x10000, RZ ;  /* 0x0001000004047824 */ /* 0x004fcc00078e00ff */
[----:B------:R-:W0:Y:S02]  /*7dd0*/  F2I.FTZ.TRUNC.NTZ R4, R4 ;  /* 0x0000000400047305 */ /* 0x000e24000021f100 */
[----:B0-----:R-:W-:Y:S01]  /*7de0*/  PRMT R0, R4, 0x7610, R0 ;  /* 0x0000761004007816 */ /* 0x001fe20000000000 */
[----:B------:R-:W-:Y:S06]  /*7df0*/  BRA `(.L_x_4819) ;  /* 0x0000000400ac7947 */ /* 0x000fec0003800000 */
.L_x_4826:
        /* <DEDUP_REMOVED lines=10> */
.L_x_4833:
        /* <DEDUP_REMOVED lines=21> */
.L_x_4837:
[----:B------:R-:W-:Y:S05]  /*7ff0*/  BSYNC.RECONVERGENT B1 ;  /* 0x0000000000017941 */ /* 0x000fea0003800200 */
.L_x_4836:
[----:B------:R-:W-:Y:S01]  /*8000*/  IMAD.SHL.U32 R0, R0, 0x100000, RZ ;  /* 0x0010000000007824 */ /* 0x000fe200078e00ff */
[----:B------:R-:W-:-:S04]  /*8010*/  LEA R2, R2, 0x3b800000, 0x17 ;  /* 0x3b80000002027811 */ /* 0x000fc800078eb8ff */
[----:B------:R-:W-:-:S07]  /*8020*/  LOP3.LUT R4, R2, R0, R7, 0xfe, !PT ;  /* 0x0000000002047212 */ /* 0x000fce00078efe07 */
.L_x_4835:
[----:B------:R-:W-:Y:S05]  /*8030*/  BSYNC.RECONVERGENT B0 ;  /* 0x0000000000007941 */ /* 0x000fea0003800200 */
.L_x_4834:
[----:B------:R-:W0:Y:S02]  /*8040*/  F2I.FTZ.TRUNC.NTZ R4, R4 ;  /* 0x0000000400047305 */ /* 0x000e24000021f100 */
[----:B0-----:R-:W-:Y:S01]  /*8050*/  PRMT R0, R4, 0x7610, R0 ;  /* 0x0000761004007816 */ /* 0x001fe20000000000 */
[----:B------:R-:W-:Y:S06]  /*8060*/  BRA `(.L_x_4819) ;  /* 0x0000000400107947 */ /* 0x000fec0003800000 */
.L_x_4832:
        /* <DEDUP_REMOVED lines=21> */
.L_x_4841:
[----:B------:R-:W-:Y:S05]  /*81c0*/  BSYNC.RECONVERGENT B1 ;  /* 0x0000000000017941 */ /* 0x000fea0003800200 */
.L_x_4840:
[----:B------:R-:W-:Y:S01]  /*81d0*/  IMAD.SHL.U32 R0, R0, 0x200000, RZ ;  /* 0x0020000000007824 */ /* 0x000fe200078e00ff */
[----:B------:R-:W-:-:S04]  /*81e0*/  LEA R2, R2, 0x37800000, 0x17 ;  /* 0x3780000002027811 */ /* 0x000fc800078eb8ff */
[----:B------:R-:W-:-:S07]  /*81f0*/  LOP3.LUT R4, R2, R0, R7, 0xfe, !PT ;  /* 0x0000000002047212 */ /* 0x000fce00078efe07 */
.L_x_4839:
[----:B------:R-:W-:Y:S05]  /*8200*/  BSYNC.RECONVERGENT B0 ;  /* 0x0000000000007941 */ /* 0x000fea0003800200 */
.L_x_4838:
[----:B------:R-:W0:Y:S02]  /*8210*/  F2I.FTZ.TRUNC.NTZ R4, R4 ;  /* 0x0000000400047305 */ /* 0x000e24000021f100 */
[----:B0-----:R-:W-:Y:S01]  /*8220*/  PRMT R0, R4, 0x7610, R0 ;  /* 0x0000761004007816 */ /* 0x001fe20000000000 */
[----:B------:R-:W-:Y:S06]  /*8230*/  BRA `(.L_x_4819) ;  /* 0x00000000009c7947 */ /* 0x000fec0003800000 */
.L_x_4831:
        /* <DEDUP_REMOVED lines=14> */
.L_x_4845:
[----:B------:R-:W-:Y:S05]  /*8320*/  BSYNC.RECONVERGENT B0 ;  /* 0x0000000000007941 */ /* 0x000fea0003800200 */
.L_x_4844:
[----:B------:R-:W0:Y:S02]  /*8330*/  F2I.FTZ.TRUNC.NTZ R4, R4 ;  /* 0x0000000400047305 */ /* 0x000e24000021f100 */
[----:B0-----:R-:W-:Y:S01]  /*8340*/  PRMT R0, R4, 0x7610, R0 ;  /* 0x0000761004007816 */ /* 0x001fe20000000000 */
[----:B------:R-:W-:Y:S06]  /*8350*/  BRA `(.L_x_4819) ;  /* 0x0000000000547947 */ /* 0x000fec0003800000 */
.L_x_4818:
        /* <DEDUP_REMOVED lines=16> */
.L_x_4846:
[----:B------:R-:W-:Y:S01]  /*8460*/  PRMT R0, RZ, 0x7610, R0 ;  /* 0x00007610ff007816 */ /* 0x000fe20000000000 */
[----:B------:R-:W-:Y:S06]  /*8470*/  BRA `(.L_x_4819) ;  /* 0x00000000000c7947 */ /* 0x000fec0003800000 */
.L_x_4843:
[----:B------:R1:W5:Y:S01]  /*8480*/  LDG.E.U8 R0, desc[UR36][R2.64] ;  /* 0x0000002402007981 */ /* 0x000362000c1e1100 */
[----:B------:R-:W-:Y:S05]  /*8490*/  BRA `(.L_x_4819) ;  /* 0x0000000000047947 */ /* 0x000fea0003800000 */
.L_x_4842:
[----:B------:R2:W5:Y:S02]  /*84a0*/  LDG.E.U8 R0, desc[UR36][R2.64] ;  /* 0x0000002402007981 */ /* 0x000564000c1e1100 */
.L_x_4819:
        /* <DEDUP_REMOVED lines=21> */
.L_x_4850:
[----:B------:R4:W-:Y:S01]  /*8600*/  STG.E.U8 desc[UR36][R2.64], R7 ;  /* 0x0000000702007986 */ /* 0x0009e2000c101124 */
[----:B------:R-:W-:Y:S05]  /*8610*/  BRA `(.L_x_4852) ;  /* 0x0000000c00887947 */ /* 0x000fea0003800000 */
.L_x_4849:
        /* <DEDUP_REMOVED lines=12> */
.L_x_4854:
[----:B------:R-:W-:-:S04]  /*86e0*/  PRMT R4, R4, 0x9910, RZ ;  /* 0x0000991004047816 */ /* 0x000fc800000000ff */
[----:B------:R-:W-:-:S04]  /*86f0*/  IABS R0, R4 ;  /* 0x0000000400007213 */ /* 0x000fc80000000000 */
[----:B------:R-:W-:-:S05]  /*8700*/  PRMT R5, R0, 0x8880, RZ ;  /* 0x0000888000057816 */ /* 0x000fca00000000ff */
[----:B------:R2:W-:Y:S01]  /*8710*/  STG.E desc[UR36][R2.64], R5 ;  /* 0x0000000502007986 */ /* 0x0005e2000c101924 */
[----:B------:R-:W-:Y:S05]  /*8720*/  BRA `(.L_x_4852) ;  /* 0x0000000c00447947 */ /* 0x000fea0003800000 */
.L_x_4853:
[----:B------:R-:W-:-:S04]  /*8730*/  PRMT R5, R7, 0x8880, RZ ;  /* 0x0000888007057816 */ /* 0x000fc800000000ff */
[----:B------:R-:W-:-:S05]  /*8740*/  PRMT R5, R5, 0x7710, RZ ;  /* 0x0000771005057816 */ /* 0x000fca00000000ff */
[----:B------:R0:W-:Y:S01]  /*8750*/  STG.E.U16 desc[UR36][R2.64], R5 ;  /* 0x0000000502007986 */ /* 0x0001e2000c101524 */
[----:B------:R-:W-:Y:S05]  /*8760*/  BRA `(.L_x_4852) ;  /* 0x0000000c00347947 */ /* 0x000fea0003800000 */
.L_x_4848:
        /* <DEDUP_REMOVED lines=9> */
.L_x_4856:
[----:B------:R-:W0:Y:S02]  /*8800*/  I2F.S8 R0, R7 ;  /* 0x0000000700007306 */ /* 0x000e240000001400 */
[----:B0-----:R-:W-:-:S05]  /*8810*/  F2FP.F16.F32.PACK_AB R0, RZ, R0 ;  /* 0x00000000ff00723e */ /* 0x001fca00000000ff */
[----:B------:R0:W-:Y:S01]  /*8820*/  STG.E.U16 desc[UR36][R2.64], R0 ;  /* 0x0000000002007986 */ /* 0x0001e2000c101524 */
[----:B------:R-:W-:Y:S05]  /*8830*/  BRA `(.L_x_4852) ;  /* 0x0000000c00007947 */ /* 0x000fea0003800000 */
.L_x_4855:
        /* <DEDUP_REMOVED lines=10> */
.L_x_4858:
[----:B------:R-:W0:Y:S02]  /*88e0*/  I2F.S8 R7, R7 ;  /* 0x0000000700077306 */ /* 0x000e240000001400 */
[----:B0-----:R-:W-:-:S04]  /*88f0*/  F2FP.F16.F32.PACK_AB R5, RZ, R7 ;  /* 0x00000007ff05723e */ /* 0x001fc800000000ff */
[----:B------:R-:W-:-:S05]  /*8900*/  PRMT R5, R5, 0x5410, RZ ;  /* 0x0000541005057816 */ /* 0x000fca00000000ff */
[----:B------:R0:W-:Y:S01]  /*8910*/  STG.E desc[UR36][R2.64], R5 ;  /* 0x0000000502007986 */ /* 0x0001e2000c101924 */
[----:B------:R-:W-:Y:S05]  /*8920*/  BRA `(.L_x_4852) ;  /* 0x0000000800c47947 */ /* 0x000fea0003800000 */
.L_x_4857:
[----:B------:R-:W-:-:S04]  /*8930*/  PRMT R4, R7, 0x8880, RZ ;  /* 0x0000888007047816 */ /* 0x000fc800000000ff */
[----:B------:R-:W-:-:S06]  /*8940*/  PRMT R4, R4, 0x7710, RZ ;  /* 0x0000771004047816 */ /* 0x000fcc00000000ff */
[----:B------:R-:W0:Y:S02]  /*8950*/  I2F.F64.S16 R4, R4 ;  /* 0x0000000400047312 */ /* 0x000e240000101c00 */
[----:B0-----:R0:W-:Y:S01]  /*8960*/  STG.E.64 desc[UR36][R2.64], R4 ;  /* 0x0000000402007986 */ /* 0x0011e2000c101b24 */
[----:B------:R-:W-:Y:S05]  /*8970*/  BRA `(.L_x_4852) ;  /* 0x0000000800b07947 */ /* 0x000fea0003800000 */
.L_x_4847:
        /* <DEDUP_REMOVED lines=14> */
.L_x_4862:
[----:B------:R-:W0:Y:S01]  /*8a60*/  I2F.S8 R5, R7 ;  /* 0x0000000700057306 */ /* 0x000e220000001400 */
        /* <DEDUP_REMOVED lines=17> */
.L_x_4865:
[----:B------:R-:W-:-:S04]  /*8b80*/  SHF.R.U32.HI R5, RZ, 0x18, R5 ;  /* 0x00000018ff057819 */ /* 0x000fc80000011605 */
[----:B------:R-:W-:-:S07]  /*8b90*/  LOP3.LUT R0, R0, 0x80, R5, 0xf8, !PT ;  /* 0x0000008000007812 */ /* 0x000fce00078ef805 */
.L_x_4864:
[----:B------:R-:W-:Y:S05]  /*8ba0*/  BSYNC.RECONVERGENT B0 ;  /* 0x0000000000007941 */ /* 0x000fea0003800200 */
.L_x_4863:
[----:B------:R0:W-:Y:S01]  /*8bb0*/  STG.E.U8 desc[UR36][R2.64], R0 ;  /* 0x0000000002007986 */ /* 0x0001e2000c101124 */
[----:B------:R-:W-:Y:S05]  /*8bc0*/  BRA `(.L_x_4852) ;  /* 0x00000008001c7947 */ /* 0x000fea0003800000 */
.L_x_4861:
        /* <DEDUP_REMOVED lines=18> */
.L_x_4868:
[----:B------:R-:W-:-:S04]  /*8cf0*/  SHF.R.U32.HI R5, RZ, 0x18, R5 ;  /* 0x00000018ff057819 */ /* 0x000fc80000011605 */
[----:B------:R-:W-:-:S07]  /*8d00*/  LOP3.LUT R0, R0, 0x80, R5, 0xf8, !PT ;  /* 0x0000008000007812 */ /* 0x000fce00078ef805 */
.L_x_4867:
[----:B------:R-:W-:Y:S05]  /*8d10*/  BSYNC.RECONVERGENT B0 ;  /* 0x0000000000007941 */ /* 0x000fea0003800200 */
.L_x_4866:
[----:B------:R0:W-:Y:S01]  /*8d20*/  STG.E.U8 desc[UR36][R2.64], R0 ;  /* 0x0000000002007986 */ /* 0x0001e2000c101124 */
[----:B------:R-:W-:Y:S05]  /*8d30*/  BRA `(.L_x_4852) ;  /* 0x0000000400c07947 */ /* 0x000fea0003800000 */
.L_x_4860:
        /* <DEDUP_REMOVED lines=22> */
.L_x_4870:
[----:B------:R-:W-:-:S04]  /*8ea0*/  LOP3.LUT R7, R7, 0xffff, RZ, 0xc0, !PT ;  /* 0x0000ffff07077812 */ /* 0x000fc800078ec0ff */
[----:B------:R-:W-:-:S04]  /*8eb0*/  PRMT R7, R7, 0x8880, RZ ;  /* 0x0000888007077816 */ /* 0x000fc800000000ff */
[----:B------:R-:W-:-:S04]  /*8ec0*/  MOV R4, R7 ;  /* 0x0000000700047202 */ /* 0x000fc80000000f00 */
[----:B------:R-:W-:-:S05]  /*8ed0*/  SHF.R.S32.HI R5, RZ, 0x1f, R4 ;  /* 0x0000001fff057819 */ /* 0x000fca0000011404 */
[----:B------:R0:W-:Y:S01]  /*8ee0*/  STG.E.64 desc[UR36][R2.64], R4 ;  /* 0x0000000402007986 */ /* 0x0001e2000c101b24 */
[----:B------:R-:W-:Y:S05]  /*8ef0*/  BRA `(.L_x_4852) ;  /* 0x0000000400507947 */ /* 0x000fea0003800000 */
.L_x_4869:
[----:B------:R-:W-:-:S04]  /*8f00*/  PRMT R4, R4, 0x9910, RZ ;  /* 0x0000991004047816 */ /* 0x000fc800000000ff */
[----:B------:R-:W-:-:S04]  /*8f10*/  IABS R0, R4 ;  /* 0x0000000400007213 */ /* 0x000fc80000000000 */
[----:B------:R-:W-:-:S05]  /*8f20*/  PRMT R5, R0, 0x8880, RZ ;  /* 0x0000888000057816 */ /* 0x000fca00000000ff */
[----:B------:R0:W-:Y:S01]  /*8f30*/  STG.E desc[UR36][R2.64], R5 ;  /* 0x0000000502007986 */ /* 0x0001e2000c101924 */
[----:B------:R-:W-:Y:S05]  /*8f40*/  BRA `(.L_x_4852) ;  /* 0x00000004003c7947 */ /* 0x000fea0003800000 */
.L_x_4859:
        /* <DEDUP_REMOVED lines=10> */
.L_x_4872:
[----:B------:R-:W-:Y:S02]  /*8ff0*/  PRMT R4, R7, 0x8880, RZ ;  /* 0x0000888007047816 */ /* 0x000fe400000000ff */
[----:B------:R-:W-:Y:S02]  /*9000*/  CS2R R6, SRZ ;  /* 0x0000000000067805 */ /* 0x000fe4000001ff00 */
[----:B------:R-:W-:-:S06]  /*9010*/  PRMT R4, R4, 0x7710, RZ ;  /* 0x0000771004047816 */ /* 0x000fcc00000000ff */
[----:B------:R-:W0:Y:S02]  /*9020*/  I2F.F64.S16 R4, R4 ;  /* 0x0000000400047312 */ /* 0x000e240000101c00 */
[----:B0-----:R0:W-:Y:S01]  /*9030*/  STG.E.128 desc[UR36][R2.64], R4 ;  /* 0x0000000402007986 */ /* 0x0011e2000c101d24 */
[----:B------:R-:W-:Y:S05]  /*9040*/  BRA `(.L_x_4852) ;  /* 0x0000000000fc7947 */ /* 0x000fea0003800000 */
.L_x_4871:
[----:B------:R-:W-:-:S09]  /*9050*/  UISETP.NE.AND UP0, UPT, UR4, 0xf, UPT ;  /* 0x0000000f0400788c */ /* 0x000fd2000bf05270 */
[----:B------:R-:W-:Y:S05]  /*9060*/  BRA.U !UP0, `(.L_x_4873) ;  /* 0x0000000108e87547 */ /* 0x000fea000b800000 */
[----:B------:R-:W-:-:S09]  /*9070*/  UISETP.NE.AND UP0, UPT, UR4, 0x17, UPT ;  /* 0x000000170400788c */ /* 0x000fd2000bf05270 */
[----:B------:R-:W-:Y:S05]  /*9080*/  BRA.U !UP0, `(.L_x_4874) ;  /* 0x0000000108907547 */ /* 0x000fea000b800000 */
[----:B------:R-:W-:-:S09]  /*9090*/  UISETP.NE.AND UP0, UPT, UR4, 0x18, UPT ;  /* 0x000000180400788c */ /* 0x000fd2000bf05270 */
[----:B------:R-:W-:Y:S05]  /*90a0*/  BRA.U !UP0, `(.L_x_4875) ;  /* 0x0000000108447547 */ /* 0x000fea000b800000 */
.L_x_4851:
        /* <DEDUP_REMOVED lines=16> */
.L_x_4876:
[----:B------:R-:W-:Y:S05]  /*91b0*/  BRA `(.L_x_4852) ;  /* 0x0000000000a07947 */ /* 0x000fea0003800000 */
.L_x_4875:
        /* <DEDUP_REMOVED lines=13> */
.L_x_4878:
[----:B------:R-:W-:Y:S05]  /*9290*/  BSYNC.RECONVERGENT B0 ;  /* 0x0000000000007941 */ /* 0x000fea0003800200 */
.L_x_4877:
[----:B------:R-:W-:-:S05]  /*92a0*/  LOP3.LUT R5, R0, 0x80, R5, 0xf8, !PT ;  /* 0x0000008000057812 */ /* 0x000fca00078ef805 */
[----:B------:R0:W-:Y:S01]  /*92b0*/  STG.E.U8 desc[UR36][R2.64], R5 ;  /* 0x0000000502007986 */ /* 0x0001e2000c101124 */
[----:B------:R-:W-:Y:S05]  /*92c0*/  BRA `(.L_x_4852) ;  /* 0x00000000005c7947 */ /* 0x000fea0003800000 */
.L_x_4874:
        /* <DEDUP_REMOVED lines=12> */
.L_x_4880:
[----:B------:R-:W-:Y:S01]  /*9390*/  IMAD.MOV.U32 R0, RZ, RZ, 0x7f ;  /* 0x0000007fff007424 */ /* 0x000fe200078e00ff */
[----:B------:R-:W-:-:S04]  /*93a0*/  ISETP.GT.U32.AND P0, PT, R4, 0x7f800000, PT ;  /* 0x7f8000000400780c */ /* 0x000fc80003f04070 */
[----:B------:R-:W-:-:S09]  /*93b0*/  SEL R0, R0, 0x7c, P0 ;  /* 0x0000007c00007807 */ /* 0x000fd20000000000 */
.L_x_4881:
[----:B------:R-:W-:Y:S05]  /*93c0*/  BSYNC.RECONVERGENT B0 ;  /* 0x0000000000007941 */ /* 0x000fea0003800200 */
.L_x_4879:
[----:B------:R-:W-:-:S04]  /*93d0*/  SHF.R.U32.HI R5, RZ, 0x18, R5 ;  /* 0x00000018ff057819 */ /* 0x000fc80000011605 */
[----:B------:R-:W-:-:S05]  /*93e0*/  LOP3.LUT R5, R0, 0x80, R5, 0xf8, !PT ;  /* 0x0000008000057812 */ /* 0x000fca00078ef805 */
[----:B------:R0:W-:Y:S01]  /*93f0*/  STG.E.U8 desc[UR36][R2.64], R5 ;  /* 0x0000000502007986 */ /* 0x0001e2000c101124 */
[----:B------:R-:W-:Y:S05]  /*9400*/  BRA `(.L_x_4852) ;  /* 0x00000000000c7947 */ /* 0x000fea0003800000 */
.L_x_4873:
[----:B------:R-:W0:Y:S02]  /*9410*/  I2F.S8 R0, R7 ;  /* 0x0000000700007306 */ /* 0x000e240000001400 */
[----:B0-----:R-:W-:-:S05]  /*9420*/  F2FP.BF16.F32.PACK_AB R0, RZ, R0 ;  /* 0x00000000ff00723e */ /* 0x001fca00000010ff */
[----:B------:R0:W-:Y:S02]  /*9430*/  STG.E.U16 desc[UR36][R2.64], R0 ;  /* 0x0000000002007986 */ /* 0x0001e4000c101524 */
.L_x_4852:
[----:B------:R-:W-:-:S07]  /*9440*/  IADD3 R17, PT, PT, R17, 0x80, RZ ;  /* 0x0000008011117810 */ /* 0x000fce0007ffe0ff */
.L_x_4812:
[----:B------:R-:W-:Y:S05]  /*9450*/  BSYNC.RECONVERGENT B6 ;  /* 0x0000000000067941 */ /* 0x000fea0003800200 */
.L_x_4811:
        /* <DEDUP_REMOVED lines=306> */
.L_x_4882:
[----:B------:R-:W0:Y:S01]  /*a780*/  LDCU.128 UR8, c[0x0][0x580] ;  /* 0x0000b000ff0877ac */ /* 0x000e220008000c00 */
[----:B------:R-:W-:-:S04]  /*a790*/  UPRMT UR4, UR41, 0x9910, URZ ;  /* 0x0000991029047896 */ /* 0x000fc800080000ff */
[----:B------:R-:W-:Y:S01]  /*a7a0*/  UISETP.GT.AND UP0, UPT, UR4, 0x9, UPT ;  /* 0x000000090400788c */ /* 0x000fe2000bf04270 */
[----:B0-----:R-:W-:Y:S02]  /*a7b0*/  IADD3 R16, P0, PT, R16, UR8, RZ ;  /* 0x0000000810107c10 */ /* 0x001fe4000ff1e0ff */
[----:B-1234-:R-:W-:-:S03]  /*a7c0*/  IADD3 R2, P1, PT, R0, UR10, RZ ;  /* 0x0000000a00027c10 */ /* 0x01efc6000ff3e0ff */
[----:B------:R-:W-:Y:S02]  /*a7d0*/  IMAD.X R17, RZ, RZ, UR9, P0 ;  /* 0x00000009ff117e24 */ /* 0x000fe400080e06ff */
        /* <DEDUP_REMOVED lines=12> */
.L_x_4886:
[----:B------:R0:W5:Y:S01]  /*a8a0*/  LDG.E.U8 R0, desc[UR36][R2.64] ;  /* 0x0000002402007981 */ /* 0x000162000c1e1100 */
[----:B------:R-:W-:Y:S05]  /*a8b0*/  BRA `(.L_x_4888) ;  /* 0x0000000c004c7947 */ /* 0x000fea0003800000 */
.L_x_4885:
        /* <DEDUP_REMOVED lines=8> */
.L_x_4890:
[----:B------:R0:W5:Y:S01]  /*a940*/  LDG.E.U8 R0, desc[UR36][R2.64] ;  /* 0x0000002402007981 */ /* 0x000162000c1e1100 */
[----:B------:R-:W-:Y:S05]  /*a950*/  BRA `(.L_x_4888) ;  /* 0x0000000c00247947 */ /* 0x000fea0003800000 */
.L_x_4889:
[----:B------:R0:W5:Y:S01]  /*a960*/  LDG.E.U16 R0, desc[UR36][R2.64] ;  /* 0x0000002402007981 */ /* 0x000162000c1e1500 */
[----:B------:R-:W-:Y:S05]  /*a970*/  BRA `(.L_x_4888) ;  /* 0x0000000c001c7947 */ /* 0x000fea0003800000 */
.L_x_4884:
        /* <DEDUP_REMOVED lines=9> */
.L_x_4892:
[----:B------:R-:W2:Y:S02]  /*aa10*/  LDG.E.U16 R4, desc[UR36][R2.64] ;  /* 0x0000002402047981 */ /* 0x000ea4000c1e1500 */
[----:B--2---:R-:W-:-:S06]  /*aa20*/  HADD2.F32 R4, -RZ, R4.H0_H0 ;  /* 0x20000004ff047230 */ /* 0x004fcc0000004100 */
[----:B------:R-:W0:Y:S02]  /*aa30*/  F2I.FTZ.TRUNC.NTZ R4, R4 ;  /* 0x0000000400047305 */ /* 0x000e24000021f100 */
[----:B0-----:R-:W-:Y:S01]  /*aa40*/  PRMT R0, R4, 0x7610, R0 ;  /* 0x0000761004007816 */ /* 0x001fe20000000000 */
[----:B------:R-:W-:Y:S06]  /*aa50*/  BRA `(.L_x_4888) ;  /* 0x0000000800e47947 */ /* 0x000fec0003800000 */
.L_x_4891:
        /* <DEDUP_REMOVED lines=9> */
.L_x_4894:
[----:B------:R-:W2:Y:S02]  /*aaf0*/  LDG.E.U16 R2, desc[UR36][R2.64] ;  /* 0x0000002402027981 */ /* 0x000ea4000c1e1500 */
[----:B--2---:R-:W-:-:S06]  /*ab00*/  HADD2.F32 R4, -RZ, R2.H0_H0 ;  /* 0x20000002ff047230 */ /* 0x004fcc0000004100 */
[----:B------:R-:W0:Y:S02]  /*ab10*/  F2I.FTZ.TRUNC.NTZ R4, R4 ;  /* 0x0000000400047305 */ /* 0x000e24000021f100 */
[----:B0-----:R-:W-:Y:S01]  /*ab20*/  PRMT R0, R4, 0x7610, R0 ;  /* 0x0000761004007816 */ /* 0x001fe20000000000 */
[----:B------:R-:W-:Y:S06]  /*ab30*/  BRA `(.L_x_4888) ;  /* 0x0000000800ac7947 */ /* 0x000fec0003800000 */
.L_x_4893:
[----:B------:R-:W2:Y:S02]  /*ab40*/  LDG.E.64 R2, desc[UR36][R2.64] ;  /* 0x0000002402027981 */ /* 0x000ea4000c1e1b00 */
[----:B--2---:R0:W1:Y:S02]  /*ab50*/  F2I.F64.TRUNC R0, R2 ;  /* 0x0000000200007311 */ /* 0x004064000030d100 */
[----:B01----:R-:W-:Y:S05]  /*ab60*/  BRA `(.L_x_4888) ;  /* 0x0000000800a07947 */ /* 0x003fea0003800000 */
.L_x_4883:
        /* <DEDUP_REMOVED lines=12> */
.L_x_4897:
[----:B------:R-:W2:Y:S02]  /*ac30*/  LDG.E.64 R2, desc[UR36][R2.64] ;  /* 0x0000002402027981 */ /* 0x000ea4000c1e1b00 */
[----:B--2---:R3:W4:Y:S02]  /*ac40*/  F2I.F64.TRUNC R0, R2 ;  /* 0x0000000200007311 */ /* 0x004724000030d100 */
[----:B---34-:R-:W-:Y:S05]  /*ac50*/  BRA `(.L_x_4888) ;  /* 0x0000000800647947 */ /* 0x018fea0003800000 */
.L_x_4896:
        /* <DEDUP_REMOVED lines=27> */
.L_x_4899:
        /* <DEDUP_REMOVED lines=14> */
.L_x_4898:
[----:B------:R-:W2:Y:S02]  /*aef0*/  LDG.E.U16 R4, desc[UR36][R2.64] ;  /* 0x0000002402047981 */ /* 0x000ea4000c1e1500 */
[----:B--2---:R-:W-:-:S06]  /*af00*/  SHF.L.U32 R4, R4, 0x10, RZ ;  /* 0x0000001004047819 */ /* 0x004fcc00000006ff */
[----:B------:R-:W0:Y:S02]  /*af10*/  F2I.FTZ.TRUNC.NTZ R4, R4 ;  /* 0x0000000400047305 */ /* 0x000e24000021f100 */
[----:B0-----:R-:W-:Y:S01]  /*af20*/  PRMT R0, R4, 0x7610, R0 ;  /* 0x0000761004007816 */ /* 0x001fe20000000000 */
[----:B------:R-:W-:Y:S06]  /*af30*/  BRA `(.L_x_4888) ;  /* 0x0000000400ac7947 */ /* 0x000fec0003800000 */
.L_x_4895:
        /* <DEDUP_REMOVED lines=10> */
.L_x_4902:
        /* <DEDUP_REMOVED lines=21> */
.L_x_4906:
[----:B------:R-:W-:Y:S05]  /*b130*/  BSYNC.RECONVERGENT B1 ;  /* 0x0000000000017941 */ /* 0x000fea0003800200 */
.L_x_4905:
[----:B------:R-:W-:Y:S01]  /*b140*/  IMAD.SHL.U32 R0, R0, 0x100000, RZ ;  /* 0x0010000000007824 */ /* 0x000fe200078e00ff */
[----:B------:R-:W-:-:S04]  /*b150*/  LEA R2, R2, 0x3b800000, 0x17 ;  /* 0x3b80000002027811 */ /* 0x000fc800078eb8ff */
[----:B------:R-:W-:-:S07]  /*b160*/  LOP3.LUT R4, R2, R0, R7, 0xfe, !PT ;  /* 0x0000000002047212 */ /* 0x000fce00078efe07 */
.L_x_4904:
[----:B------:R-:W-:Y:S05]  /*b170*/  BSYNC.RECONVERGENT B0 ;  /* 0x0000000000007941 */ /* 0x000fea0003800200 */
.L_x_4903:
[----:B------:R-:W0:Y:S02]  /*b180*/  F2I.FTZ.TRUNC.NTZ R4, R4 ;  /* 0x0000000400047305 */ /* 0x000e24000021f100 */
[----:B0-----:R-:W-:Y:S01]  /*b190*/  PRMT R0, R4, 0x7610, R0 ;  /* 0x0000761004007816 */ /* 0x001fe20000000000 */
[----:B------:R-:W-:Y:S06]  /*b1a0*/  BRA `(.L_x_4888) ;  /* 0x0000000400107947 */ /* 0x000fec0003800000 */
.L_x_4901:
        /* <DEDUP_REMOVED lines=21> */
.L_x_4910:
[----:B------:R-:W-:Y:S05]  /*b300*/  BSYNC.RECONVERGENT B1 ;  /* 0x0000000000017941 */ /* 0x000fea0003800200 */
.L_x_4909:
[----:B------:R-:W-:Y:S01]  /*b310*/  IMAD.SHL.U32 R0, R0, 0x200000, RZ ;  /* 0x0020000000007824 */ /* 0x000fe200078e00ff */
[----:B------:R-:W-:-:S04]  /*b320*/  LEA R2, R2, 0x37800000, 0x17 ;  /* 0x3780000002027811 */ /* 0x000fc800078eb8ff */
[----:B------:R-:W-:-:S07]  /*b330*/  LOP3.LUT R4, R2, R0, R7, 0xfe, !PT ;  /* 0x0000000002047212 */ /* 0x000fce00078efe07 */
.L_x_4908:
[----:B------:R-:W-:Y:S05]  /*b340*/  BSYNC.RECONVERGENT B0 ;  /* 0x0000000000007941 */ /* 0x000fea0003800200 */
.L_x_4907:
[----:B------:R-:W0:Y:S02]  /*b350*/  F2I.FTZ.TRUNC.NTZ R4, R4 ;  /* 0x0000000400047305 */ /* 0x000e24000021f100 */
[----:B0-----:R-:W-:Y:S01]  /*b360*/  PRMT R0, R4, 0x7610, R0 ;  /* 0x0000761004007816 */ /* 0x001fe20000000000 */
[----:B------:R-:W-:Y:S06]  /*b370*/  BRA `(.L_x_4888) ;  /* 0x00000000009c7947 */ /* 0x000fec0003800000 */
.L_x_4900:
        /* <DEDUP_REMOVED lines=14> */
.L_x_4914:
[----:B------:R-:W-:Y:S05]  /*b460*/  BSYNC.RECONVERGENT B0 ;  /* 0x0000000000007941 */ /* 0x000fea0003800200 */
.L_x_4913:
[----:B------:R-:W0:Y:S02]  /*b470*/  F2I.FTZ.TRUNC.NTZ R4, R4 ;  /* 0x0000000400047305 */ /* 0x000e24000021f100 */
[----:B0-----:R-:W-:Y:S01]  /*b480*/  PRMT R0, R4, 0x7610, R0 ;  /* 0x0000761004007816 */ /* 0x001fe20000000000 */
[----:B------:R-:W-:Y:S06]  /*b490*/  BRA `(.L_x_4888) ;  /* 0x0000000000547947 */ /* 0x000fec0003800000 */
.L_x_4887:
        /* <DEDUP_REMOVED lines=16> */
.L_x_4915:
[----:B------:R-:W-:Y:S01]  /*b5a0*/  PRMT R0, RZ, 0x7610, R0 ;  /* 0x00007610ff007816 */ /* 0x000fe20000000000 */
[----:B------:R-:W-:Y:S06]  /*b5b0*/  BRA `(.L_x_4888) ;  /* 0x00000000000c7947 */ /* 0x000fec0003800000 */
.L_x_4912:
[----:B------:R2:W5:Y:S01]  /*b5c0*/  LDG.E.U8 R0, desc[UR36][R2.64] ;  /* 0x0000002402007981 */ /* 0x000562000c1e1100 */
[----:B------:R-:W-:Y:S05]  /*b5d0*/  BRA `(.L_x_4888) ;  /* 0x0000000000047947 */ /* 0x000fea0003800000 */
.L_x_4911:
[----:B------:R1:W5:Y:S02]  /*b5e0*/  LDG.E.U8 R0, desc[UR36][R2.64] ;  /* 0x0000002402007981 */ /* 0x000364000c1e1100 */
.L_x_4888:
[----:B012345:R-:W-:Y:S01]  /*b5f0*/  PRMT R2, R0, 0x8880, RZ ;  /* 0x0000888000027816 */ /* 0x03ffe200000000ff */
[----:B------:R-:W-:-:S03]  /*b600*/  UPRMT UR4, UR42, 0x9910, URZ ;  /* 0x000099102a047896 */ /* 0x000fc600080000ff */
[----:B------:R-:W-:Y:S01]  /*b610*/  PRMT R2, R2, 0x7710, RZ ;  /* 0x0000771002027816 */ /* 0x000fe200000000ff */
[----:B------:R-:W-:-:S03]  /*b620*/  UISETP.GT.AND UP0, UPT, UR4, 0x9, UPT ;  /* 0x000000090400788c */ /* 0x000fc6000bf04270 */
[----:B------:R-:W-:-:S04]  /*b630*/  PRMT R3, R2, 0x9910, RZ ;  /* 0x0000991002037816 */ /* 0x000fc800000000ff */
[----:B------:R-:W-:-:S04]  /*b640*/  IABS R3, R3 ;  /* 0x0000000300037213 */ /* 0x000fc80000000000 */
[----:B------:R-:W-:Y:S01]  /*b650*/  PRMT R5, R3, 0x7710, RZ ;  /* 0x0000771003057816 */ /* 0x000fe200000000ff */
        /* <DEDUP_REMOVED lines=11> */
.L_x_4919:
[----:B------:R-:W-:Y:S01]  /*b710*/  STG.E.U8 desc[UR36][R16.64], R5 ;  /* 0x0000000510007986 */ /* 0x000fe2000c101124 */
[----:B------:R-:W-:Y:S05]  /*b720*/  EXIT ;  /* 0x000000000000794d */ /* 0x000fea0003800000 */
.L_x_4918:
        /* <DEDUP_REMOVED lines=10> */
[----:B------:R-:W-:Y:S01]  /*b7d0*/  STG.E.64 desc[UR36][R16.64], R2 ;  /* 0x0000000210007986 */ /* 0x000fe2000c101b24 */
[----:B------:R-:W-:Y:S05]  /*b7e0*/  EXIT ;  /* 0x000000000000794d */ /* 0x000fea0003800000 */
.L_x_4922:
[----:B------:R-:W-:-:S04]  /*b7f0*/  PRMT R2, R2, 0x9910, RZ ;  /* 0x0000991002027816 */ /* 0x000fc800000000ff */
[----:B------:R-:W-:-:S04]  /*b800*/  IABS R0, R2 ;  /* 0x0000000200007213 */ /* 0x000fc80000000000 */
[----:B------:R-:W-:-:S05]  /*b810*/  PRMT R3, R0, 0x8880, RZ ;  /* 0x0000888000037816 */ /* 0x000fca00000000ff */
[----:B------:R-:W-:Y:S01]  /*b820*/  STG.E desc[UR36][R16.64], R3 ;  /* 0x0000000310007986 */ /* 0x000fe2000c101924 */
[----:B------:R-:W-:Y:S05]  /*b830*/  EXIT ;  /* 0x000000000000794d */ /* 0x000fea0003800000 */
.L_x_4921:
[----:B------:R-:W-:-:S04]  /*b840*/  PRMT R3, R5, 0x8880, RZ ;  /* 0x0000888005037816 */ /* 0x000fc800000000ff */
[----:B------:R-:W-:-:S05]  /*b850*/  PRMT R3, R3, 0x7710, RZ ;  /* 0x0000771003037816 */ /* 0x000fca00000000ff */
[----:B------:R-:W-:Y:S01]  /*b860*/  STG.E.U16 desc[UR36][R16.64], R3 ;  /* 0x0000000310007986 */ /* 0x000fe2000c101524 */
[----:B------:R-:W-:Y:S05]  /*b870*/  EXIT ;  /* 0x000000000000794d */ /* 0x000fea0003800000 */
.L_x_4917:
[----:B------:R-:W-:-:S09]  /*b880*/  UISETP.GT.AND UP0, UPT, UR4, 0x6, UPT ;  /* 0x000000060400788c */ /* 0x000fd2000bf04270 */
[----:B------:R-:W-:Y:S05]  /*b890*/  BRA.U UP0, `(.L_x_4923) ;  /* 0x00000001002c7547 */ /* 0x000fea000b800000 */
[----:B------:R-:W-:-:S09]  /*b8a0*/  UISETP.NE.AND UP0, UPT, UR4, 0x5, UPT ;  /* 0x000000050400788c */ /* 0x000fd2000bf05270 */
[----:B------:R-:W-:Y:S05]  /*b8b0*/  BRA.U !UP0, `(.L_x_4924) ;  /* 0x0000000108147547 */ /* 0x000fea000b800000 */
[----:B------:R-:W-:-:S09]  /*b8c0*/  UISETP.NE.AND UP0, UPT, UR4, 0x6, UPT ;  /* 0x000000060400788c */ /* 0x000fd2000bf05270 */
[----:B------:R-:W-:Y:S05]  /*b8d0*/  BRA.U UP0, `(.L_x_4920) ;  /* 0x0000000900387547 */ /* 0x000fea000b800000 */
[----:B------:R-:W0:Y:S02]  /*b8e0*/  I2F.S8 R3, R5 ;  /* 0x0000000500037306 */ /* 0x000e240000001400 */
[----:B0-----:R-:W-:Y:S01]  /*b8f0*/  STG.E desc[UR36][R16.64], R3 ;  /* 0x0000000310007986 */ /* 0x001fe2000c101924 */
[----:B------:R-:W-:Y:S05]  /*b900*/  EXIT ;  /* 0x000000000000794d */ /* 0x000fea0003800000 */
.L_x_4924:
[----:B------:R-:W0:Y:S02]  /*b910*/  I2F.S8 R0, R5 ;  /* 0x0000000500007306 */ /* 0x000e240000001400 */
[----:B0-----:R-:W-:-:S05]  /*b920*/  F2FP.F16.F32.PACK_AB R0, RZ, R0 ;  /* 0x00000000ff00723e */ /* 0x001fca00000000ff */
[----:B------:R-:W-:Y:S01]  /*b930*/  STG.E.U16 desc[UR36][R16.64], R0 ;  /* 0x0000000010007986 */ /* 0x000fe2000c101524 */
[----:B------:R-:W-:Y:S05]  /*b940*/  EXIT ;  /* 0x000000000000794d */ /* 0x000fea0003800000 */
.L_x_4923:
        /* <DEDUP_REMOVED lines=8> */
[----:B0-----:R-:W-:Y:S01]  /*b9d0*/  STG.E.64 desc[UR36][R16.64], R2 ;  /* 0x0000000210007986 */ /* 0x001fe2000c101b24 */
[----:B------:R-:W-:Y:S05]  /*b9e0*/  EXIT ;  /* 0x000000000000794d */ /* 0x000fea0003800000 */
.L_x_4926:
[----:B------:R-:W0:Y:S02]  /*b9f0*/  I2F.S8 R5, R5 ;  /* 0x0000000500057306 */ /* 0x000e240000001400 */
[----:B0-----:R-:W-:-:S04]  /*ba00*/  F2FP.F16.F32.PACK_AB R3, RZ, R5 ;  /* 0x00000005ff03723e */ /* 0x001fc800000000ff */
[----:B------:R-:W-:-:S05]  /*ba10*/  PRMT R3, R3, 0x5410, RZ ;  /* 0x0000541003037816 */ /* 0x000fca00000000ff */
[----:B------:R-:W-:Y:S01]  /*ba20*/  STG.E desc[UR36][R16.64], R3 ;  /* 0x0000000310007986 */ /* 0x000fe2000c101924 */
[----:B------:R-:W-:Y:S05]  /*ba30*/  EXIT ;  /* 0x000000000000794d */ /* 0x000fea0003800000 */
.L_x_4925:
[----:B------:R-:W-:-:S04]  /*ba40*/  PRMT R2, R5, 0x8880, RZ ;  /* 0x0000888005027816 */ /* 0x000fc800000000ff */
[----:B------:R-:W-:-:S06]  /*ba50*/  PRMT R2, R2, 0x7710, RZ ;  /* 0x0000771002027816 */ /* 0x000fcc00000000ff */
[----:B------:R-:W0:Y:S02]  /*ba60*/  I2F.F64.S16 R2, R2 ;  /* 0x0000000200027312 */ /* 0x000e240000101c00 */
[----:B0-----:R-:W-:Y:S01]  /*ba70*/  STG.E.64 desc[UR36][R16.64], R2 ;  /* 0x0000000210007986 */ /* 0x001fe2000c101b24 */
[----:B------:R-:W-:Y:S05]  /*ba80*/  EXIT ;  /* 0x000000000000794d */ /* 0x000fea0003800000 */
.L_x_4916:
        /* <DEDUP_REMOVED lines=12> */
[----:B------:R-:W-:Y:S01]  /*bb50*/  STG.E.U16 desc[UR36][R16.64], R3 ;  /* 0x0000000310007986 */ /* 0x000fe2000c101524 */
[----:B------:R-:W-:Y:S05]  /*bb60*/  EXIT ;  /* 0x000000000000794d */ /* 0x000fea0003800000 */
.L_x_4930:
        /* <DEDUP_REMOVED lines=17> */
.L_x_4933:
[----:B------:R-:W-:-:S04]  /*bc80*/  SHF.R.U32.HI R3, RZ, 0x18, R3 ;  /* 0x00000018ff037819 */ /* 0x000fc80000011603 */
[----:B------:R-:W-:-:S04]  /*bc90*/  LOP3.LUT R0, R0, 0x80, R3, 0xf8, !PT ;  /* 0x0000008000007812 */ /* 0x000fc800078ef803 */
[----:B------:R-:W-:-:S07]  /*bca0*/  PRMT R8, R0, 0x7610, R8 ;  /* 0x0000761000087816 */ /* 0x000fce0000000008 */
.L_x_4932:
[----:B------:R-:W-:Y:S05]  /*bcb0*/  BSYNC.RECONVERGENT B0 ;  /* 0x0000000000007941 */ /* 0x000fea0003800200 */
.L_x_4931:
[----:B------:R-:W-:Y:S01]  /*bcc0*/  STG.E.U8 desc[UR36][R16.64], R8 ;  /* 0x0000000810007986 */ /* 0x000fe2000c101124 */
[----:B------:R-:W-:Y:S05]  /*bcd0*/  EXIT ;  /* 0x000000000000794d */ /* 0x000fea0003800000 */
.L_x_4929:
        /* <DEDUP_REMOVED lines=17> */
.L_x_4936:
[----:B------:R-:W-:-:S04]  /*bdf0*/  SHF.R.U32.HI R3, RZ, 0x18, R3 ;  /* 0x00000018ff037819 */ /* 0x000fc80000011603 */
[----:B------:R-:W-:-:S04]  /*be00*/  LOP3.LUT R0, R0, 0x80, R3, 0xf8, !PT ;  /* 0x0000008000007812 */ /* 0x000fc800078ef803 */
[----:B------:R-:W-:-:S07]  /*be10*/  PRMT R8, R0, 0x7610, R8 ;  /* 0x0000761000087816 */ /* 0x000fce0000000008 */
.L_x_4935:
[----:B------:R-:W-:Y:S05]  /*be20*/  BSYNC.RECONVERGENT B0 ;  /* 0x0000000000007941 */ /* 0x000fea0003800200 */
.L_x_4934:
[----:B------:R-:W-:Y:S01]  /*be30*/  STG.E.U8 desc[UR36][R16.64], R8 ;  /* 0x0000000810007986 */ /* 0x000fe2000c101124 */
[----:B------:R-:W-:Y:S05]  /*be40*/  EXIT ;  /* 0x000000000000794d */ /* 0x000fea0003800000 */
.L_x_4928:
        /* <DEDUP_REMOVED lines=22> */
.L_x_4938:
[----:B------:R-:W-:-:S04]  /*bfb0*/  LOP3.LUT R5, R5, 0xffff, RZ, 0xc0, !PT ;  /* 0x0000ffff05057812 */ /* 0x000fc800078ec0ff */
[----:B------:R-:W-:-:S05]  /*bfc0*/  PRMT R5, R5, 0x8880, RZ ;  /* 0x0000888005057816 */ /* 0x000fca00000000ff */
[----:B------:R-:W-:-:S05]  /*bfd0*/  IMAD.MOV.U32 R2, RZ, RZ, R5 ;  /* 0x000000ffff027224 */ /* 0x000fca00078e0005 */
[----:B------:R-:W-:-:S05]  /*bfe0*/  SHF.R.S32.HI R3, RZ, 0x1f, R2 ;  /* 0x0000001fff037819 */ /* 0x000fca0000011402 */
[----:B------:R-:W-:Y:S01]  /*bff0*/  STG.E.64 desc[UR36][R16.64], R2 ;  /* 0x0000000210007986 */ /* 0x000fe2000c101b24 */
[----:B------:R-:W-:Y:S05]  /*c000*/  EXIT ;  /* 0x000000000000794d */ /* 0x000fea0003800000 */
.L_x_4937:
[----:B------:R-:W-:-:S04]  /*c010*/  PRMT R2, R2, 0x9910, RZ ;  /* 0x0000991002027816 */ /* 0x000fc800000000ff */
[----:B------:R-:W-:-:S04]  /*c020*/  IABS R0, R2 ;  /* 0x0000000200007213 */ /* 0x000fc80000000000 */
[----:B------:R-:W-:-:S05]  /*c030*/  PRMT R3, R0, 0x8880, RZ ;  /* 0x0000888000037816 */ /* 0x000fca00000000ff */
[----:B------:R-:W-:Y:S01]  /*c040*/  STG.E desc[UR36][R16.64], R3 ;  /* 0x0000000310007986 */ /* 0x000fe2000c101924 */
[----:B------:R-:W-:Y:S05]  /*c050*/  EXIT ;  /* 0x000000000000794d */ /* 0x000fea0003800000 */
.L_x_4927:
        /* <DEDUP_REMOVED lines=8> */
[----:B------:R-:W-:Y:S01]  /*c0e0*/  STG.E.U8 desc[UR36][R16.64], R3 ;  /* 0x0000000310007986 */ /* 0x000fe2000c101124 */
[----:B------:R-:W-:Y:S05]  /*c0f0*/  EXIT ;  /* 0x000000000000794d */ /* 0x000fea0003800000 */
.L_x_4940:
[----:B------:R-:W-:Y:S02]  /*c100*/  PRMT R4, R5, 0x8880, RZ ;  /* 0x0000888005047816 */ /* 0x000fe400000000ff */
[----:B------:R-:W-:Y:S02]  /*c110*/  CS2R R6, SRZ ;  /* 0x0000000000067805 */ /* 0x000fe4000001ff00 */
[----:B------:R-:W-:-:S06]  /*c120*/  PRMT R4, R4, 0x7710, RZ ;  /* 0x0000771004047816 */ /* 0x000fcc00000000ff */
[----:B------:R-:W0:Y:S02]  /*c130*/  I2F.F64.S16 R4, R4 ;  /* 0x0000000400047312 */ /* 0x000e240000101c00 */
[----:B0-----:R-:W-:Y:S01]  /*c140*/  STG.E.128 desc[UR36][R16.64], R4 ;  /* 0x0000000410007986 */ /* 0x001fe2000c101d24 */
[----:B------:R-:W-:Y:S05]  /*c150*/  EXIT ;  /* 0x000000000000794d */ /* 0x000fea0003800000 */
.L_x_4939:
[----:B------:R-:W-:-:S09]  /*c160*/  UISETP.NE.AND UP0, UPT, UR4, 0xf, UPT ;  /* 0x0000000f0400788c */ /* 0x000fd2000bf05270 */
[----:B------:R-:W-:Y:S05]  /*c170*/  BRA.U !UP0, `(.L_x_4941) ;  /* 0x0000000108e87547 */ /* 0x000fea000b800000 */
[----:B------:R-:W-:-:S09]  /*c180*/  UISETP.NE.AND UP0, UPT, UR4, 0x17, UPT ;  /* 0x000000170400788c */ /* 0x000fd2000bf05270 */
[----:B------:R-:W-:Y:S05]  /*c190*/  BRA.U !UP0, `(.L_x_4942) ;  /* 0x0000000108907547 */ /* 0x000fea000b800000 */
[----:B------:R-:W-:-:S09]  /*c1a0*/  UISETP.NE.AND UP0, UPT, UR4, 0x18, UPT ;  /* 0x000000180400788c */ /* 0x000fd2000bf05270 */
[----:B------:R-:W-:Y:S05]  /*c1b0*/  BRA.U !UP0, `(.L_x_4943) ;  /* 0x0000000108447547 */ /* 0x000fea000b800000 */
.L_x_4920:
        /* <DEDUP_REMOVED lines=16> */
.L_x_4944:
[----:B------:R-:W-:Y:S05]  /*c2c0*/  EXIT ;  /* 0x000000000000794d */ /* 0x000fea0003800000 */
.L_x_4943:
        /* <DEDUP_REMOVED lines=13> */
.L_x_4946:
[----:B------:R-:W-:Y:S05]  /*c3a0*/  BSYNC.RECONVERGENT B0 ;  /* 0x0000000000007941 */ /* 0x000fea0003800200 */
.L_x_4945:
[----:B------:R-:W-:-:S05]  /*c3b0*/  LOP3.LUT R3, R0, 0x80, R3, 0xf8, !PT ;  /* 0x0000008000037812 */ /* 0x000fca00078ef803 */
[----:B------:R-:W-:Y:S01]  /*c3c0*/  STG.E.U8 desc[UR36][R16.64], R3 ;  /* 0x0000000310007986 */ /* 0x000fe2000c101124 */
[----:B------:R-:W-:Y:S05]  /*c3d0*/  EXIT ;  /* 0x000000000000794d */ /* 0x000fea0003800000 */
.L_x_4942:
        /* <DEDUP_REMOVED lines=12> */
.L_x_4948:
[----:B------:R-:W-:Y:S01]  /*c4a0*/  IMAD.MOV.U32 R0, RZ, RZ, 0x7f ;  /* 0x0000007fff007424 */ /* 0x000fe200078e00ff */
[----:B------:R-:W-:-:S04]  /*c4b0*/  ISETP.GT.U32.AND P0, PT, R2, 0x7f800000, PT ;  /* 0x7f8000000200780c */ /* 0x000fc80003f04070 */
[----:B------:R-:W-:-:S09]  /*c4c0*/  SEL R0, R0, 0x7c, P0 ;  /* 0x0000007c00007807 */ /* 0x000fd20000000000 */
.L_x_4949:
[----:B------:R-:W-:Y:S05]  /*c4d0*/  BSYNC.RECONVERGENT B0 ;  /* 0x0000000000007941 */ /* 0x000fea0003800200 */
.L_x_4947:
[----:B------:R-:W-:-:S04]  /*c4e0*/  SHF.R.U32.HI R3, RZ, 0x18, R3 ;  /* 0x00000018ff037819 */ /* 0x000fc80000011603 */
[----:B------:R-:W-:-:S05]  /*c4f0*/  LOP3.LUT R3, R0, 0x80, R3, 0xf8, !PT ;  /* 0x0000008000037812 */ /* 0x000fca00078ef803 */
[----:B------:R-:W-:Y:S01]  /*c500*/  STG.E.U8 desc[UR36][R16.64], R3 ;  /* 0x0000000310007986 */ /* 0x000fe2000c101124 */
[----:B------:R-:W-:Y:S05]  /*c510*/  EXIT ;  /* 0x000000000000794d */ /* 0x000fea0003800000 */
.L_x_4941:
[----:B------:R-:W0:Y:S02]  /*c520*/  I2F.S8 R0, R5 ;  /* 0x0000000500007306 */ /* 0x000e240000001400 */
[----:B0-----:R-:W-:-:S05]  /*c530*/  F2FP.BF16.F32.PACK_AB R0, RZ, R0 ;  /* 0x00000000ff00723e */ /* 0x001fca00000010ff */
[----:B------:R-:W-:Y:S01]  /*c540*/  STG.E.U16 desc[UR36][R16.64], R0 ;  /* 0x0000000010007986 */ /* 0x000fe2000c101524 */
[----:B------:R-:W-:Y:S05]  /*c550*/  EXIT ;  /* 0x000000000000794d */ /* 0x000fea0003800000 */
.L_x_4950:
        /* <DEDUP_REMOVED lines=10> */
.L_x_5925:


//--------------------- .text._ZN2at6native27unrolled_elementwise_kernelINS0_10AbsFunctorIaEESt5arrayIPcLm2EELi4E23TrivialOffsetCalculatorILi1EjES8_NS0_6memory12LoadWithCastILi1EEENS9_13StoreWithCastILi1EEEEEviT_T0_T2_T3_T4_T5_ --------------------------
	.section	.text._ZN2at6native27unrolled_elementwise_kernelINS0_10AbsFunctorIaEESt5arrayIPcLm2EELi4E23TrivialOffsetCalculatorILi1EjES8_NS0_6memory12LoadWithCastILi1EEENS9_13StoreWithCastILi1EEEEEviT_T0_T2_T3_T4_T5_,"ax",@progbits
	.align	128
        .global         _ZN2at6native27unrolled_elementwise_kernelINS0_10AbsFunctorIaEESt5arrayIPcLm2EELi4E23TrivialOffsetCalculatorILi1EjES8_NS0_6memory12LoadWithCastILi1EEENS9_13StoreWithCastILi1EEEEEviT_T0_T2_T3_T4_T5_
        .type           _ZN2at6native27unrolled_elementwise_kernelINS0_10AbsFunctorIaEESt5arrayIPcLm2EELi4E23TrivialOffsetCalculatorILi1EjES8_NS0_6memory12LoadWithCastILi1EEENS9_13StoreWithCastILi1EEEEEviT_T0_T2_T3_T4_T5_,@function
        .size           _ZN2at6native27unrolled_elementwise_kernelINS0_10AbsFunctorIaEESt5arrayIPcLm2EELi4E23TrivialOffsetCalculatorILi1EjES8_NS0_6memory12LoadWithCastILi1EEENS9_13StoreWithCastILi1EEEEEviT_T0_T2_T3_T4_T5_,(.L_x_5926 - _ZN2at6native27unrolled_elementwise_kernelINS0_10AbsFunctorIaEESt5arrayIPcLm2EELi4E23TrivialOffsetCalculatorILi1EjES8_NS0_6memory12LoadWithCastILi1EEENS9_13StoreWithCastILi1EEEEEviT_T0_T2_T3_T4_T5_)
        .other          _ZN2at6native27unrolled_elementwise_kernelINS0_10AbsFunctorIaEESt5arrayIPcLm2EELi4E23TrivialOffsetCalculatorILi1EjES8_NS0_6memory12LoadWithCastILi1EEENS9_13StoreWithCastILi1EEEEEviT_T0_T2_T3_T4_T5_,@"STO_CUDA_ENTRY STV_DEFAULT"
_ZN2at6native27unrolled_elementwise_kernelINS0_10AbsFunctorIaEESt5arrayIPcLm2EELi4E23TrivialOffsetCalculatorILi1EjES8_NS0_6memory12LoadWithCastILi1EEENS9_13StoreWithCastILi1EEEEEviT_T0_T2_T3_T4_T5_:
.text._ZN2at6native27unrolled_elementwise_kernelINS0_10AbsFunctorIaEESt5arrayIPcLm2EELi4E23TrivialOffsetCalculatorILi1EjES8_NS0_6memory12LoadWithCastILi1EEENS9_13StoreWithCastILi1EEEEEviT_T0_T2_T3_T4_T5_:
        /* <DEDUP_REMOVED lines=31> */
.L_x_4956:
[----:B------:R3:W5:Y:S01]  /*01f0*/  LDG.E.U8 R26, desc[UR36][R2.64] ;  /* 0x00000024021a7981 */ /* 0x000762000c1e1100 */
[----:B------:R-:W-:Y:S05]  /*0200*/  BRA `(.L_x_4958) ;  /* 0x0000000c004c7947 */ /* 0x000fea0003800000 */
.L_x_4955:
        /* <DEDUP_REMOVED lines=8> */
.L_x_4960:
[----:B------:R1:W5:Y:S01]  /*0290*/  LDG.E.U8 R26, desc[UR36][R2.64] ;  /* 0x00000024021a7981 */ /* 0x000362000c1e1100 */
[----:B------:R-:W-:Y:S05]  /*02a0*/  BRA `(.L_x_4958) ;  /* 0x0000000c00247947 */ /* 0x000fea0003800000 */
.L_x_4959:
[----:B------:R2:W5:Y:S01]  /*02b0*/  LDG.E.U16 R26, desc[UR36][R2.64] ;  /* 0x00000024021a7981 */ /* 0x000562000c1e1500 */
[----:B------:R-:W-:Y:S05]  /*02c0*/  BRA `(.L_x_4958) ;  /* 0x0000000c001c7947 */ /* 0x000fea0003800000 */
.L_x_4954:
        /* <DEDUP_REMOVED lines=9> */
.L_x_4962:
[----:B------:R-:W2:Y:S02]  /*0360*/  LDG.E.U16 R0, desc[UR36][R2.64] ;  /* 0x0000002402007981 */ /* 0x000ea4000c1e1500 */
[----:B--2---:R-:W-:-:S06]  /*0370*/  HADD2.F32 R0, -RZ, R0.H0_H0 ;  /* 0x20000000ff007230 */ /* 0x004fcc0000004100 */
[----:B------:R-:W0:Y:S02]  /*0380*/  F2I.FTZ.TRUNC.NTZ R0, R0 ;  /* 0x0000000000007305 */ /* 0x000e24000021f100 */
[----:B0-----:R-:W-:Y:S01]  /*0390*/  PRMT R26, R0, 0x7610, R26 ;  /* 0x00007610001a7816 */ /* 0x001fe2000000001a */
[----:B------:R-:W-:Y:S06]  /*03a0*/  BRA `(.L_x_4958) ;  /* 0x0000000800e47947 */ /* 0x000fec0003800000 */
.L_x_4961:
        /* <DEDUP_REMOVED lines=9> */
.L_x_4964:
[----:B------:R-:W2:Y:S02]  /*0440*/  LDG.E.U16 R2, desc[UR36][R2.64] ;  /* 0x0000002402027981 */ /* 0x000ea4000c1e1500 */
[----:B--2---:R-:W-:-:S06]  /*0450*/  HADD2.F32 R0, -RZ, R2.H0_H0 ;  /* 0x20000002ff007230 */ /* 0x004fcc0000004100 */
[----:B------:R-:W0:Y:S02]  /*0460*/  F2I.FTZ.TRUNC.NTZ R0, R0 ;  /* 0x0000000000007305 */ /* 0x000e24000021f100 */
[----:B0-----:R-:W-:Y:S01]  /*0470*/  PRMT R26, R0, 0x7610, R26 ;  /* 0x00007610001a7816 */ /* 0x001fe2000000001a */
[----:B------:R-:W-:Y:S06]  /*0480*/  BRA `(.L_x_4958) ;  /* 0x0000000800ac7947 */ /* 0x000fec0003800000 */
.L_x_4963:
[----:B------:R-:W2:Y:S02]  /*0490*/  LDG.E.64 R2, desc[UR36][R2.64] ;  /* 0x0000002402027981 */ /* 0x000ea4000c1e1b00 */
[----:B--2---:R0:W1:Y:S02]  /*04a0*/  F2I.F64.TRUNC R26, R2 ;  /* 0x00000002001a7311 */ /* 0x004064000030d100 */
[----:B01----:R-:W-:Y:S05]  /*04b0*/  BRA `(.L_x_4958) ;  /* 0x0000000800a07947 */ /* 0x003fea0003800000 */
.L_x_4953:
        /* <DEDUP_REMOVED lines=12> */
.L_x_4967:
[----:B------:R-:W2:Y:S02]  /*0580*/  LDG.E.64 R2, desc[UR36][R2.64] ;  /* 0x0000002402027981 */ /* 0x000ea4000c1e1b00 */
[----:B--2---:R0:W1:Y:S02]  /*0590*/  F2I.F64.TRUNC R26, R2 ;  /* 0x00000002001a7311 */ /* 0x004064000030d100 */
[----:B01----:R-:W-:Y:S05]  /*05a0*/  BRA `(.L_x_4958) ;  /* 0x0000000800647947 */ /* 0x003fea0003800000 */
.L_x_4966:
        /* <DEDUP_REMOVED lines=27> */
.L_x_4969:
        /* <DEDUP_REMOVED lines=14> */
.L_x_4968:
[----:B------:R-:W2:Y:S02]  /*0840*/  LDG.E.U16 R0, desc[UR36][R2.64] ;  /* 0x0000002402007981 */ /* 0x000ea4000c1e1500 */
[----:B--2---:R-:W-:-:S06]  /*0850*/  IMAD.U32 R0, R0, 0x10000, RZ ;  /* 0x0001000000007824 */ /* 0x004fcc00078e00ff */
[----:B------:R-:W0:Y:S02]  /*0860*/  F2I.FTZ.TRUNC.NTZ R0, R0 ;  /* 0x0000000000007305 */ /* 0x000e24000021f100 */
[----:B0-----:R-:W-:Y:S01]  /*0870*/  PRMT R26, R0, 0x7610, R26 ;  /* 0x00007610001a7816 */ /* 0x001fe2000000001a */
[----:B------:R-:W-:Y:S06]  /*0880*/  BRA `(.L_x_4958) ;  /* 0x0000000400ac7947 */ /* 0x000fec0003800000 */
.L_x_4965:
        /* <DEDUP_REMOVED lines=10> */
.L_x_4972:
        /* <DEDUP_REMOVED lines=21> */
.L_x_4976:
[----:B------:R-:W-:Y:S05]  /*0a80*/  BSYNC.RECONVERGENT B1 ;  /* 0x0000000000017941 */ /* 0x000fea0003800200 */
.L_x_4975:
[----:B------:R-:W-:Y:S01]  /*0a90*/  IMAD.SHL.U32 R0, R0, 0x100000, RZ ;  /* 0x0010000000007824 */ /* 0x000fe200078e00ff */
[----:B------:R-:W-:-:S04]  /*0aa0*/  LEA R2, R2, 0x3b800000, 0x17 ;  /* 0x3b80000002027811 */ /* 0x000fc800078eb8ff */
[----:B------:R-:W-:-:S07]  /*0ab0*/  LOP3.LUT R0, R2, R0, R7, 0xfe, !PT ;  /* 0x0000000002007212 */ /* 0x000fce00078efe07 */
.L_x_4974:
[----:B------:R-:W-:Y:S05]  /*0ac0*/  BSYNC.RECONVERGENT B0 ;  /* 0x0000000000007941 */ /* 0x000fea0003800200 */
.L_x_4973:
[----:B------:R-:W0:Y:S02]  /*0ad0*/  F2I.FTZ.TRUNC.NTZ R0, R0 ;  /* 0x0000000000007305 */ /* 0x000e24000021f100 */
[----:B0-----:R-:W-:Y:S01]  /*0ae0*/  PRMT R26, R0, 0x7610, R26 ;  /* 0x00007610001a7816 */ /* 0x001fe2000000001a */
[----:B------:R-:W-:Y:S06]  /*0af0*/  BRA `(.L_x_4958) ;  /* 0x0000000400107947 */ /* 0x000fec0003800000 */
.L_x_4971:
        /* <DEDUP_REMOVED lines=21> */
.L_x_4980:
[----:B------:R-:W-:Y:S05]  /*0c50*/  BSYNC.RECONVERGENT B1 ;  /* 0x0000000000017941 */ /* 0x000fea0003800200 */
.L_x_4979:
[----:B------:R-:W-:Y:S01]  /*0c60*/  IMAD.SHL.U32 R0, R0, 0x200000, RZ ;  /* 0x0020000000007824 */ /* 0x000fe200078e00ff */
[----:B------:R-:W-:-:S04]  /*0c70*/  LEA R2, R2, 0x37800000, 0x17 ;  /* 0x3780000002027811 */ /* 0x000fc800078eb8ff */
[----:B------:R-:W-:-:S07]  /*0c80*/  LOP3.LUT R0, R2, R0, R7, 0xfe, !PT ;  /* 0x0000000002007212 */ /* 0x000fce00078efe07 */
.L_x_4978:
[----:B------:R-:W-:Y:S05]  /*0c90*/  BSYNC.RECONVERGENT B0 ;  /* 0x0000000000007941 */ /* 0x000fea0003800200 */
.L_x_4977:
[----:B------:R-:W0:Y:S02]  /*0ca0*/  F2I.FTZ.TRUNC.NTZ R0, R0 ;  /* 0x0000000000007305 */ /* 0x000e24000021f100 */
[----:B0-----:R-:W-:Y:S01]  /*0cb0*/  PRMT R26, R0, 0x7610, R26 ;  /* 0x00007610001a7816 */ /* 0x001fe2000000001a */
[----:B------:R-:W-:Y:S06]  /*0cc0*/  BRA `(.L_x_4958) ;  /* 0x00000000009c7947 */ /* 0x000fec0003800000 */
.L_x_4970:
[----:B------:R-:W-:-:S09]  /*0cd0*/  UISETP.NE.AND UP0, UPT, UR4, 0x1c, UPT ;  /* 0x0000001c0400788c */ /* 0x000fd2000bf05270 */
[----:B------:R-:W-:Y:S05]  /*0ce0*/  BRA.U !UP0, `(.L_x_4981) ;  /* 0x0000000108907547 */ /* 0x000fea000b800000 */
[----:B------:R-:W-:-:S09]  /*0cf0*/  UISETP.NE.AND UP0, UPT, UR4, 0x1d, UPT ;  /* 0x0000001d0400788c */ /* 0x000fd2000bf05270 */
[----:B------:R-:W-:Y:S05]  /*0d00*/  BRA.U !UP0, `(.L_x_4982) ;  /* 0x0000000108807547 */ /* 0x000fea000b800000 */
[----:B------:R-:W-:-:S09]  /*0d10*/  UISETP.NE.AND UP0, UPT, UR4, 0x2c, UPT ;  /* 0x0000002c0400788c */ /* 0x000fd2000bf05270 */
[----:B------:R-:W-:Y:S05]  /*0d20*/  BRA.U !UP0, `(.L_x_4983) ;  /* 0x0000000108487547 */ /* 0x000fea000b800000 */
.L_x_4957:
        /* <DEDUP_REMOVED lines=16> */
.L_x_4984:
[----:B------:R-:W-:Y:S01]  /*0e30*/  PRMT R26, RZ, 0x7610, R26 ;  /* 0x00007610ff1a7816 */ /* 0x000fe2000000001a */
[----:B------:R-:W-:Y:S06]  /*0e40*/  BRA `(.L_x_4958) ;  /* 0x00000000003c7947 */ /* 0x000fec0003800000 */
.L_x_4983:
        /* <DEDUP_REMOVED lines=8> */
.L_x_4986:
[----:B------:R-:W-:Y:S05]  /*0ed0*/  BSYNC.RECONVERGENT B0 ;  /* 0x0000000000007941 */ /* 0x000fea0003800200 */
.L_x_4985:
[----:B------:R-:W0:Y:S02]  /*0ee0*/  F2I.FTZ.TRUNC.NTZ R0, R0 ;  /* 0x0000000000007305 */ /* 0x000e24000021f100 */
[----:B0-----:R-:W-:Y:S01]  /*0ef0*/  PRMT R26, R0, 0x7610, R26 ;  /* 0x00007610001a7816 */ /* 0x001fe2000000001a */
[----:B------:R-:W-:Y:S06]  /*0f00*/  BRA `(.L_x_4958) ;  /* 0x00000000000c7947 */ /* 0x000fec0003800000 */
.L_x_4982:
[----:B------:R0:W5:Y:S01]  /*0f10*/  LDG.E.U8 R26, desc[UR36][R2.64] ;  /* 0x00000024021a7981 */ /* 0x000162000c1e1100 */
[----:B------:R-:W-:Y:S05]  /*0f20*/  BRA `(.L_x_4958) ;  /* 0x0000000000047947 */ /* 0x000fea0003800000 */
.L_x_4981:
[----:B------:R0:W5:Y:S02]  /*0f30*/  LDG.E.U8 R26, desc[UR36][R2.64] ;  /* 0x00000024021a7981 */ /* 0x000164000c1e1100 */
.L_x_4958:
[----:B------:R-:W-:-:S07]  /*0f40*/  VIADD R18, R25, 0x80 ;  /* 0x0000008019127836 */ /* 0x000fce0000000000 */
.L_x_4952:
[----:B------:R-:W-:Y:S05]  /*0f50*/  BSYNC.RECONVERGENT B6 ;  /* 0x0000000000067941 */ /* 0x000fea0003800200 */
.L_x_4951:
        /* <DEDUP_REMOVED lines=23> */
.L_x_4992:
[----:B------:R0:W5:Y:S01]  /*10d0*/  LDG.E.U8 R24, desc[UR36][R2.64] ;  /* 0x0000002402187981 */ /* 0x000162000c1e1100 */
[----:B------:R-:W-:Y:S05]  /*10e0*/  BRA `(.L_x_4994) ;  /* 0x0000000c004c7947 */ /* 0x000fea0003800000 */
.L_x_4991:
        /* <DEDUP_REMOVED lines=8> */
.L_x_4996:
[----:B------:R0:W5:Y:S01]  /*1170*/  LDG.E.U8 R24, desc[UR36][R2.64] ;  /* 0x0000002402187981 */ /* 0x000162000c1e1100 */
[----:B------:R-:W-:Y:S05]  /*1180*/  BRA `(.L_x_4994) ;  /* 0x0000000c00247947 */ /* 0x000fea0003800000 */
.L_x_4995:
[----:B------:R0:W5:Y:S01]  /*1190*/  LDG.E.U16 R24, desc[UR36][R2.64] ;  /* 0x0000002402187981 */ /* 0x000162000c1e1500 */
[----:B------:R-:W-:Y:S05]  /*11a0*/  BRA `(.L_x_4994) ;  /* 0x0000000c001c7947 */ /* 0x000fea0003800000 */
.L_x_4990:
        /* <DEDUP_REMOVED lines=9> */
.L_x_4998:
[----:B------:R-:W2:Y:S02]  /*1240*/  LDG.E.U16 R0, desc[UR36][R2.64] ;  /* 0x0000002402007981 */ /* 0x000ea4000c1e1500 */
[----:B--2---:R-:W-:-:S06]  /*1250*/  HADD2.F32 R0, -RZ, R0.H0_H0 ;  /* 0x20000000ff007230 */ /* 0x004fcc0000004100 */
[----:B------:R-:W0:Y:S02]  /*1260*/  F2I.FTZ.TRUNC.NTZ R0, R0 ;  /* 0x0000000000007305 */ /* 0x000e24000021f100 */
[----:B0-----:R-:W-:Y:S01]  /*1270*/  PRMT R24, R0, 0x7610, R24 ;  /* 0x0000761000187816 */ /* 0x001fe20000000018 */
[----:B------:R-:W-:Y:S06]  /*1280*/  BRA `(.L_x_4994) ;  /* 0x0000000800e47947 */ /* 0x000fec0003800000 */
.L_x_4997:
        /* <DEDUP_REMOVED lines=9> */
.L_x_5000:
[----:B------:R-:W2:Y:S02]  /*1320*/  LDG.E.U16 R2, desc[UR36][R2.64] ;  /* 0x0000002402027981 */ /* 0x000ea4000c1e1500 */
[----:B--2---:R-:W-:-:S06]  /*1330*/  HADD2.F32 R0, -RZ, R2.H0_H0 ;  /* 0x20000002ff007230 */ /* 0x004fcc0000004100 */
[----:B------:R-:W0:Y:S02]  /*1340*/  F2I.FTZ.TRUNC.NTZ R0, R0 ;  /* 0x0000000000007305 */ /* 0x000e24000021f100 */
[----:B0-----:R-:W-:Y:S01]  /*1350*/  PRMT R24, R0, 0x7610, R24 ;  /* 0x0000761000187816 */ /* 0x001fe20000000018 */
[----:B------:R-:W-:Y:S06]  /*1360*/  BRA `(.L_x_4994) ;  /* 0x0000000800ac7947 */ /* 0x000fec0003800000 */
.L_x_4999:
[----:B------:R-:W2:Y:S02]  /*1370*/  LDG.E.64 R2, desc[UR36][R2.64] ;  /* 0x0000002402027981 */ /* 0x000ea4000c1e1b00 */
[----:B--2---:R0:W1:Y:S02]  /*1380*/  F2I.F64.TRUNC R24, R2 ;  /* 0x0000000200187311 */ /* 0x004064000030d100 */
[----:B01----:R-:W-:Y:S05]  /*1390*/  BRA `(.L_x_4994) ;  /* 0x0000000800a07947 */ /* 0x003fea0003800000 */
.L_x_4989:
        /* <DEDUP_REMOVED lines=12> */
.L_x_5003:
[----:B------:R-:W2:Y:S02]  /*1460*/  LDG.E.64 R2, desc[UR36][R2.64] ;  /* 0x0000002402027981 */ /* 0x000ea4000c1e1b00 */
[----:B--2---:R0:W1:Y:S02]  /*1470*/  F2I.F64.TRUNC R24, R2 ;  /* 0x0000000200187311 */ /* 0x004064000030d100 */
[----:B01----:R-:W-:Y:S05]  /*1480*/  BRA `(.L_x_4994) ;  /* 0x0000000800647947 */ /* 0x003fea0003800000 */
.L_x_5002:
        /* <DEDUP_REMOVED lines=27> */
.L_x_5005:
        /* <DEDUP_REMOVED lines=14> */
.L_x_5004:
[----:B------:R-:W2:Y:S02]  /*1720*/  LDG.E.U16 R0, desc[UR36][R2.64] ;  /* 0x0000002402007981 */ /* 0x000ea4000c1e1500 */
[----:B--2---:R-:W-:-:S06]  /*1730*/  IMAD.U32 R0, R0, 0x10000, RZ ;  /* 0x0001000000007824 */ /* 0x004fcc00078e00ff */
[----:B------:R-:W0:Y:S02]  /*1740*/  F2I.FTZ.TRUNC.NTZ R0, R0 ;  /* 0x0000000000007305 */ /* 0x000e24000021f100 */
[----:B0-----:R-:W-:Y:S01]  /*1750*/  PRMT R24, R0, 0x7610, R24 ;  /* 0x0000761000187816 */ /* 0x001fe20000000018 */
[----:B------:R-:W-:Y:S06]  /*1760*/  BRA `(.L_x_4994) ;  /* 0x0000000400ac7947 */ /* 0x000fec0003800000 */
.L_x_5001:
        /* <DEDUP_REMOVED lines=10> */
.L_x_5008:
        /* <DEDUP_REMOVED lines=21> */
.L_x_5012:
[----:B------:R-:W-:Y:S05]  /*1960*/  BSYNC.RECONVERGENT B1 ;  /* 0x0000000000017941 */ /* 0x000fea0003800200 */
.L_x_5011:
[----:B------:R-:W-:Y:S01]  /*1970*/  IMAD.SHL.U32 R0, R0, 0x100000, RZ ;  /* 0x0010000000007824 */ /* 0x000fe200078e00ff */
[----:B------:R-:W-:-:S04]  /*1980*/  LEA R2, R2, 0x3b800000, 0x17 ;  /* 0x3b80000002027811 */ /* 0x000fc800078eb8ff */
[----:B------:R-:W-:-:S07]  /*1990*/  LOP3.LUT R0, R2, R0, R7, 0xfe, !PT ;  /* 0x0000000002007212 */ /* 0x000fce00078efe07 */
.L_x_5010:
[----:B------:R-:W-:Y:S05]  /*19a0*/  BSYNC.RECONVERGENT B0 ;  /* 0x0000000000007941 */ /* 0x000fea0003800200 */
.L_x_5009:
[----:B------:R-:W0:Y:S02]  /*19b0*/  F2I.FTZ.TRUNC.NTZ R0, R0 ;  /* 0x0000000000007305 */ /* 0x000e24000021f100 */
[----:B0-----:R-:W-:Y:S01]  /*19c0*/  PRMT R24, R0, 0x7610, R24 ;  /* 0x0000761000187816 */ /* 0x001fe20000000018 */
[----:B------:R-:W-:Y:S06]  /*19d0*/  BRA `(.L_x_4994) ;  /* 0x0000000400107947 */ /* 0x000fec0003800000 */
.L_x_5007:
        /* <DEDUP_REMOVED lines=21> */
.L_x_5016:
[----:B------:R-:W-:Y:S05]  /*1b30*/  BSYNC.RECONVERGENT B1 ;  /* 0x0000000000017941 */ /* 0x000fea0003800200 */
.L_x_5015:
[----:B------:R-:W-:Y:S01]  /*1b40*/  IMAD.SHL.U32 R0, R0, 0x200000, RZ ;  /* 0x0020000000007824 */ /* 0x000fe200078e00ff */
[----:B------:R-:W-:-:S04]  /*1b50*/  LEA R2, R2, 0x37800000, 0x17 ;  /* 0x3780000002027811 */ /* 0x000fc800078eb8ff */
[----:B------:R-:W-:-:S07]  /*1b60*/  LOP3.LUT R0, R2, R0, R7, 0xfe, !PT ;  /* 0x0000000002007212 */ /* 0x000fce00078efe07 */
.L_x_5014:
[----:B------:R-:W-:Y:S05]  /*1b70*/  BSYNC.RECONVERGENT B0 ;  /* 0x0000000000007941 */ /* 0x000fea0003800200 */
.L_x_5013:
[----:B------:R-:W0:Y:S02]  /*1b80*/  F2I.FTZ.TRUNC.NTZ R0, R0 ;  /* 0x0000000000007305 */ /* 0x000e24000021f100 */
[----:B0-----:R-:W-:Y:S01]  /*1b90*/  PRMT R24, R0, 0x7610, R24 ;  /* 0x0000761000187816 */ /* 0x001fe20000000018 */
[----:B------:R-:W-:Y:S06]  /*1ba0*/  BRA `(.L_x_4994) ;  /* 0x00000000009c7947 */ /* 0x000fec0003800000 */
.L_x_5006:
        /* <DEDUP_REMOVED lines=14> */
.L_x_5020:
[----:B------:R-:W-:Y:S05]  /*1c90*/  BSYNC.RECONVERGENT B0 ;  /* 0x0000000000007941 */ /* 0x000fea0003800200 */
.L_x_5019:
[----:B------:R-:W0:Y:S02]  /*1ca0*/  F2I.FTZ.TRUNC.NTZ R0, R0 ;  /* 0x0000000000007305 */ /* 0x000e24000021f100 */
[----:B0-----:R-:W-:Y:S01]  /*1cb0*/  PRMT R24, R0, 0x7610, R24 ;  /* 0x0000761000187816 */ /* 0x001fe20000000018 */
[----:B------:R-:W-:Y:S06]  /*1cc0*/  BRA `(.L_x_4994) ;  /* 0x0000000000547947 */ /* 0x000fec0003800000 */
.L_x_4993:
        /* <DEDUP_REMOVED lines=16> */
.L_x_5021:
[----:B------:R-:W-:Y:S01]  /*1dd0*/  PRMT R24, RZ, 0x7610, R24 ;  /* 0x00007610ff187816 */ /* 0x000fe20000000018 */
[----:B------:R-:W-:Y:S06]  /*1de0*/  BRA `(.L_x_4994) ;  /* 0x00000000000c7947 */ /* 0x000fec0003800000 */
.L_x_5018:
[----:B------:R1:W5:Y:S01]  /*1df0*/  LDG.E.U8 R24, desc[UR36][R2.64] ;  /* 0x0000002402187981 */ /* 0x000362000c1e1100 */
[----:B------:R-:W-:Y:S05]  /*1e00*/  BRA `(.L_x_4994) ;  /* 0x0000000000047947 */ /* 0x000fea0003800000 */
.L_x_5017:
[----:B------:R0:W5:Y:S02]  /*1e10*/  LDG.E.U8 R24, desc[UR36][R2.64] ;  /* 0x0000002402187981 */ /* 0x000164000c1e1100 */
.L_x_4994:
[----:B------:R-:W-:-:S07]  /*1e20*/  VIADD R18, R18, 0x80 ;  /* 0x0000008012127836 */ /* 0x000fce0000000000 */
.L_x_4988:
[----:B------:R-:W-:Y:S05]  /*1e30*/  BSYNC.RECONVERGENT B6 ;  /* 0x0000000000067941 */ /* 0x000fea0003800200 */
.L_x_4987:
        /* <DEDUP_REMOVED lines=23> */
.L_x_5027:
[----:B------:R0:W5:Y:S01]  /*1fb0*/  LDG.E.U8 R17, desc[UR36][R2.64] ;  /* 0x0000002402117981 */ /* 0x000162000c1e1100 */
[----:B------:R-:W-:Y:S05]  /*1fc0*/  BRA `(.L_x_5029) ;  /* 0x0000000c004c7947 */ /* 0x000fea0003800000 */
.L_x_5026:
        /* <DEDUP_REMOVED lines=8> */
.L_x_5031:
[----:B------:R0:W5:Y:S01]  /*2050*/  LDG.E.U8 R17, desc[UR36][R2.64] ;  /* 0x0000002402117981 */ /* 0x000162000c1e1100 */
[----:B------:R-:W-:Y:S05]  /*2060*/  BRA `(.L_x_5029) ;  /* 0x0000000c00247947 */ /* 0x000fea0003800000 */
.L_x_5030:
[----:B------:R0:W5:Y:S01]  /*2070*/  LDG.E.U16 R17, desc[UR36][R2.64] ;  /* 0x0000002402117981 */ /* 0x000162000c1e1500 */
[----:B------:R-:W-:Y:S05]  /*2080*/  BRA `(.L_x_5029) ;  /* 0x0000000c001c7947 */ /* 0x000fea0003800000 */
.L_x_5025:
        /* <DEDUP_REMOVED lines=9> */
.L_x_5033:
[----:B------:R-:W2:Y:S02]  /*2120*/  LDG.E.U16 R0, desc[UR36][R2.64] ;  /* 0x0000002402007981 */ /* 0x000ea4000c1e1500 */
[----:B--2---:R-:W-:-:S06]  /*2130*/  HADD2.F32 R0, -RZ, R0.H0_H0 ;  /* 0x20000000ff007230 */ /* 0x004fcc0000004100 */
[----:B------:R-:W0:Y:S02]  /*2140*/  F2I.FTZ.TRUNC.NTZ R0, R0 ;  /* 0x0000000000007305 */ /* 0x000e24000021f100 */
[----:B0-----:R-:W-:Y:S01]  /*2150*/  PRMT R17, R0, 0x7610, R17 ;  /* 0x0000761000117816 */ /* 0x001fe20000000011 */
[----:B------:R-:W-:Y:S06]  /*2160*/  BRA `(.L_x_5029) ;  /* 0x0000000800e47947 */ /* 0x000fec0003800000 */
.L_x_5032:
        /* <DEDUP_REMOVED lines=9> */
.L_x_5035:
[----:B------:R-:W2:Y:S02]  /*2200*/  LDG.E.U16 R2, desc[UR36][R2.64] ;  /* 0x0000002402027981 */ /* 0x000ea4000c1e1500 */
[----:B--2---:R-:W-:-:S06]  /*2210*/  HADD2.F32 R0, -RZ, R2.H0_H0 ;  /* 0x20000002ff007230 */ /* 0x004fcc0000004100 */
[----:B------:R-:W0:Y:S02]  /*2220*/  F2I.FTZ.TRUNC.NTZ R0, R0 ;  /* 0x0000000000007305 */ /* 0x000e24000021f100 */
[----:B0-----:R-:W-:Y:S01]  /*2230*/  PRMT R17, R0, 0x7610, R17 ;  /* 0x0000761000117816 */ /* 0x001fe20000000011 */
[----:B------:R-:W-:Y:S06]  /*2240*/  BRA `(.L_x_5029) ;  /* 0x0000000800ac7947 */ /* 0x000fec0003800000 */
.L_x_5034:
[----:B------:R-:W2:Y:S02]  /*2250*/  LDG.E.64 R2, desc[UR36][R2.64] ;  /* 0x0000002402027981 */ /* 0x000ea4000c1e1b00 */
[----:B--2---:R0:W1:Y:S02]  /*2260*/  F2I.F64.TRUNC R17, R2 ;  /* 0x0000000200117311 */ /* 0x004064000030d100 */
[----:B01----:R-:W-:Y:S05]  /*2270*/  BRA `(.L_x_5029) ;  /* 0x0000000800a07947 */ /* 0x003fea0003800000 */
.L_x_5024:
        /* <DEDUP_REMOVED lines=12> */
.L_x_5038:
[----:B------:R-:W2:Y:S02]  /*2340*/  LDG.E.64 R2, desc[UR36][R2.64] ;  /* 0x0000002402027981 */ /* 0x000ea4000c1e1b00 */
[----:B--2---:R3:W4:Y:S02]  /*2350*/  F2I.F64.TRUNC R17, R2 ;  /* 0x0000000200117311 */ /* 0x004724000030d100 */
[----:B---34-:R-:W-:Y:S05]  /*2360*/  BRA `(.L_x_5029) ;  /* 0x0000000800647947 */ /* 0x018fea0003800000 */
.L_x_5037:
        /* <DEDUP_REMOVED lines=27> */
.L_x_5040:
        /* <DEDUP_REMOVED lines=14> */
.L_x_5039:
[----:B------:R-:W2:Y:S02]  /*2600*/  LDG.E.U16 R0, desc[UR36][R2.64] ;  /* 0x0000002402007981 */ /* 0x000ea4000c1e1500 */
[----:B--2---:R-:W-:-:S06]  /*2610*/  IMAD.U32 R0, R0, 0x10000, RZ ;  /* 0x0001000000007824 */ /* 0x004fcc00078e00ff */
[----:B------:R-:W0:Y:S02]  /*2620*/  F2I.FTZ.TRUNC.NTZ R0, R0 ;  /* 0x0000000000007305 */ /* 0x000e24000021f100 */
[----:B0-----:R-:W-:Y:S01]  /*2630*/  PRMT R17, R0, 0x7610, R17 ;  /* 0x0000761000117816 */ /* 0x001fe20000000011 */
[----:B------:R-:W-:Y:S06]  /*2640*/  BRA `(.L_x_5029) ;  /* 0x0000000400ac7947 */ /* 0x000fec0003800000 */
.L_x_5036:
        /* <DEDUP_REMOVED lines=10> */
.L_x_5043:
        /* <DEDUP_REMOVED lines=21> */
.L_x_5047:
[----:B------:R-:W-:Y:S05]  /*2840*/  BSYNC.RECONVERGENT B1 ;  /* 0x0000000000017941 */ /* 0x000fea0003800200 */
.L_x_5046:
[----:B------:R-:W-:Y:S01]  /*2850*/  IMAD.SHL.U32 R0, R0, 0x100000, RZ ;  /* 0x0010000000007824 */ /* 0x000fe200078e00ff */
[----:B------:R-:W-:-:S04]  /*2860*/  LEA R2, R2, 0x3b800000, 0x17 ;  /* 0x3b80000002027811 */ /* 0x000fc800078eb8ff */
[----:B------:R-:W-:-:S07]  /*2870*/  LOP3.LUT R0, R2, R0, R7, 0xfe, !PT ;  /* 0x0000000002007212 */ /* 0x000fce00078efe07 */
.L_x_5045:
[----:B------:R-:W-:Y:S05]  /*2880*/  BSYNC.RECONVERGENT B0 ;  /* 0x0000000000007941 */ /* 0x000fea0003800200 */
.L_x_5044:
[----:B------:R-:W0:Y:S02]  /*2890*/  F2I.FTZ.TRUNC.NTZ R0, R0 ;  /* 0x0000000000007305 */ /* 0x000e24000021f100 */
[----:B0-----:R-:W-:Y:S01]  /*28a0*/  PRMT R17, R0, 0x7610, R17 ;  /* 0x0000761000117816 */ /* 0x001fe20000000011 */
[----:B------:R-:W-:Y:S06]  /*28b0*/  BRA `(.L_x_5029) ;  /* 0x0000000400107947 */ /* 0x000fec0003800000 */
.L_x_5042:
        /* <DEDUP_REMOVED lines=21> */
.L_x_5051:
[----:B------:R-:W-:Y:S05]  /*2a10*/  BSYNC.RECONVERGENT B1 ;  /* 0x0000000000017941 */ /* 0x000fea0003800200 */
.L_x_5050:
[----:B------:R-:W-:Y:S01]  /*2a20*/  IMAD.SHL.U32 R0, R0, 0x200000, RZ ;  /* 0x0020000000007824 */ /* 0x000fe200078e00ff */
[----:B------:R-:W-:-:S04]  /*2a30*/  LEA R2, R2, 0x37800000, 0x17 ;  /* 0x3780000002027811 */ /* 0x000fc800078eb8ff */
[----:B------:R-:W-:-:S07]  /*2a40*/  LOP3.LUT R0, R2, R0, R7, 0xfe, !PT ;  /* 0x0000000002007212 */ /* 0x000fce00078efe07 */
.L_x_5049:
[----:B------:R-:W-:Y:S05]  /*2a50*/  BSYNC.RECONVERGENT B0 ;  /* 0x0000000000007941 */ /* 0x000fea0003800200 */
.L_x_5048:
[----:B------:R-:W0:Y:S02]  /*2a60*/  F2I.FTZ.TRUNC.NTZ R0, R0 ;  /* 0x0000000000007305 */ /* 0x000e24000021f100 */
[----:B0-----:R-:W-:Y:S01]  /*2a70*/  PRMT R17, R0, 0x7610, R17 ;  /* 0x0000761000117816 */ /* 0x001fe20000000011 */
[----:B------:R-:W-:Y:S06]  /*2a80*/  BRA `(.L_x_5029) ;  /* 0x00000000009c7947 */ /* 0x000fec0003800000 */
.L_x_5041:
        /* <DEDUP_REMOVED lines=14> */
.L_x_5055:
[----:B------:R-:W-:Y:S05]  /*2b70*/  BSYNC.RECONVERGENT B0 ;  /* 0x0000000000007941 */ /* 0x000fea0003800200 */
.L_x_5054:
[----:B------:R-:W0:Y:S02]  /*2b80*/  F2I.FTZ.TRUNC.NTZ R0, R0 ;  /* 0x0000000000007305 */ /* 0x000e24000021f100 */
[----:B0-----:R-:W-:Y:S01]  /*2b90*/  PRMT R17, R0, 0x7610, R17 ;  /* 0x0000761000117816 */ /* 0x001fe20000000011 */
[----:B------:R-:W-:Y:S06]  /*2ba0*/  BRA `(.L_x_5029) ;  /* 0x0000000000547947 */ /* 0x000fec0003800000 */
.L_x_5028:
        /* <DEDUP_REMOVED lines=16> */
.L_x_5056:
[----:B------:R-:W-:Y:S01]  /*2cb0*/  PRMT R17, RZ, 0x7610, R17 ;  /* 0x00007610ff117816 */ /* 0x000fe20000000011 */
[----:B------:R-:W-:Y:S06]  /*2cc0*/  BRA `(.L_x_5029) ;  /* 0x00000000000c7947 */ /* 0x000fec0003800000 */
.L_x_5053:
[----:B------:R2:W5:Y:S01]  /*2cd0*/  LDG.E.U8 R17, desc[UR36][R2.64] ;  /* 0x0000002402117981 */ /* 0x000562000c1e1100 */
[----:B------:R-:W-:Y:S05]  /*2ce0*/  BRA `(.L_x_5029) ;  /* 0x0000000000047947 */ /* 0x000fea0003800000 */
.L_x_5052:
[----:B------:R1:W5:Y:S02]  /*2cf0*/  LDG.E.U8 R17, desc[UR36][R2.64] ;  /* 0x0000002402117981 */ /* 0x000364000c1e1100 */
.L_x_5029:
[----:B------:R-:W-:-:S07]  /*2d00*/  VIADD R18, R18, 0x80 ;  /* 0x0000008012127836 */ /* 0x000fce0000000000 */
.L_x_5023:
[----:B------:R-:W-:Y:S05]  /*2d10*/  BSYNC.RECONVERGENT B6 ;  /* 0x0000000000067941 */ /* 0x000fea0003800200 */
.L_x_5022:
        /* <DEDUP_REMOVED lines=23> */
.L_x_5062:
[----:B------:R0:W5:Y:S01]  /*2e90*/  LDG.E.U8 R16, desc[UR36][R2.64] ;  /* 0x0000002402107981 */ /* 0x000162000c1e1100 */
[----:B------:R-:W-:Y:S05]  /*2ea0*/  BRA `(.L_x_5058) ;  /* 0x0000000c00487947 */ /* 0x000fea0003800000 */
.L_x_5061:
        /* <DEDUP_REMOVED lines=8> */
.L_x_5065:
[----:B------:R0:W5:Y:S01]  /*2f30*/  LDG.E.U8 R16, desc[UR36][R2.64] ;  /* 0x0000002402107981 */ /* 0x000162000c1e1100 */
[----:B------:R-:W-:Y:S05]  /*2f40*/  BRA `(.L_x_5058) ;  /* 0x0000000c00207947 */ /* 0x000fea0003800000 */
.L_x_5064:
[----:B------:R0:W5:Y:S01]  /*2f50*/  LDG.E.U16 R16, desc[UR36][R2.64] ;  /* 0x0000002402107981 */ /* 0x000162000c1e1500 */
[----:B------:R-:W-:Y:S05]  /*2f60*/  BRA `(.L_x_5058) ;  /* 0x0000000c00187947 */ /* 0x000fea0003800000 */
.L_x_5060:
        /* <DEDUP_REMOVED lines=9> */
.L_x_5067:
[----:B------:R-:W2:Y:S02]  /*3000*/  LDG.E.U16 R0, desc[UR36][R2.64] ;  /* 0x0000002402007981 */ /* 0x000ea4000c1e1500 */
[----:B--2---:R-:W-:-:S06]  /*3010*/  HADD2.F32 R0, -RZ, R0.H0_H0 ;  /* 0x20000000ff007230 */ /* 0x004fcc0000004100 */
[----:B------:R-:W0:Y:S02]  /*3020*/  F2I.FTZ.TRUNC.NTZ R0, R0 ;  /* 0x0000000000007305 */ /* 0x000e24000021f100 */
[----:B0-----:R-:W-:Y:S01]  /*3030*/  PRMT R16, R0, 0x7610, R16 ;  /* 0x0000761000107816 */ /* 0x001fe20000000010 */
[----:B------:R-:W-:Y:S06]  /*3040*/  BRA `(.L_x_5058) ;  /* 0x0000000800e07947 */ /* 0x000fec0003800000 */
.L_x_5066:
        /* <DEDUP_REMOVED lines=9> */
.L_x_5069:
[----:B------:R-:W2:Y:S02]  /*30e0*/  LDG.E.U16 R2, desc[UR36][R2.64] ;  /* 0x0000002402027981 */ /* 0x000ea4000c1e1500 */
[----:B--2---:R-:W-:-:S06]  /*30f0*/  HADD2.F32 R0, -RZ, R2.H0_H0 ;  /* 0x20000002ff007230 */ /* 0x004fcc0000004100 */
[----:B------:R-:W0:Y:S02]  /*3100*/  F2I.FTZ.TRUNC.NTZ R0, R0 ;  /* 0x0000000000007305 */ /* 0x000e24000021f100 */
[----:B0-----:R-:W-:Y:S01]  /*3110*/  PRMT R16, R0, 0x7610, R16 ;  /* 0x0000761000107816 */ /* 0x001fe20000000010 */
[----:B------:R-:W-:Y:S06]  /*3120*/  BRA `(.L_x_5058) ;  /* 0x0000000800a87947 */ /* 0x000fec0003800000 */
.L_x_5068:
[----:B------:R-:W2:Y:S02]  /*3130*/  LDG.E.64 R2, desc[UR36][R2.64] ;  /* 0x0000002402027981 */ /* 0x000ea4000c1e1b00 */
[----:B--2---:R0:W1:Y:S02]  /*3140*/  F2I.F64.TRUNC R16, R2 ;  /* 0x0000000200107311 */ /* 0x004064000030d100 */
[----:B01----:R-:W-:Y:S05]  /*3150*/  BRA `(.L_x_5058) ;  /* 0x00000008009c7947 */ /* 0x003fea0003800000 */
.L_x_5059:
        /* <DEDUP_REMOVED lines=12> */
.L_x_5072:
[----:B------:R-:W2:Y:S02]  /*3220*/  LDG.E.64 R2, desc[UR36][R2.64] ;  /* 0x0000002402027981 */ /* 0x000ea4000c1e1b00 */
[----:B--2---:R0:W1:Y:S02]  /*3230*/  F2I.F64.TRUNC R16, R2 ;  /* 0x0000000200107311 */ /* 0x004064000030d100 */
[----:B01----:R-:W-:Y:S05]  /*3240*/  BRA `(.L_x_5058) ;  /* 0x0000000800607947 */ /* 0x003fea0003800000 */
.L_x_5071:
        /* <DEDUP_REMOVED lines=27> */
.L_x_5074:
        /* <DEDUP_REMOVED lines=14> */
.L_x_5073:
[----:B------:R-:W2:Y:S02]  /*34e0*/  LDG.E.U16 R0, desc[UR36][R2.64] ;  /* 0x0000002402007981 */ /* 0x000ea4000c1e1500 */
[----:B--2---:R-:W-:-:S06]  /*34f0*/  IMAD.U32 R0, R0, 0x10000, RZ ;  /* 0x0001000000007824 */ /* 0x004fcc00078e00ff */
[----:B------:R-:W0:Y:S02]  /*3500*/  F2I.FTZ.TRUNC.NTZ R0, R0 ;  /* 0x0000000000007305 */ /* 0x000e24000021f100 */
[----:B0-----:R-:W-:Y:S01]  /*3510*/  PRMT R16, R0, 0x7610, R16 ;  /* 0x0000761000107816 */ /* 0x001fe20000000010 */
[----:B------:R-:W-:Y:S06]  /*3520*/  BRA `(.L_x_5058) ;  /* 0x0000000400a87947 */ /* 0x000fec0003800000 */
.L_x_5070:
        /* <DEDUP_REMOVED lines=10> */
.L_x_5077:
        /* <DEDUP_REMOVED lines=21> */
.L_x_5081:
[----:B------:R-:W-:Y:S05]  /*3720*/  BSYNC.RECONVERGENT B1 ;  /* 0x0000000000017941 */ /* 0x000fea0003800200 */
.L_x_5080:
[----:B------:R-:W-:Y:S01]  /*3730*/  IMAD.SHL.U32 R0, R0, 0x100000, RZ ;  /* 0x0010000000007824 */ /* 0x000fe200078e00ff */
[----:B------:R-:W-:-:S04]  /*3740*/  LEA R2, R2, 0x3b800000, 0x17 ;  /* 0x3b80000002027811 */ /* 0x000fc800078eb8ff */
[----:B------:R-:W-:-:S07]  /*3750*/  LOP3.LUT R0, R2, R0, R7, 0xfe, !PT ;  /* 0x0000000002007212 */ /* 0x000fce00078efe07 */
.L_x_5079:
[----:B------:R-:W-:Y:S05]  /*3760*/  BSYNC.RECONVERGENT B0 ;  /* 0x0000000000007941 */ /* 0x000fea0003800200 */
.L_x_5078:
[----:B------:R-:W0:Y:S02]  /*3770*/  F2I.FTZ.TRUNC.NTZ R0, R0 ;  /* 0x0000000000007305 */ /* 0x000e24000021f100 */
[----:B0-----:R-:W-:Y:S01]  /*3780*/  PRMT R16, R0, 0x7610, R16 ;  /* 0x0000761000107816 */ /* 0x001fe20000000010 */
[----:B------:R-:W-:Y:S06]  /*3790*/  BRA `(.L_x_5058) ;  /* 0x00000004000c7947 */ /* 0x000fec0003800000 */
.L_x_5076:
        /* <DEDUP_REMOVED lines=21> */
.L_x_5085:
[----:B------:R-:W-:Y:S05]  /*38f0*/  BSYNC.RECONVERGENT B1 ;  /* 0x0000000000017941 */ /* 0x000fea0003800200 */
.L_x_5084:
[----:B------:R-:W-:Y:S01]  /*3900*/  IMAD.SHL.U32 R0, R0, 0x200000, RZ ;  /* 0x0020000000007824 */ /* 0x000fe200078e00ff */
[----:B------:R-:W-:-:S04]  /*3910*/  LEA R2, R2, 0x37800000, 0x17 ;  /* 0x3780000002027811 */ /* 0x000fc800078eb8ff */
[----:B------:R-:W-:-:S07]  /*3920*/  LOP3.LUT R0, R2, R0, R7, 0xfe, !PT ;  /* 0x0000000002007212 */ /* 0x000fce00078efe07 */
.L_x_5083:
[----:B------:R-:W-:Y:S05]  /*3930*/  BSYNC.RECONVERGENT B0 ;  /* 0x0000000000007941 */ /* 0x000fea0003800200 */
.L_x_5082:
[----:B------:R-:W0:Y:S02]  /*3940*/  F2I.FTZ.TRUNC.NTZ R0, R0 ;  /* 0x0000000000007305 */ /* 0x000e24000021f100 */
[----:B0-----:R-:W-:Y:S01]  /*3950*/  PRMT R16, R0, 0x7610, R16 ;  /* 0x0000761000107816 */ /* 0x001fe20000000010 */
[----:B------:R-:W-:Y:S06]  /*3960*/  BRA `(.L_x_5058) ;  /* 0x0000000000987947 */ /* 0x000fec0003800000 */
.L_x_5075:
        /* <DEDUP_REMOVED lines=14> */
.L_x_5089:
[----:B------:R-:W-:Y:S05]  /*3a50*/  BSYNC.RECONVERGENT B0 ;  /* 0x0000000000007941 */ /* 0x000fea0003800200 */
.L_x_5088:
[----:B------:R-:W0:Y:S02]  /*3a60*/  F2I.FTZ.TRUNC.NTZ R0, R0 ;  /* 0x0000000000007305 */ /* 0x000e24000021f100 */
[----:B0-----:R-:W-:Y:S01]  /*3a70*/  PRMT R16, R0, 0x7610, R16 ;  /* 0x0000761000107816 */ /* 0x001fe20000000010 */
[----:B------:R-:W-:Y:S06]  /*3a80*/  BRA `(.L_x_5058) ;  /* 0x0000000000507947 */ /* 0x000fec0003800000 */
.L_x_5063:
        /* <DEDUP_REMOVED lines=16> */
.L_x_5090:
[----:B------:R-:W-:Y:S05]  /*3b90*/  BRA `(.L_x_5058) ;  /* 0x00000000000c7947 */ /* 0x000fea0003800000 */
.L_x_5087:
[----:B------:R0:W5:Y:S01]  /*3ba0*/  LDG.E.U8 R16, desc[UR36][R2.64] ;  /* 0x0000002402107981 */ /* 0x000162000c1e1100 */
[----:B------:R-:W-:Y:S05]  /*3bb0*/  BRA `(.L_x_5058) ;  /* 0x0000000000047947 */ /* 0x000fea0003800000 */
.L_x_5086:
[----:B------:R0:W5:Y:S02]  /*3bc0*/  LDG.E.U8 R16, desc[UR36][R2.64] ;  /* 0x0000002402107981 */ /* 0x000164000c1e1100 */
.L_x_5058:
[----:B------:R-:W-:Y:S05]  /*3bd0*/  BSYNC.RECONVERGENT B6 ;  /* 0x0000000000067941 */ /* 0x000fea0003800200 */
.L_x_5057:
[----:B01234-:R-:W0:Y:S01]  /*3be0*/  LDC.U8 R2, c[0x0][0x3a4] ;  /* 0x0000e900ff027b82 */ /* 0x01fe220000000000 */
[----:B-----5:R-:W-:Y:S01]  /*3bf0*/  PRMT R17, R17, 0x8880, RZ ;  /* 0x0000888011117816 */ /* 0x020fe200000000ff */
[----:B------:R-:W-:Y:S01]  /*3c00*/  BSSY.RECONVERGENT B7, `(.L_x_5091) ;  /* 0x0000311000077945 */ /* 0x000fe20003800200 */
[----:B------:R-:W-:-:S03]  /*3c10*/  PRMT R0, R16, 0x8880, RZ ;  /* 0x0000888010007816 */ /* 0x000fc600000000ff */
[----:B------:R-:W-:Y:S01]  /*3c20*/  BSSY.RELIABLE B6, `(.L_x_5092) ;  /* 0x0000213000067945 */ /* 0x000fe20003800100 */
[----:B------:R-:W-:Y:S02]  /*3c30*/  ISETP.GE.AND P0, PT, R25, R23, PT ;  /* 0x000000171900720c */ /* 0x000fe40003f06270 */
[----:B------:R-:W-:Y:S02]  /*3c40*/  PRMT R16, R17, 0x7710, RZ ;  /* 0x0000771011107816 */ /* 0x000fe400000000ff */
[----:B------:R-:W-:Y:S02]  /*3c50*/  PRMT R17, R0, 0x7710, RZ ;  /* 0x0000771000117816 */ /* 0x000fe400000000ff */
[----:B------:R-:W-:Y:S02]  /*3c60*/  PRMT R0, R16, 0x9910, RZ ;  /* 0x0000991010007816 */ /* 0x000fe400000000ff */
[----:B------:R-:W-:Y:S02]  /*3c70*/  PRMT R3, R17, 0x9910, RZ ;  /* 0x0000991011037816 */ /* 0x000fe400000000ff */
[----:B------:R-:W-:-:S02]  /*3c80*/  IABS R0, R0 ;  /* 0x0000000000007213 */ /* 0x000fc40000000000 */
[----:B------:R-:W-:Y:S02]  /*3c90*/  IABS R3, R3 ;  /* 0x0000000300037213 */ /* 0x000fe40000000000 */
[----:B------:R-:W-:Y:S02]  /*3ca0*/  PRMT R18, R0, 0x7710, RZ ;  /* 0x0000771000127816 */ /* 0x000fe400000000ff */
[----:B------:R-:W-:Y:S01]  /*3cb0*/  PRMT R19, R3, 0x7710, RZ ;  /* 0x0000771003137816 */ /* 0x000fe200000000ff */
[----:B------:R-:W-:Y:S06]  /*3cc0*/  @P0 BRA `(.L_x_5093) ;  /* 0x0000002000140947 */ /* 0x000fec0003800000 */
[----:B------:R-:W1:Y:S01]  /*3cd0*/  LDCU UR4, c[0x0][0x3a8] ;  /* 0x00007500ff0477ac */ /* 0x000e620008000800 */
[----:B------:R-:W2:Y:S01]  /*3ce0*/  LDC.64 R8, c[0x0][0x388] ;  /* 0x0000e200ff087b82 */ /* 0x000ea20000000a00 */
[----:B------:R-:W-:Y:S01]  /*3cf0*/  IMAD R0, R22, 0x200, R25 ;  /* 0x0000020016007824 */ /* 0x000fe200078e0219 */
[----:B0-----:R-:W-:Y:S01]  /*3d00*/  PRMT R5, R2, 0x9910, RZ ;  /* 0x0000991002057816 */ /* 0x001fe200000000ff */
[----:B------:R-:W-:Y:S01]  /*3d10*/  VIADD R25, R25, 0x80 ;  /* 0x0000008019197836 */ /* 0x000fe20000000000 */
[----:B------:R-:W-:Y:S02]  /*3d20*/  PRMT R4, R26, 0x8880, RZ ;  /* 0x000088801a047816 */ /* 0x000fe400000000ff */
[----:B------:R-:W-:Y:S02]  /*3d30*/  PRMT R24, R24, 0x8880, RZ ;  /* 0x0000888018187816 */ /* 0x000fe400000000ff */
[----:B------:R-:W-:Y:S02]  /*3d40*/  PRMT R4, R4, 0x7710, RZ ;  /* 0x0000771004047816 */ /* 0x000fe400000000ff */
[----:B------:R-:W-:-:S04]  /*3d50*/  PRMT R24, R24, 0x7710, RZ ;  /* 0x0000771018187816 */ /* 0x000fc800000000ff */
[----:B------:R-:W-:Y:S01]  /*3d60*/  PRMT R6, R24, 0x9910, RZ ;  /* 0x0000991018067816 */ /* 0x000fe200000000ff */
[----:B-1----:R-:W-:-:S03]  /*3d70*/  IMAD R3, R0, UR4, RZ ;  /* 0x0000000400037c24 */ /* 0x002fc6000f8e02ff */
[----:B------:R-:W-:Y:S01]  /*3d80*/  IABS R6, R6 ;  /* 0x0000000600067213 */ /* 0x000fe20000000000 */
[----:B------:R-:W-:Y:S01]  /*3d90*/  IMAD.MOV.U32 R0, RZ, RZ, R5 ;  /* 0x000000ffff007224 */ /* 0x000fe200078e0005 */
[----:B------:R-:W-:Y:S02]  /*3da0*/  PRMT R5, R4, 0x9910, RZ ;  /* 0x0000991004057816 */ /* 0x000fe400000000ff */
[----:B------:R-:W-:Y:S02]  /*3db0*/  PRMT R26, R6, 0x7710, RZ ;  /* 0x00007710061a7816 */ /* 0x000fe400000000ff */
[----:B------:R-:W-:Y:S02]  /*3dc0*/  ISETP.GT.AND P0, PT, R0, 0x9, PT ;  /* 0x000000090000780c */ /* 0x000fe40003f04270 */
[----:B--2---:R-:W-:Y:S02]  /*3dd0*/  IADD3 R8, P1, PT, R3, R8, RZ ;  /* 0x0000000803087210 */ /* 0x004fe40007f3e0ff */
        /* <DEDUP_REMOVED lines=14> */
.L_x_5097:
[----:B------:R0:W-:Y:S01]  /*3ec0*/  STG.E.U8 desc[UR36][R8.64], R3 ;  /* 0x0000000308007986 */ /* 0x0001e2000c101124 */
[----:B------:R-:W-:Y:S05]  /*3ed0*/  BRA `(.L_x_5099) ;  /* 0x0000000c00987947 */ /* 0x000fea0003800000 */
.L_x_5096:
[----:B------:R-:W-:-:S13]  /*3ee0*/  ISETP.NE.AND P0, PT, R0, 0x2, PT ;  /* 0x000000020000780c */ /* 0x000fda0003f05270 */
[----:B------:R-:W-:Y:S05]  /*3ef0*/  @!P0 BRA `(.L_x_5100) ;  /* 0x00000000003c8947 */ /* 0x000fea0003800000 */
[----:B------:R-:W-:-:S13]  /*3f00*/  ISETP.NE.AND P0, PT, R0, 0x3, PT ;  /* 0x000000030000780c */ /* 0x000fda0003f05270 */
[----:B------:R-:W-:Y:S05]  /*3f10*/  @!P0 BRA `(.L_x_5101) ;  /* 0x0000000000208947 */ /* 0x000fea0003800000 */
[----:B------:R-:W-:-:S13]  /*3f20*/  ISETP.NE.AND P0, PT, R0, 0x4, PT ;  /* 0x000000040000780c */ /* 0x000fda0003f05270 */
[----:B------:R-:W-:Y:S05]  /*3f30*/  @P0 BRA `(.L_x_5098) ;  /* 0x0000000800d00947 */ /* 0x000fea0003800000 */
[----:B------:R-:W-:-:S04]  /*3f40*/  LOP3.LUT R0, R3, 0xffff, RZ, 0xc0, !PT ;  /* 0x0000ffff03007812 */ /* 0x000fc800078ec0ff */
[----:B------:R-:W-:-:S05]  /*3f50*/  PRMT R0, R0, 0x8880, RZ ;  /* 0x0000888000007816 */ /* 0x000fca00000000ff */
[----:B------:R-:W-:-:S05]  /*3f60*/  IMAD.MOV.U32 R4, RZ, RZ, R0 ;  /* 0x000000ffff047224 */ /* 0x000fca00078e0000 */
[----:B------:R-:W-:-:S05]  /*3f70*/  SHF.R.S32.HI R5, RZ, 0x1f, R4 ;  /* 0x0000001fff057819 */ /* 0x000fca0000011404 */
[----:B------:R0:W-:Y:S01]  /*3f80*/  STG.E.64 desc[UR36][R8.64], R4 ;  /* 0x0000000408007986 */ /* 0x0001e2000c101b24 */
[----:B------:R-:W-:Y:S05]  /*3f90*/  BRA `(.L_x_5099) ;  /* 0x0000000c00687947 */ /* 0x000fea0003800000 */
.L_x_5101:
[----:B------:R-:W-:-:S04]  /*3fa0*/  PRMT R4, R4, 0x9910, RZ ;  /* 0x0000991004047816 */ /* 0x000fc800000000ff */
[----:B------:R-:W-:-:S04]  /*3fb0*/  IABS R0, R4 ;  /* 0x0000000400007213 */ /* 0x000fc80000000000 */
[----:B------:R-:W-:-:S05]  /*3fc0*/  PRMT R3, R0, 0x8880, RZ ;  /* 0x0000888000037816 */ /* 0x000fca00000000ff */
[----:B------:R0:W-:Y:S01]  /*3fd0*/  STG.E desc[UR36][R8.64], R3 ;  /* 0x0000000308007986 */ /* 0x0001e2000c101924 */
[----:B------:R-:W-:Y:S05]  /*3fe0*/  BRA `(.L_x_5099) ;  /* 0x0000000c00547947 */ /* 0x000fea0003800000 */
.L_x_5100:
[----:B------:R-:W-:-:S04]  /*3ff0*/  PRMT R3, R3, 0x8880, RZ ;  /* 0x0000888003037816 */ /* 0x000fc800000000ff */
[----:B------:R-:W-:-:S05]  /*4000*/  PRMT R3, R3, 0x7710, RZ ;  /* 0x0000771003037816 */ /* 0x000fca00000000ff */
[----:B------:R0:W-:Y:S01]  /*4010*/  STG.E.U16 desc[UR36][R8.64], R3 ;  /* 0x0000000308007986 */ /* 0x0001e2000c101524 */
[----:B------:R-:W-:Y:S05]  /*4020*/  BRA `(.L_x_5099) ;  /* 0x0000000c00447947 */ /* 0x000fea0003800000 */
.L_x_5095:
[----:B------:R-:W-:-:S13]  /*4030*/  ISETP.GT.AND P0, PT, R0, 0x6, PT ;  /* 0x000000060000780c */ /* 0x000fda0003f04270 */
[----:B------:R-:W-:Y:S05]  /*4040*/  @P0 BRA `(.L_x_5102) ;  /* 0x00000000002c0947 */ /* 0x000fea0003800000 */
[----:B------:R-:W-:-:S13]  /*4050*/  ISETP.NE.AND P0, PT, R0, 0x5, PT ;  /* 0x000000050000780c */ /* 0x000fda0003f05270 */
[----:B------:R-:W-:Y:S05]  /*4060*/  @!P0 BRA `(.L_x_5103) ;  /* 0x0000000000148947 */ /* 0x000fea0003800000 */
[----:B------:R-:W-:-:S13]  /*4070*/  ISETP.NE.AND P0, PT, R0, 0x6, PT ;  /* 0x000000060000780c */ /* 0x000fda0003f05270 */
[----:B------:R-:W-:Y:S05]  /*4080*/  @P0 BRA `(.L_x_5098) ;  /* 0x00000008007c0947 */ /* 0x000fea0003800000 */
[----:B------:R-:W0:Y:S02]  /*4090*/  I2F.S8 R3, R3 ;  /* 0x0000000300037306 */ /* 0x000e240000001400 */
[----:B0-----:R0:W-:Y:S01]  /*40a0*/  STG.E desc[UR36][R8.64], R3 ;  /* 0x0000000308007986 */ /* 0x0011e2000c101924 */
[----:B------:R-:W-:Y:S05]  /*40b0*/  BRA `(.L_x_5099) ;  /* 0x0000000c00207947 */ /* 0x000fea0003800000 */
.L_x_5103:
[----:B------:R-:W0:Y:S02]  /*40c0*/  I2F.S8 R0, R3 ;  /* 0x0000000300007306 */ /* 0x000e240000001400 */
[----:B0-----:R-:W-:-:S05]  /*40d0*/  F2FP.F16.F32.PACK_AB R0, RZ, R0 ;  /* 0x00000000ff00723e */ /* 0x001fca00000000ff */
[----:B------:R0:W-:Y:S01]  /*40e0*/  STG.E.U16 desc[UR36][R8.64], R0 ;  /* 0x0000000008007986 */ /* 0x0001e2000c101524 */
[----:B------:R-:W-:Y:S05]  /*40f0*/  BRA `(.L_x_5099) ;  /* 0x0000000c00107947 */ /* 0x000fea0003800000 */
.L_x_5102:
[----:B------:R-:W-:-:S13]  /*4100*/  ISETP.NE.AND P0, PT, R0, 0x7, PT ;  /* 0x000000070000780c */ /* 0x000fda0003f05270 */
[----:B------:R-:W-:Y:S05]  /*4110*/  @!P0 BRA `(.L_x_5104) ;  /* 0x0000000000348947 */ /* 0x000fea0003800000 */
[----:B------:R-:W-:-:S13]  /*4120*/  ISETP.NE.AND P0, PT, R0, 0x8, PT ;  /* 0x000000080000780c */ /* 0x000fda0003f05270 */
[----:B------:R-:W-:Y:S05]  /*4130*/  @!P0 BRA `(.L_x_5105) ;  /* 0x0000000000188947 */ /* 0x000fea0003800000 */
[----:B------:R-:W-:-:S13]  /*4140*/  ISETP.NE.AND P0, PT, R0, 0x9, PT ;  /* 0x000000090000780c */ /* 0x000fda0003f05270 */
[----:B------:R-:W-:Y:S05]  /*4150*/  @P0 BRA `(.L_x_5098) ;  /* 0x0000000800480947 */ /* 0x000fea0003800000 */
[----:B------:R-:W0:Y:S01]  /*4160*/  I2F.S8 R4, R3 ;  /* 0x0000000300047306 */ /* 0x000e220000001400 */
[----:B------:R-:W-:-:S05]  /*4170*/  IMAD.MOV.U32 R5, RZ, RZ, RZ ;  /* 0x000000ffff057224 */ /* 0x000fca00078e00ff */
[----:B0-----:R0:W-:Y:S01]  /*4180*/  STG.E.64 desc[UR36][R8.64], R4 ;  /* 0x0000000408007986 */ /* 0x0011e2000c101b24 */
[----:B------:R-:W-:Y:S05]  /*4190*/  BRA `(.L_x_5099) ;  /* 0x0000000800e87947 */ /* 0x000fea0003800000 */
.L_x_5105:
[----:B------:R-:W0:Y:S02]  /*41a0*/  I2F.S8 R3, R3 ;  /* 0x0000000300037306 */ /* 0x000e240000001400 */
[----:B0-----:R-:W-:-:S04]  /*41b0*/  F2FP.F16.F32.PACK_AB R3, RZ, R3 ;  /* 0x00000003ff03723e */ /* 0x001fc800000000ff */
[----:B------:R-:W-:-:S05]  /*41c0*/  PRMT R3, R3, 0x5410, RZ ;  /* 0x0000541003037816 */ /* 0x000fca00000000ff */
[----:B------:R0:W-:Y:S01]  /*41d0*/  STG.E desc[UR36][R8.64], R3 ;  /* 0x0000000308007986 */ /* 0x0001e2000c101924 */
[----:B------:R-:W-:Y:S05]  /*41e0*/  BRA `(.L_x_5099) ;  /* 0x0000000800d47947 */ /* 0x000fea0003800000 */
.L_x_5104:
[----:B------:R-:W-:-:S04]  /*41f0*/  PRMT R4, R3, 0x8880, RZ ;  /* 0x0000888003047816 */ /* 0x000fc800000000ff */
[----:B------:R-:W-:-:S06]  /*4200*/  PRMT R4, R4, 0x7710, RZ ;  /* 0x0000771004047816 */ /* 0x000fcc00000000ff */
[----:B------:R-:W0:Y:S02]  /*4210*/  I2F.F64.S16 R4, R4 ;  /* 0x0000000400047312 */ /* 0x000e240000101c00 */
[----:B0-----:R0:W-:Y:S01]  /*4220*/  STG.E.64 desc[UR36][R8.64], R4 ;  /* 0x0000000408007986 */ /* 0x0011e2000c101b24 */
[----:B------:R-:W-:Y:S05]  /*4230*/  BRA `(.L_x_5099) ;  /* 0x0000000800c07947 */ /* 0x000fea0003800000 */
.L_x_5094:
        /* <DEDUP_REMOVED lines=14> */
.L_x_5108:
[----:B------:R-:W-:Y:S02]  /*4320*/  PRMT R4, R3, 0x8880, RZ ;  /* 0x0000888003047816 */ /* 0x000fe400000000ff */
[----:B------:R-:W-:Y:S02]  /*4330*/  CS2R R6, SRZ ;  /* 0x0000000000067805 */ /* 0x000fe4000001ff00 */
[----:B------:R-:W-:-:S06]  /*4340*/  PRMT R4, R4, 0x7710, RZ ;  /* 0x0000771004047816 */ /* 0x000fcc00000000ff */
[----:B------:R-:W0:Y:S02]  /*4350*/  I2F.F64.S16 R4, R4 ;  /* 0x0000000400047312 */ /* 0x000e240000101c00 */
[----:B0-----:R3:W-:Y:S01]  /*4360*/  STG.E.128 desc[UR36][R8.64], R4 ;  /* 0x0000000408007986 */ /* 0x0017e2000c101d24 */
[----:B------:R-:W-:Y:S05]  /*4370*/  BRA `(.L_x_5099) ;  /* 0x0000000800707947 */ /* 0x000fea0003800000 */
.L_x_5107:
[----:B------:R-:W-:-:S13]  /*4380*/  ISETP.NE.AND P0, PT, R0, 0xf, PT ;  /* 0x0000000f0000780c */ /* 0x000fda0003f05270 */
[----:B------:R-:W-:Y:S05]  /*4390*/  @!P0 BRA `(.L_x_5109) ;  /* 0x0000000000a08947 */ /* 0x000fea0003800000 */
[----:B------:R-:W-:-:S13]  /*43a0*/  ISETP.NE.AND P0, PT, R0, 0x17, PT ;  /* 0x000000170000780c */ /* 0x000fda0003f05270 */
[----:B------:R-:W-:Y:S05]  /*43b0*/  @!P0 BRA `(.L_x_5110) ;  /* 0x00000000004c8947 */ /* 0x000fea0003800000 */
[----:B------:R-:W-:-:S13]  /*43c0*/  ISETP.NE.AND P0, PT, R0, 0x18, PT ;  /* 0x000000180000780c */ /* 0x000fda0003f05270 */
[----:B------:R-:W-:Y:S05]  /*43d0*/  @P0 BRA `(.L_x_5098) ;  /* 0x0000000400a80947 */ /* 0x000fea0003800000 */
        /* <DEDUP_REMOVED lines=13> */
.L_x_5112:
[----:B------:R-:W-:Y:S05]  /*44b0*/  BSYNC.RECONVERGENT B0 ;  /* 0x0000000000007941 */ /* 0x000fea0003800200 */
.L_x_5111:
[----:B------:R-:W-:-:S05]  /*44c0*/  LOP3.LUT R5, R0, 0x80, R5, 0xf8, !PT ;  /* 0x0000008000057812 */ /* 0x000fca00078ef805 */
[----:B------:R2:W-:Y:S01]  /*44d0*/  STG.E.U8 desc[UR36][R8.64], R5 ;  /* 0x0000000508007986 */ /* 0x0005e2000c101124 */
[----:B------:R-:W-:Y:S05]  /*44e0*/  BRA `(.L_x_5099) ;  /* 0x0000000800147947 */ /* 0x000fea0003800000 */
.L_x_5110:
[----:B------:R-:W0:Y:S01]  /*44f0*/  I2F.S8 R6, R3 ;  /* 0x0000000300067306 */ /* 0x000e220000001400 */
        /* <DEDUP_REMOVED lines=14> */
.L_x_5114:
[----:B------:R-:W-:Y:S05]  /*45e0*/  BSYNC.RECONVERGENT B0 ;  /* 0x0000000000007941 */ /* 0x000fea0003800200 */
.L_x_5113:
[----:B------:R-:W-:-:S05]  /*45f0*/  LOP3.LUT R5, R0, 0x80, R5, 0xf8, !PT ;  /* 0x0000008000057812 */ /* 0x000fca00078ef805 */
[----:B------:R1:W-:Y:S01]  /*4600*/  STG.E.U8 desc[UR36][R8.64], R5 ;  /* 0x0000000508007986 */ /* 0x0003e2000c101124 */
[----:B------:R-:W-:Y:S05]  /*4610*/  BRA `(.L_x_5099) ;  /* 0x0000000400c87947 */ /* 0x000fea0003800000 */
.L_x_5109:
[----:B------:R-:W0:Y:S02]  /*4620*/  I2F.S8 R0, R3 ;  /* 0x0000000300007306 */ /* 0x000e240000001400 */
[----:B0-----:R-:W-:-:S05]  /*4630*/  F2FP.BF16.F32.PACK_AB R0, RZ, R0 ;  /* 0x00000000ff00723e */ /* 0x001fca00000010ff */
[----:B------:R0:W-:Y:S01]  /*4640*/  STG.E.U16 desc[UR36][R8.64], R0 ;  /* 0x0000000008007986 */ /* 0x0001e2000c101524 */
[----:B------:R-:W-:Y:S05]  /*4650*/  BRA `(.L_x_5099) ;  /* 0x0000000400b87947 */ /* 0x000fea0003800000 */
.L_x_5106:
        /* <DEDUP_REMOVED lines=8> */
[----:B------:R-:W-:-:S04]  /*46e0*/  PRMT R3, R3, 0x8880, RZ ;  /* 0x0000888003037816 */ /* 0x000fc800000000ff */
[----:B------:R-:W-:-:S05]  /*46f0*/  PRMT R3, R3, 0x7710, RZ ;  /* 0x0000771003037816 */ /* 0x000fca00000000ff */
[----:B------:R0:W-:Y:S01]  /*4700*/  STG.E.U16 desc[UR36][R8.64], R3 ;  /* 0x0000000308007986 */ /* 0x0001e2000c101524 */
[----:B------:R-:W-:Y:S05]  /*4710*/  BRA `(.L_x_5099) ;  /* 0x0000000400887947 */ /* 0x000fea0003800000 */
.L_x_5117:
        /* <DEDUP_REMOVED lines=13> */
.L_x_5120:
[----:B------:R-:W-:-:S04]  /*47f0*/  SHF.R.U32.HI R0, RZ, 0x14, R3 ;  /* 0x00000014ff007819 */ /* 0x000fc80000011603 */
[----:B------:R-:W-:-:S04]  /*4800*/  LOP3.LUT R0, R0, 0x1, RZ, 0xc0, !PT ;  /* 0x0000000100007812 */ /* 0x000fc800078ec0ff */
[----:B------:R-:W-:-:S04]  /*4810*/  IADD3 R0, PT, PT, R3, 0x487ffff, R0 ;  /* 0x0487ffff03007810 */ /* 0x000fc80007ffe000 */
[----:B------:R-:W-:-:S04]  /*4820*/  SHF.R.U32.HI R0, RZ, 0x14, R0 ;  /* 0x00000014ff007819 */ /* 0x000fc80000011600 */
[----:B------:R-:W-:-:S07]  /*4830*/  LOP3.LUT R0, R0, 0xff, RZ, 0xc0, !PT ;  /* 0x000000ff00007812 */ /* 0x000fce00078ec0ff */
.L_x_5121:
[----:B------:R-:W-:-:S04]  /*4840*/  SHF.R.U32.HI R3, RZ, 0x18, R3 ;  /* 0x00000018ff037819 */ /* 0x000fc80000011603 */
[----:B------:R-:W-:-:S04]  /*4850*/  LOP3.LUT R0, R0, 0x80, R3, 0xf8, !PT ;  /* 0x0000008000007812 */ /* 0x000fc800078ef803 */
[----:B------:R-:W-:-:S07]  /*4860*/  PRMT R4, R0, 0x7610, R4 ;  /* 0x0000761000047816 */ /* 0x000fce0000000004 */
.L_x_5119:
[----:B------:R-:W-:Y:S05]  /*4870*/  BSYNC.RECONVERGENT B0 ;  /* 0x0000000000007941 */ /* 0x000fea0003800200 */
.L_x_5118:
[----:B------:R0:W-:Y:S01]  /*4880*/  STG.E.U8 desc[UR36][R8.64], R4 ;  /* 0x0000000408007986 */ /* 0x0001e2000c101124 */
[----:B------:R-:W-:Y:S05]  /*4890*/  BRA `(.L_x_5099) ;  /* 0x0000000400287947 */ /* 0x000fea0003800000 */
.L_x_5116:
        /* <DEDUP_REMOVED lines=13> */
.L_x_5124:
[----:B------:R-:W-:-:S04]  /*4970*/  SHF.R.U32.HI R0, RZ, 0x15, R3 ;  /* 0x00000015ff007819 */ /* 0x000fc80000011603 */
[----:B------:R-:W-:-:S04]  /*4980*/  LOP3.LUT R0, R0, 0x1, RZ, 0xc0, !PT ;  /* 0x0000000100007812 */ /* 0x000fc800078ec0ff */
[----:B------:R-:W-:-:S04]  /*4990*/  IADD3 R0, PT, PT, R3, 0x88fffff, R0 ;  /* 0x088fffff03007810 */ /* 0x000fc80007ffe000 */
[----:B------:R-:W-:-:S04]  /*49a0*/  SHF.R.U32.HI R0, RZ, 0x15, R0 ;  /* 0x00000015ff007819 */ /* 0x000fc80000011600 */
[----:B------:R-:W-:-:S07]  /*49b0*/  LOP3.LUT R0, R0, 0xff, RZ, 0xc0, !PT ;  /* 0x000000ff00007812 */ /* 0x000fce00078ec0ff */
.L_x_5125:
[----:B------:R-:W-:-:S04]  /*49c0*/  SHF.R.U32.HI R3, RZ, 0x18, R3 ;  /* 0x00000018ff037819 */ /* 0x000fc80000011603 */
[----:B------:R-:W-:-:S04]  /*49d0*/  LOP3.LUT R0, R0, 0x80, R3, 0xf8, !PT ;  /* 0x0000008000007812 */ /* 0x000fc800078ef803 */
[----:B------:R-:W-:-:S07]  /*49e0*/  PRMT R4, R0, 0x7610, R4 ;  /* 0x0000761000047816 */ /* 0x000fce0000000004 */
.L_x_5123:
[----:B------:R-:W-:Y:S05]  /*49f0*/  BSYNC.RECONVERGENT B0 ;  /* 0x0000000000007941 */ /* 0x000fea0003800200 */
.L_x_5122:
[----:B------:R0:W-:Y:S01]  /*4a00*/  STG.E.U8 desc[UR36][R8.64], R4 ;  /* 0x0000000408007986 */ /* 0x0001e2000c101124 */
[----:B------:R-:W-:Y:S05]  /*4a10*/  BRA `(.L_x_5099) ;  /* 0x0000000000c87947 */ /* 0x000fea0003800000 */
.L_x_5115:
[----:B------:R-:W-:-:S13]  /*4a20*/  ISETP.NE.AND P0, PT, R0, 0x1c, PT ;  /* 0x0000001c0000780c */ /* 0x000fda0003f05270 */
[----:B------:R-:W-:Y:S05]  /*4a30*/  @!P0 BRA `(.L_x_5126) ;  /* 0x0000000000b08947 */ /* 0x000fea0003800000 */
[----:B------:R-:W-:-:S13]  /*4a40*/  ISETP.NE.AND P0, PT, R0, 0x1d, PT ;  /* 0x0000001d0000780c */ /* 0x000fda0003f05270 */
[----:B------:R-:W-:Y:S05]  /*4a50*/  @!P0 BRA `(.L_x_5127) ;  /* 0x0000000000908947 */ /* 0x000fea0003800000 */
[----:B------:R-:W-:-:S13]  /*4a60*/  ISETP.NE.AND P0, PT, R0, 0x2c, PT ;  /* 0x0000002c0000780c */ /* 0x000fda0003f05270 */
[----:B------:R-:W-:Y:S05]  /*4a70*/  @!P0 BRA `(.L_x_5128) ;  /* 0x0000000000448947 */ /* 0x000fea0003800000 */
.L_x_5098:
        /* <DEDUP_REMOVED lines=16> */
.L_x_5129:
[----:B------:R-:W-:Y:S05]  /*4b80*/  BRA `(.L_x_5099) ;  /* 0x00000000006c7947 */ /* 0x000fea0003800000 */
.L_x_5128:
[----:B------:R-:W0:Y:S02]  /*4b90*/  I2F.S8 R6, R3 ;  /* 0x0000000300067306 */ /* 0x000e240000001400 */
        /* <DEDUP_REMOVED lines=16> */
.L_x_5127:
[----:B------:R-:W-:-:S04]  /*4ca0*/  LOP3.LUT R3, R3, 0xffff, RZ, 0xc0, !PT ;  /* 0x0000ffff03037812 */ /* 0x000fc800078ec0ff */
[----:B------:R-:W-:-:S05]  /*4cb0*/  PRMT R3, R3, 0x8880, RZ ;  /* 0x0000888003037816 */ /* 0x000fca00000000ff */
[----:B------:R-:W-:-:S05]  /*4cc0*/  IMAD.MOV.U32 R4, RZ, RZ, R3 ;  /* 0x000000ffff047224 */ /* 0x000fca00078e0003 */
[----:B------:R-:W-:-:S05]  /*4cd0*/  SHF.R.S32.HI R5, RZ, 0x1f, R4 ;  /* 0x0000001fff057819 */ /* 0x000fca0000011404 */
[----:B------:R0:W-:Y:S01]  /*4ce0*/  STG.E.64 desc[UR36][R8.64], R4 ;  /* 0x0000000408007986 */ /* 0x0001e2000c101b24 */
[----:B------:R-:W-:Y:S05]  /*4cf0*/  BRA `(.L_x_5099) ;  /* 0x0000000000107947 */ /* 0x000fea0003800000 */
.L_x_5126:
[----:B------:R-:W-:-:S04]  /*4d00*/  PRMT R4, R4, 0x9910, RZ ;  /* 0x0000991004047816 */ /* 0x000fc800000000ff */
[----:B------:R-:W-:-:S04]  /*4d10*/  IABS R0, R4 ;  /* 0x0000000400007213 */ /* 0x000fc80000000000 */
[----:B------:R-:W-:-:S05]  /*4d20*/  PRMT R3, R0, 0x8880, RZ ;  /* 0x0000888000037816 */ /* 0x000fca00000000ff */
[----:B------:R0:W-:Y:S02]  /*4d30*/  STG.E desc[UR36][R8.64], R3 ;  /* 0x0000000308007986 */ /* 0x0001e4000c101924 */
.L_x_5099:
        /* <DEDUP_REMOVED lines=23> */
.L_x_5134:
[----:B------:R0:W-:Y:S01]  /*4eb0*/  STG.E.U8 desc[UR36][R8.64], R26 ;  /* 0x0000001a08007986 */ /* 0x0001e2000c101124 */
[----:B------:R-:W-:Y:S05]  /*4ec0*/  BRA `(.L_x_5136) ;  /* 0x0000000c00907947 */ /* 0x000fea0003800000 */
.L_x_5133:
        /* <DEDUP_REMOVED lines=12> */
.L_x_5138:
[----:B------:R-:W-:-:S04]  /*4f90*/  PRMT R24, R24, 0x9910, RZ ;  /* 0x0000991018187816 */ /* 0x000fc800000000ff */
[----:B------:R-:W-:-:S04]  /*4fa0*/  IABS R0, R24 ;  /* 0x0000001800007213 */ /* 0x000fc80000000000 */
[----:B------:R-:W-:-:S05]  /*4fb0*/  PRMT R3, R0, 0x8880, RZ ;  /* 0x0000888000037816 */ /* 0x000fca00000000ff */
[----:B------:R3:W-:Y:S01]  /*4fc0*/  STG.E desc[UR36][R8.64], R3 ;  /* 0x0000000308007986 */ /* 0x0007e2000c101924 */
[----:B------:R-:W-:Y:S05]  /*4fd0*/  BRA `(.L_x_5136) ;  /* 0x0000000c004c7947 */ /* 0x000fea0003800000 */
.L_x_5137:
[----:B------:R-:W-:-:S04]  /*4fe0*/  PRMT R3, R26, 0x8880, RZ ;  /* 0x000088801a037816 */ /* 0x000fc800000000ff */
[----:B------:R-:W-:-:S05]  /*4ff0*/  PRMT R3, R3, 0x7710, RZ ;  /* 0x0000771003037816 */ /* 0x000fca00000000ff */
[----:B------:R2:W-:Y:S01]  /*5000*/  STG.E.U16 desc[UR36][R8.64], R3 ;  /* 0x0000000308007986 */ /* 0x0005e2000c101524 */
[----:B------:R-:W-:Y:S05]  /*5010*/  BRA `(.L_x_5136) ;  /* 0x0000000c003c7947 */ /* 0x000fea0003800000 */
.L_x_5132:
        /* <DEDUP_REMOVED lines=9> */
.L_x_5140:
[----:B------:R-:W0:Y:S02]  /*50b0*/  I2F.S8 R0, R26 ;  /* 0x0000001a00007306 */ /* 0x000e240000001400 */
[----:B0-----:R-:W-:-:S05]  /*50c0*/  F2FP.F16.F32.PACK_AB R0, RZ, R0 ;  /* 0x00000000ff00723e */ /* 0x001fca00000000ff */
[----:B------:R0:W-:Y:S01]  /*50d0*/  STG.E.U16 desc[UR36][R8.64], R0 ;  /* 0x0000000008007986 */ /* 0x0001e2000c101524 */
[----:B------:R-:W-:Y:S05]  /*50e0*/  BRA `(.L_x_5136) ;  /* 0x0000000c00087947 */ /* 0x000fea0003800000 */
.L_x_5139:
        /* <DEDUP_REMOVED lines=10> */
.L_x_5142:
[----:B------:R-:W0:Y:S02]  /*5190*/  I2F.S8 R26, R26 ;  /* 0x0000001a001a7306 */ /* 0x000e240000001400 */
[----:B0-----:R-:W-:-:S04]  /*51a0*/  F2FP.F16.F32.PACK_AB R3, RZ, R26 ;  /* 0x0000001aff03723e */ /* 0x001fc800000000ff */
[----:B------:R-:W-:-:S05]  /*51b0*/  PRMT R3, R3, 0x5410, RZ ;  /* 0x0000541003037816 */ /* 0x000fca00000000ff */
[----:B------:R0:W-:Y:S01]  /*51c0*/  STG.E desc[UR36][R8.64], R3 ;  /* 0x0000000308007986 */ /* 0x0001e2000c101924 */
[----:B------:R-:W-:Y:S05]  /*51d0*/  BRA `(.L_x_5136) ;  /* 0x0000000800cc7947 */ /* 0x000fea0003800000 */
.L_x_5141:
[----:B------:R-:W-:-:S04]  /*51e0*/  PRMT R4, R26, 0x8880, RZ ;  /* 0x000088801a047816 */ /* 0x000fc800000000ff */
[----:B------:R-:W-:-:S06]  /*51f0*/  PRMT R4, R4, 0x7710, RZ ;  /* 0x0000771004047816 */ /* 0x000fcc00000000ff */
[----:B------:R-:W0:Y:S02]  /*5200*/  I2F.F64.S16 R4, R4 ;  /* 0x0000000400047312 */ /* 0x000e240000101c00 */
[----:B0-----:R0:W-:Y:S01]  /*5210*/  STG.E.64 desc[UR36][R8.64], R4 ;  /* 0x0000000408007986 */ /* 0x0011e2000c101b24 */
[----:B------:R-:W-:Y:S05]  /*5220*/  BRA `(.L_x_5136) ;  /* 0x0000000800b87947 */ /* 0x000fea0003800000 */
.L_x_5131:
        /* <DEDUP_REMOVED lines=14> */
.L_x_5146:
        /* <DEDUP_REMOVED lines=17> */
.L_x_5149:
[----:B------:R-:W-:-:S04]  /*5420*/  SHF.R.U32.HI R3, RZ, 0x18, R5 ;  /* 0x00000018ff037819 */ /* 0x000fc80000011605 */
[----:B------:R-:W-:-:S04]  /*5430*/  LOP3.LUT R0, R0, 0x80, R3, 0xf8, !PT ;  /* 0x0000008000007812 */ /* 0x000fc800078ef803 */
[----:B------:R-:W-:-:S07]  /*5440*/  PRMT R4, R0, 0x7610, R4 ;  /* 0x0000761000047816 */ /* 0x000fce0000000004 */
.L_x_5148:
[----:B------:R-:W-:Y:S05]  /*5450*/  BSYNC.RECONVERGENT B0 ;  /* 0x0000000000007941 */ /* 0x000fea0003800200 */
.L_x_5147:
[----:B------:R0:W-:Y:S01]  /*5460*/  STG.E.U8 desc[UR36][R8.64], R4 ;  /* 0x0000000408007986 */ /* 0x0001e2000c101124 */
[----:B------:R-:W-:Y:S05]  /*5470*/  BRA `(.L_x_5136) ;  /* 0x0000000800247947 */ /* 0x000fea0003800000 */
.L_x_5145:
        /* <DEDUP_REMOVED lines=17> */
.L_x_5152:
[----:B------:R-:W-:-:S04]  /*5590*/  SHF.R.U32.HI R3, RZ, 0x18, R5 ;  /* 0x00000018ff037819 */ /* 0x000fc80000011605 */
[----:B------:R-:W-:-:S04]  /*55a0*/  LOP3.LUT R0, R0, 0x80, R3, 0xf8, !PT ;  /* 0x0000008000007812 */ /* 0x000fc800078ef803 */
[----:B------:R-:W-:-:S07]  /*55b0*/  PRMT R4, R0, 0x7610, R4 ;  /* 0x0000761000047816 */ /* 0x000fce0000000004 */
.L_x_5151:
[----:B------:R-:W-:Y:S05]  /*55c0*/  BSYNC.RECONVERGENT B0 ;  /* 0x0000000000007941 */ /* 0x000fea0003800200 */
.L_x_5150:
[----:B------:R0:W-:Y:S01]  /*55d0*/  STG.E.U8 desc[UR36][R8.64], R4 ;  /* 0x0000000408007986 */ /* 0x0001e2000c101124 */
[----:B------:R-:W-:Y:S05]  /*55e0*/  BRA `(.L_x_5136) ;  /* 0x0000000400c87947 */ /* 0x000fea0003800000 */
.L_x_5144:
[----:B------:R-:W-:-:S13]  /*55f0*/  ISETP.NE.AND P0, PT, R0, 0x1c, PT ;  /* 0x0000001c0000780c */ /* 0x000fda0003f05270 */
[----:B------:R-:W-:Y:S05]  /*5600*/  @!P0 BRA `(.L_x_5153) ;  /* 0x0000000000688947 */ /* 0x000fea0003800000 */
[----:B------:R-:W-:-:S13]  /*5610*/  ISETP.NE.AND P0, PT, R0, 0x1d, PT ;  /* 0x0000001d0000780c */ /* 0x000fda0003f05270 */
[----:B------:R-:W-:Y:S05]  /*5620*/  @!P0 BRA `(.L_x_5154) ;  /* 0x0000000000488947 */ /* 0x000fea0003800000 */
[----:B------:R-:W-:-:S13]  /*5630*/  ISETP.NE.AND P0, PT, R0, 0x2c, PT ;  /* 0x0000002c0000780c */ /* 0x000fda0003f05270 */
[----:B------:R-:W-:Y:S05]  /*5640*/  @P0 BRA `(.L_x_5135) ;  /* 0x0000000000cc0947 */ /* 0x000fea0003800000 */
        /* <DEDUP_REMOVED lines=16> */
.L_x_5154:
[----:B------:R-:W-:-:S04]  /*5750*/  LOP3.LUT R26, R26, 0xffff, RZ, 0xc0, !PT ;  /* 0x0000ffff1a1a7812 */ /* 0x000fc800078ec0ff */
[----:B------:R-:W-:-:S05]  /*5760*/  PRMT R26, R26, 0x8880, RZ ;  /* 0x000088801a1a7816 */ /* 0x000fca00000000ff */
[----:B------:R-:W-:-:S05]  /*5770*/  IMAD.MOV.U32 R4, RZ, RZ, R26 ;  /* 0x000000ffff047224 */ /* 0x000fca00078e001a */
[----:B------:R-:W-:-:S05]  /*5780*/  SHF.R.S32.HI R5, RZ, 0x1f, R4 ;  /* 0x0000001fff057819 */ /* 0x000fca0000011404 */
[----:B------:R0:W-:Y:S01]  /*5790*/  STG.E.64 desc[UR36][R8.64], R4 ;  /* 0x0000000408007986 */ /* 0x0001e2000c101b24 */
[----:B------:R-:W-:Y:S05]  /*57a0*/  BRA `(.L_x_5136) ;  /* 0x0000000400587947 */ /* 0x000fea0003800000 */
.L_x_5153:
[----:B------:R-:W-:-:S04]  /*57b0*/  PRMT R24, R24, 0x9910, RZ ;  /* 0x0000991018187816 */ /* 0x000fc800000000ff */
[----:B------:R-:W-:-:S04]  /*57c0*/  IABS R0, R24 ;  /* 0x0000001800007213 */ /* 0x000fc80000000000 */
[----:B------:R-:W-:-:S05]  /*57d0*/  PRMT R3, R0, 0x8880, RZ ;  /* 0x0000888000037816 */ /* 0x000fca00000000ff */
[----:B------:R0:W-:Y:S01]  /*57e0*/  STG.E desc[UR36][R8.64], R3 ;  /* 0x0000000308007986 */ /* 0x0001e2000c101924 */
[----:B------:R-:W-:Y:S05]  /*57f0*/  BRA `(.L_x_5136) ;  /* 0x0000000400447947 */ /* 0x000fea0003800000 */
.L_x_5143:
        /* <DEDUP_REMOVED lines=12> */
.L_x_5156:
[----:B------:R-:W-:Y:S02]  /*58c0*/  PRMT R4, R26, 0x8880, RZ ;  /* 0x000088801a047816 */ /* 0x000fe400000000ff */
[----:B------:R-:W-:Y:S02]  /*58d0*/  CS2R R6, SRZ ;  /* 0x0000000000067805 */ /* 0x000fe4000001ff00 */
[----:B------:R-:W-:-:S06]  /*58e0*/  PRMT R4, R4, 0x7710, RZ ;  /* 0x0000771004047816 */ /* 0x000fcc00000000ff */
[----:B------:R-:W0:Y:S02]  /*58f0*/  I2F.F64.S16 R4, R4 ;  /* 0x0000000400047312 */ /* 0x000e240000101c00 */
[----:B0-----:R0:W-:Y:S01]  /*5900*/  STG.E.128 desc[UR36][R8.64], R4 ;  /* 0x0000000408007986 */ /* 0x0011e2000c101d24 */
[----:B------:R-:W-:Y:S05]  /*5910*/  BRA `(.L_x_5136) ;  /* 0x0000000000fc7947 */ /* 0x000fea0003800000 */
.L_x_5155:
[----:B------:R-:W-:-:S13]  /*5920*/  ISETP.NE.AND P0, PT, R0, 0xf, PT ;  /* 0x0000000f0000780c */ /* 0x000fda0003f05270 */
[----:B------:R-:W-:Y:S05]  /*5930*/  @!P0 BRA `(.L_x_5157) ;  /* 0x0000000000e88947 */ /* 0x000fea0003800000 */
[----:B------:R-:W-:-:S13]  /*5940*/  ISETP.NE.AND P0, PT, R0, 0x17, PT ;  /* 0x000000170000780c */ /* 0x000fda0003f05270 */
[----:B------:R-:W-:Y:S05]  /*5950*/  @!P0 BRA `(.L_x_5158) ;  /* 0x0000000000908947 */ /* 0x000fea0003800000 */
[----:B------:R-:W-:-:S13]  /*5960*/  ISETP.NE.AND P0, PT, R0, 0x18, PT ;  /* 0x000000180000780c */ /* 0x000fda0003f05270 */
[----:B------:R-:W-:Y:S05]  /*5970*/  @!P0 BRA `(.L_x_5159) ;  /* 0x0000000000448947 */ /* 0x000fea0003800000 */
.L_x_5135:
        /* <DEDUP_REMOVED lines=16> */
.L_x_5160:
[----:B------:R-:W-:Y:S05]  /*5a80*/  BRA `(.L_x_5136) ;  /* 0x0000000000a07947 */ /* 0x000fea0003800000 */
.L_x_5159:
        /* <DEDUP_REMOVED lines=13> */
.L_x_5162:
[----:B------:R-:W-:Y:S05]  /*5b60*/  BSYNC.RECONVERGENT B0 ;  /* 0x0000000000007941 */ /* 0x000fea0003800200 */
.L_x_5161:
[----:B------:R-:W-:-:S05]  /*5b70*/  LOP3.LUT R3, R0, 0x80, R3, 0xf8, !PT ;  /* 0x0000008000037812 */ /* 0x000fca00078ef803 */
[----:B------:R0:W-:Y:S01]  /*5b80*/  STG.E.U8 desc[UR36][R8.64], R3 ;  /* 0x0000000308007986 */ /* 0x0001e2000c101124 */
[----:B------:R-:W-:Y:S05]  /*5b90*/  BRA `(.L_x_5136) ;  /* 0x00000000005c7947 */ /* 0x000fea0003800000 */
.L_x_5158:
        /* <DEDUP_REMOVED lines=12> */
.L_x_5164:
[----:B------:R-:W-:Y:S01]  /*5c60*/  IMAD.MOV.U32 R0, RZ, RZ, 0x7f ;  /* 0x0000007fff007424 */ /* 0x000fe200078e00ff */
[----:B------:R-:W-:-:S04]  /*5c70*/  ISETP.GT.U32.AND P0, PT, R3, 0x7f800000, PT ;  /* 0x7f8000000300780c */ /* 0x000fc80003f04070 */
[----:B------:R-:W-:-:S09]  /*5c80*/  SEL R0, R0, 0x7c, P0 ;  /* 0x0000007c00007807 */ /* 0x000fd20000000000 */
.L_x_5165:
[----:B------:R-:W-:Y:S05]  /*5c90*/  BSYNC.RECONVERGENT B0 ;  /* 0x0000000000007941 */ /* 0x000fea0003800200 */
.L_x_5163:
[----:B------:R-:W-:-:S04]  /*5ca0*/  SHF.R.U32.HI R3, RZ, 0x18, R5 ;  /* 0x00000018ff037819 */ /* 0x000fc80000011605 */
[----:B------:R-:W-:-:S05]  /*5cb0*/  LOP3.LUT R3, R0, 0x80, R3, 0xf8, !PT ;  /* 0x0000008000037812 */ /* 0x000fca00078ef803 */
[----:B------:R0:W-:Y:S01]  /*5cc0*/  STG.E.U8 desc[UR36][R8.64], R3 ;  /* 0x0000000308007986 */ /* 0x0001e2000c101124 */
[----:B------:R-:W-:Y:S05]  /*5cd0*/  BRA `(.L_x_5136) ;  /* 0x00000000000c7947 */ /* 0x000fea0003800000 */
.L_x_5157:
[----:B------:R-:W0:Y:S02]  /*5ce0*/  I2F.S8 R0, R26 ;  /* 0x0000001a00007306 */ /* 0x000e240000001400 */
[----:B0-----:R-:W-:-:S05]  /*5cf0*/  F2FP.BF16.F32.PACK_AB R0, RZ, R0 ;  /* 0x00000000ff00723e */ /* 0x001fca00000010ff */
[----:B------:R0:W-:Y:S02]  /*5d00*/  STG.E.U16 desc[UR36][R8.64], R0 ;  /* 0x0000000008007986 */ /* 0x0001e4000c101524 */
.L_x_5136:
[----:B------:R-:W-:-:S07]  /*5d10*/  VIADD R25, R25, 0x80 ;  /* 0x0000008019197836 */ /* 0x000fce0000000000 */
.L_x_5093:
[----:B------:R-:W-:-:S13]  /*5d20*/  ISETP.GE.AND P0, PT, R25, R23, PT ;  /* 0x000000171900720c */ /* 0x000fda0003f06270 */
[----:B------:R-:W-:Y:S05]  /*5d30*/  @P0 BREAK.RELIABLE B6 ;  /* 0x0000000000060942 */ /* 0x000fea0003800100 */
[----:B------:R-:W-:Y:S05]  /*5d40*/  @P0 BRA `(.L_x_5130) ;  /* 0x0000000c00f00947 */ /* 0x000fea0003800000 */
[----:B------:R-:W-:Y:S05]  /*5d50*/  BSYNC.RELIABLE B6 ;  /* 0x0000000000067941 */ /* 0x000fea0003800100 */
.L_x_5092:
        /* <DEDUP_REMOVED lines=20> */
.L_x_5169:
[----:B------:R0:W-:Y:S01]  /*5ea0*/  STG.E.U8 desc[UR36][R8.64], R18 ;  /* 0x0000001208007986 */ /* 0x0001e2000c101124 */
[----:B------:R-:W-:Y:S05]  /*5eb0*/  BRA `(.L_x_5171) ;  /* 0x0000000c00907947 */ /* 0x000fea0003800000 */
.L_x_5168:
        /* <DEDUP_REMOVED lines=12> */
.L_x_5173:
[----:B------:R-:W-:-:S04]  /*5f80*/  PRMT R16, R16, 0x9910, RZ ;  /* 0x0000991010107816 */ /* 0x000fc800000000ff */
[----:B------:R-:W-:-:S04]  /*5f90*/  IABS R0, R16 ;  /* 0x0000001000007213 */ /* 0x000fc80000000000 */
[----:B------:R-:W-:-:S05]  /*5fa0*/  PRMT R3, R0, 0x8880, RZ ;  /* 0x0000888000037816 */ /* 0x000fca00000000ff */
[----:B------:R0:W-:Y:S01]  /*5fb0*/  STG.E desc[UR36][R8.64], R3 ;  /* 0x0000000308007986 */ /* 0x0001e2000c101924 */
[----:B------:R-:W-:Y:S05]  /*5fc0*/  BRA `(.L_x_5171) ;  /* 0x0000000c004c7947 */ /* 0x000fea0003800000 */
.L_x_5172:
[----:B------:R-:W-:-:S04]  /*5fd0*/  PRMT R3, R18, 0x8880, RZ ;  /* 0x0000888012037816 */ /* 0x000fc800000000ff */
[----:B------:R-:W-:-:S05]  /*5fe0*/  PRMT R3, R3, 0x7710, RZ ;  /* 0x0000771003037816 */ /* 0x000fca00000000ff */
[----:B------:R0:W-:Y:S01]  /*5ff0*/  STG.E.U16 desc[UR36][R8.64], R3 ;  /* 0x0000000308007986 */ /* 0x0001e2000c101524 */
[----:B------:R-:W-:Y:S05]  /*6000*/  BRA `(.L_x_5171) ;  /* 0x0000000c003c7947 */ /* 0x000fea0003800000 */
.L_x_5167:
        /* <DEDUP_REMOVED lines=9> */
.L_x_5175:
[----:B------:R-:W0:Y:S02]  /*60a0*/  I2F.S8 R0, R18 ;  /* 0x0000001200007306 */ /* 0x000e240000001400 */
[----:B0-----:R-:W-:-:S05]  /*60b0*/  F2FP.F16.F32.PACK_AB R0, RZ, R0 ;  /* 0x00000000ff00723e */ /* 0x001fca00000000ff */
[----:B------:R0:W-:Y:S01]  /*60c0*/  STG.E.U16 desc[UR36][R8.64], R0 ;  /* 0x0000000008007986 */ /* 0x0001e2000c101524 */
[----:B------:R-:W-:Y:S05]  /*60d0*/  BRA `(.L_x_5171) ;  /* 0x0000000c00087947 */ /* 0x000fea0003800000 */
.L_x_5174:
        /* <DEDUP_REMOVED lines=10> */
.L_x_5177:
[----:B------:R-:W0:Y:S02]  /*6180*/  I2F.S8 R18, R18 ;  /* 0x0000001200127306 */ /* 0x000e240000001400 */
[----:B0-----:R-:W-:-:S04]  /*6190*/  F2FP.F16.F32.PACK_AB R3, RZ, R18 ;  /* 0x00000012ff03723e */ /* 0x001fc800000000ff */
[----:B------:R-:W-:-:S05]  /*61a0*/  PRMT R3, R3, 0x5410, RZ ;  /* 0x0000541003037816 */ /* 0x000fca00000000ff */
[----:B------:R0:W-:Y:S01]  /*61b0*/  STG.E desc[UR36][R8.64], R3 ;  /* 0x0000000308007986 */ /* 0x0001e2000c101924 */
[----:B------:R-:W-:Y:S05]  /*61c0*/  BRA `(.L_x_5171) ;  /* 0x0000000800cc7947 */ /* 0x000fea0003800000 */
.L_x_5176:
[----:B------:R-:W-:-:S04]  /*61d0*/  PRMT R4, R18, 0x8880, RZ ;  /* 0x0000888012047816 */ /* 0x000fc800000000ff */
[----:B------:R-:W-:-:S06]  /*61e0*/  PRMT R4, R4, 0x7710, RZ ;  /* 0x0000771004047816 */ /* 0x000fcc00000000ff */
[----:B------:R-:W0:Y:S02]  /*61f0*/  I2F.F64.S16 R4, R4 ;  /* 0x0000000400047312 */ /* 0x000e240000101c00 */
[----:B0-----:R0:W-:Y:S01]  /*6200*/  STG.E.64 desc[UR36][R8.64], R4 ;  /* 0x0000000408007986 */ /* 0x0011e2000c101b24 */
[----:B------:R-:W-:Y:S05]  /*6210*/  BRA `(.L_x_5171) ;  /* 0x0000000800b87947 */ /* 0x000fea0003800000 */
.L_x_5166:
        /* <DEDUP_REMOVED lines=14> */
.L_x_5181:
        /* <DEDUP_REMOVED lines=17> */
.L_x_5184:
[----:B------:R-:W-:-:S04]  /*6410*/  SHF.R.U32.HI R3, RZ, 0x18, R5 ;  /* 0x00000018ff037819 */ /* 0x000fc80000011605 */
[----:B------:R-:W-:-:S04]  /*6420*/  LOP3.LUT R0, R0, 0x80, R3, 0xf8, !PT ;  /* 0x0000008000007812 */ /* 0x000fc800078ef803 */
[----:B------:R-:W-:-:S07]  /*6430*/  PRMT R4, R0, 0x7610, R4 ;  /* 0x0000761000047816 */ /* 0x000fce0000000004 */
.L_x_5183:
[----:B------:R-:W-:Y:S05]  /*6440*/  BSYNC.RECONVERGENT B0 ;  /* 0x0000000000007941 */ /* 0x000fea0003800200 */
.L_x_5182:
[----:B------:R0:W-:Y:S01]  /*6450*/  STG.E.U8 desc[UR36][R8.64], R4 ;  /* 0x0000000408007986 */ /* 0x0001e2000c101124 */
[----:B------:R-:W-:Y:S05]  /*6460*/  BRA `(.L_x_5171) ;  /* 0x0000000800247947 */ /* 0x000fea0003800000 */
.L_x_5180:
        /* <DEDUP_REMOVED lines=17> */
.L_x_5187:
[----:B------:R-:W-:-:S04]  /*6580*/  SHF.R.U32.HI R3, RZ, 0x18, R5 ;  /* 0x00000018ff037819 */ /* 0x000fc80000011605 */
[----:B------:R-:W-:-:S04]  /*6590*/  LOP3.LUT R0, R0, 0x80, R3, 0xf8, !PT ;  /* 0x0000008000007812 */ /* 0x000fc800078ef803 */
[----:B------:R-:W-:-:S07]  /*65a0*/  PRMT R4, R0, 0x7610, R4 ;  /* 0x0000761000047816 */ /* 0x000fce0000000004 */
.L_x_5186:
[----:B------:R-:W-:Y:S05]  /*65b0*/  BSYNC.RECONVERGENT B0 ;  /* 0x0000000000007941 */ /* 0x000fea0003800200 */
.L_x_5185:
[----:B------:R0:W-:Y:S01]  /*65c0*/  STG.E.U8 desc[UR36][R8.64], R4 ;  /* 0x0000000408007986 */ /* 0x0001e2000c101124 */
[----:B------:R-:W-:Y:S05]  /*65d0*/  BRA `(.L_x_5171) ;  /* 0x0000000400c87947 */ /* 0x000fea0003800000 */
.L_x_5179:
        /* <DEDUP_REMOVED lines=22> */
.L_x_5189:
[----:B------:R-:W-:-:S04]  /*6740*/  LOP3.LUT R18, R18, 0xffff, RZ, 0xc0, !PT ;  /* 0x0000ffff12127812 */ /* 0x000fc800078ec0ff */
[----:B------:R-:W-:-:S05]  /*6750*/  PRMT R18, R18, 0x8880, RZ ;  /* 0x0000888012127816 */ /* 0x000fca00000000ff */
[----:B------:R-:W-:-:S05]  /*6760*/  IMAD.MOV.U32 R4, RZ, RZ, R18 ;  /* 0x000000ffff047224 */ /* 0x000fca00078e0012 */
[----:B------:R-:W-:-:S05]  /*6770*/  SHF.R.S32.HI R5, RZ, 0x1f, R4 ;  /* 0x0000001fff057819 */ /* 0x000fca0000011404 */
[----:B------:R0:W-:Y:S01]  /*6780*/  STG.E.64 desc[UR36][R8.64], R4 ;  /* 0x0000000408007986 */ /* 0x0001e2000c101b24 */
[----:B------:R-:W-:Y:S05]  /*6790*/  BRA `(.L_x_5171) ;  /* 0x0000000400587947 */ /* 0x000fea0003800000 */
.L_x_5188:
[----:B------:R-:W-:-:S04]  /*67a0*/  PRMT R16, R16, 0x9910, RZ ;  /* 0x0000991010107816 */ /* 0x000fc800000000ff */
[----:B------:R-:W-:-:S04]  /*67b0*/  IABS R0, R16 ;  /* 0x0000001000007213 */ /* 0x000fc80000000000 */
[----:B------:R-:W-:-:S05]  /*67c0*/  PRMT R3, R0, 0x8880, RZ ;  /* 0x0000888000037816 */ /* 0x000fca00000000ff */
[----:B------:R0:W-:Y:S01]  /*67d0*/  STG.E desc[UR36][R8.64], R3 ;  /* 0x0000000308007986 */ /* 0x0001e2000c101924 */
[----:B------:R-:W-:Y:S05]  /*67e0*/  BRA `(.L_x_5171) ;  /* 0x0000000400447947 */ /* 0x000fea0003800000 */
.L_x_5178:
        /* <DEDUP_REMOVED lines=12> */
.L_x_5191:
[----:B------:R-:W-:Y:S02]  /*68b0*/  PRMT R4, R18, 0x8880, RZ ;  /* 0x0000888012047816 */ /* 0x000fe400000000ff */
[----:B------:R-:W-:Y:S02]  /*68c0*/  CS2R R6, SRZ ;  /* 0x0000000000067805 */ /* 0x000fe4000001ff00 */
[----:B------:R-:W-:-:S06]  /*68d0*/  PRMT R4, R4, 0x7710, RZ ;  /* 0x0000771004047816 */ /* 0x000fcc00000000ff */
[----:B------:R-:W0:Y:S02]  /*68e0*/  I2F.F64.S16 R4, R4 ;  /* 0x0000000400047312 */ /* 0x000e240000101c00 */
[----:B0-----:R4:W-:Y:S01]  /*68f0*/  STG.E.128 desc[UR36][R8.64], R4 ;  /* 0x0000000408007986 */ /* 0x0019e2000c101d24 */
[----:B------:R-:W-:Y:S05]  /*6900*/  BRA `(.L_x_5171) ;  /* 0x0000000000fc7947 */ /* 0x000fea0003800000 */
.L_x_5190:
[----:B------:R-:W-:-:S13]  /*6910*/  ISETP.NE.AND P0, PT, R0, 0xf, PT ;  /* 0x0000000f0000780c */ /* 0x000fda0003f05270 */
[----:B------:R-:W-:Y:S05]  /*6920*/  @!P0 BRA `(.L_x_5192) ;  /* 0x0000000000e88947 */ /* 0x000fea0003800000 */
[----:B------:R-:W-:-:S13]  /*6930*/  ISETP.NE.AND P0, PT, R0, 0x17, PT ;  /* 0x000000170000780c */ /* 0x000fda0003f05270 */
[----:B------:R-:W-:Y:S05]  /*6940*/  @!P0 BRA `(.L_x_5193) ;  /* 0x0000000000908947 */ /* 0x000fea0003800000 */
[----:B------:R-:W-:-:S13]  /*6950*/  ISETP.NE.AND P0, PT, R0, 0x18, PT ;  /* 0x000000180000780c */ /* 0x000fda0003f05270 */
[----:B------:R-:W-:Y:S05]  /*6960*/  @!P0 BRA `(.L_x_5194) ;  /* 0x0000000000448947 */ /* 0x000fea0003800000 */
.L_x_5170:
        /* <DEDUP_REMOVED lines=16> */
.L_x_5195:
[----:B------:R-:W-:Y:S05]  /*6a70*/  BRA `(.L_x_5171) ;  /* 0x0000000000a07947 */ /* 0x000fea0003800000 */
.L_x_5194:
        /* <DEDUP_REMOVED lines=13> */
.L_x_5197:
[----:B------:R-:W-:Y:S05]  /*6b50*/  BSYNC.RECONVERGENT B0 ;  /* 0x0000000000007941 */ /* 0x000fea0003800200 */
.L_x_5196:
[----:B------:R-:W-:-:S05]  /*6b60*/  LOP3.LUT R3, R0, 0x80, R3, 0xf8, !PT ;  /* 0x0000008000037812 */ /* 0x000fca00078ef803 */
[----:B------:R2:W-:Y:S01]  /*6b70*/  STG.E.U8 desc[UR36][R8.64], R3 ;  /* 0x0000000308007986 */ /* 0x0005e2000c101124 */
[----:B------:R-:W-:Y:S05]  /*6b80*/  BRA `(.L_x_5171) ;  /* 0x00000000005c7947 */ /* 0x000fea0003800000 */
.L_x_5193:
        /* <DEDUP_REMOVED lines=12> */
.L_x_5199:
[----:B------:R-:W-:Y:S01]  /*6c50*/  IMAD.MOV.U32 R0, RZ, RZ, 0x7f ;  /* 0x0000007fff007424 */ /* 0x000fe200078e00ff */
[----:B------:R-:W-:-:S04]  /*6c60*/  ISETP.GT.U32.AND P0, PT, R3, 0x7f800000, PT ;  /* 0x7f8000000300780c */ /* 0x000fc80003f04070 */
[----:B------:R-:W-:-:S09]  /*6c70*/  SEL R0, R0, 0x7c, P0 ;  /* 0x0000007c00007807 */ /* 0x000fd20000000000 */
.L_x_5200:
[----:B------:R-:W-:Y:S05]  /*6c80*/  BSYNC.RECONVERGENT B0 ;  /* 0x0000000000007941 */ /* 0x000fea0003800200 */
.L_x_5198:
[----:B------:R-:W-:-:S04]  /*6c90*/  SHF.R.U32.HI R3, RZ, 0x18, R5 ;  /* 0x00000018ff037819 */ /* 0x000fc80000011605 */
[----:B------:R-:W-:-:S05]  /*6ca0*/  LOP3.LUT R3, R0, 0x80, R3, 0xf8, !PT ;  /* 0x0000008000037812 */ /* 0x000fca00078ef803 */
[----:B------:R1:W-:Y:S01]  /*6cb0*/  STG.E.U8 desc[UR36][R8.64], R3 ;  /* 0x0000000308007986 */ /* 0x0003e2000c101124 */
[----:B------:R-:W-:Y:S05]  /*6cc0*/  BRA `(.L_x_5171) ;  /* 0x00000000000c7947 */ /* 0x000fea0003800000 */
.L_x_5192:
[----:B------:R-:W0:Y:S02]  /*6cd0*/  I2F.S8 R0, R18 ;  /* 0x0000001200007306 */ /* 0x000e240000001400 */
[----:B0-----:R-:W-:-:S05]  /*6ce0*/  F2FP.BF16.F32.PACK_AB R0, RZ, R0 ;  /* 0x00000000ff00723e */ /* 0x001fca00000010ff */
[----:B------:R0:W-:Y:S02]  /*6cf0*/  STG.E.U16 desc[UR36][R8.64], R0 ;  /* 0x0000000008007986 */ /* 0x0001e4000c101524 */
.L_x_5171:
[----:B------:R-:W-:-:S07]  /*6d00*/  VIADD R25, R25, 0x80 ;  /* 0x0000008019197836 */ /* 0x000fce0000000000 */
.L_x_5130:
[----:B------:R-:W-:Y:S05]  /*6d10*/  BSYNC.RECONVERGENT B7 ;  /* 0x0000000000077941 */ /* 0x000fea0003800200 */
.L_x_5091:
        /* <DEDUP_REMOVED lines=21> */
.L_x_5204:
[----:B------:R-:W-:Y:S01]  /*6e70*/  STG.E.U8 desc[UR36][R4.64], R19 ;  /* 0x0000001304007986 */ /* 0x000fe2000c101124 */
[----:B------:R-:W-:Y:S05]  /*6e80*/  EXIT ;  /* 0x000000000000794d */ /* 0x000fea0003800000 */
.L_x_5203:
        /* <DEDUP_REMOVED lines=10> */
[----:B------:R-:W-:Y:S01]  /*6f30*/  STG.E.64 desc[UR36][R4.64], R2 ;  /* 0x0000000204007986 */ /* 0x000fe2000c101b24 */
[----:B------:R-:W-:Y:S05]  /*6f40*/  EXIT ;  /* 0x000000000000794d */ /* 0x000fea0003800000 */
.L_x_5207:
[----:B------:R-:W-:-:S04]  /*6f50*/  PRMT R17, R17, 0x9910, RZ ;  /* 0x0000991011117816 */ /* 0x000fc800000000ff */
[----:B------:R-:W-:-:S04]  /*6f60*/  IABS R0, R17 ;  /* 0x0000001100007213 */ /* 0x000fc80000000000 */
[----:B------:R-:W-:-:S05]  /*6f70*/  PRMT R3, R0, 0x8880, RZ ;  /* 0x0000888000037816 */ /* 0x000fca00000000ff */
[----:B------:R-:W-:Y:S01]  /*6f80*/  STG.E desc[UR36][R4.64], R3 ;  /* 0x0000000304007986 */ /* 0x000fe2000c101924 */
[----:B------:R-:W-:Y:S05]  /*6f90*/  EXIT ;  /* 0x000000000000794d */ /* 0x000fea0003800000 */
.L_x_5206:
[----:B------:R-:W-:-:S04]  /*6fa0*/  PRMT R3, R19, 0x8880, RZ ;  /* 0x0000888013037816 */ /* 0x000fc800000000ff */
[----:B------:R-:W-:-:S05]  /*6fb0*/  PRMT R3, R3, 0x7710, RZ ;  /* 0x0000771003037816 */ /* 0x000fca00000000ff */
[----:B------:R-:W-:Y:S01]  /*6fc0*/  STG.E.U16 desc[UR36][R4.64], R3 ;  /* 0x0000000304007986 */ /* 0x000fe2000c101524 */
[----:B------:R-:W-:Y:S05]  /*6fd0*/  EXIT ;  /* 0x000000000000794d */ /* 0x000fea0003800000 */
.L_x_5202:
[----:B------:R-:W-:-:S13]  /*6fe0*/  ISETP.GT.AND P0, PT, R0, 0x6, PT ;  /* 0x000000060000780c */ /* 0x000fda0003f04270 */
[----:B------:R-:W-:Y:S05]  /*6ff0*/  @P0 BRA `(.L_x_5208) ;  /* 0x00000000002c0947 */ /* 0x000fea0003800000 */
[----:B------:R-:W-:-:S13]  /*7000*/  ISETP.NE.AND P0, PT, R0, 0x5, PT ;  /* 0x000000050000780c */ /* 0x000fda0003f05270 */
[----:B------:R-:W-:Y:S05]  /*7010*/  @!P0 BRA `(.L_x_5209) ;  /* 0x0000000000148947 */ /* 0x000fea0003800000 */
[----:B------:R-:W-:-:S13]  /*7020*/  ISETP.NE.AND P0, PT, R0, 0x6, PT ;  /* 0x000000060000780c */ /* 0x000fda0003f05270 */
[----:B------:R-:W-:Y:S05]  /*7030*/  @P0 BRA `(.L_x_5205) ;  /* 0x0000000800400947 */ /* 0x000fea0003800000 */
[----:B------:R-:W0:Y:S02]  /*7040*/  I2F.S8 R19, R19 ;  /* 0x0000001300137306 */ /* 0x000e240000001400 */
[----:B0-----:R-:W-:Y:S01]  /*7050*/  STG.E desc[UR36][R4.64], R19 ;  /* 0x0000001304007986 */ /* 0x001fe2000c101924 */
[----:B------:R-:W-:Y:S05]  /*7060*/  EXIT ;  /* 0x000000000000794d */ /* 0x000fea0003800000 */
.L_x_5209:
[----:B------:R-:W0:Y:S02]  /*7070*/  I2F.S8 R0, R19 ;  /* 0x0000001300007306 */ /* 0x000e240000001400 */
[----:B0-----:R-:W-:-:S05]  /*7080*/  F2FP.F16.F32.PACK_AB R0, RZ, R0 ;  /* 0x00000000ff00723e */ /* 0x001fca00000000ff */
[----:B------:R-:W-:Y:S01]  /*7090*/  STG.E.U16 desc[UR36][R4.64], R0 ;  /* 0x0000000004007986 */ /* 0x000fe2000c101524 */
[----:B------:R-:W-:Y:S05]  /*70a0*/  EXIT ;  /* 0x000000000000794d */ /* 0x000fea0003800000 */
.L_x_5208:
        /* <DEDUP_REMOVED lines=8> */
[----:B0-----:R-:W-:Y:S01]  /*7130*/  STG.E.64 desc[UR36][R4.64], R2 ;  /* 0x0000000204007986 */ /* 0x001fe2000c101b24 */
[----:B------:R-:W-:Y:S05]  /*7140*/  EXIT ;  /* 0x000000000000794d */ /* 0x000fea0003800000 */
.L_x_5211:
[----:B------:R-:W0:Y:S02]  /*7150*/  I2F.S8 R19, R19 ;  /* 0x0000001300137306 */ /* 0x000e240000001400 */
[----:B0-----:R-:W-:-:S04]  /*7160*/  F2FP.F16.F32.PACK_AB R3, RZ, R19 ;  /* 0x00000013ff03723e */ /* 0x001fc800000000ff */
[----:B------:R-:W-:-:S05]  /*7170*/  PRMT R3, R3, 0x5410, RZ ;  /* 0x0000541003037816 */ /* 0x000fca00000000ff */
[----:B------:R-:W-:Y:S01]  /*7180*/  STG.E desc[UR36][R4.64], R3 ;  /* 0x0000000304007986 */ /* 0x000fe2000c101924 */
[----:B------:R-:W-:Y:S05]  /*7190*/  EXIT ;  /* 0x000000000000794d */ /* 0x000fea0003800000 */
.L_x_5210:
[----:B------:R-:W-:-:S04]  /*71a0*/  PRMT R2, R19, 0x8880, RZ ;  /* 0x0000888013027816 */ /* 0x000fc800000000ff */
[----:B------:R-:W-:-:S06]  /*71b0*/  PRMT R2, R2, 0x7710, RZ ;  /* 0x0000771002027816 */ /* 0x000fcc00000000ff */
[----:B------:R-:W0:Y:S02]  /*71c0*/  I2F.F64.S16 R2, R2 ;  /* 0x0000000200027312 */ /* 0x000e240000101c00 */
[----:B0-----:R-:W-:Y:S01]  /*71d0*/  STG.E.64 desc[UR36][R4.64], R2 ;  /* 0x0000000204007986 */ /* 0x001fe2000c101b24 */
[----:B------:R-:W-:Y:S05]  /*71e0*/  EXIT ;  /* 0x000000000000794d */ /* 0x000fea0003800000 */
.L_x_5201:
        /* <DEDUP_REMOVED lines=12> */
[----:B------:R-:W-:Y:S01]  /*72b0*/  STG.E.U16 desc[UR36][R4.64], R3 ;  /* 0x0000000304007986 */ /* 0x000fe2000c101524 */
[----:B------:R-:W-:Y:S05]  /*72c0*/  EXIT ;  /* 0x000000000000794d */ /* 0x000fea0003800000 */
.L_x_5215:
        /* <DEDUP_REMOVED lines=17> */
.L_x_5218:
[----:B------:R-:W-:-:S04]  /*73e0*/  SHF.R.U32.HI R3, RZ, 0x18, R19 ;  /* 0x00000018ff037819 */ /* 0x000fc80000011613 */
[----:B------:R-:W-:-:S04]  /*73f0*/  LOP3.LUT R0, R0, 0x80, R3, 0xf8, !PT ;  /* 0x0000008000007812 */ /* 0x000fc800078ef803 */
[----:B------:R-:W-:-:S07]  /*7400*/  PRMT R2, R0, 0x7610, R2 ;  /* 0x0000761000027816 */ /* 0x000fce0000000002 */
.L_x_5217:
[----:B------:R-:W-:Y:S05]  /*7410*/  BSYNC.RECONVERGENT B0 ;  /* 0x0000000000007941 */ /* 0x000fea0003800200 */
.L_x_5216:
[----:B------:R-:W-:Y:S01]  /*7420*/  STG.E.U8 desc[UR36][R4.64], R2 ;  /* 0x0000000204007986 */ /* 0x000fe2000c101124 */
[----:B------:R-:W-:Y:S05]  /*7430*/  EXIT ;  /* 0x000000000000794d */ /* 0x000fea0003800000 */
.L_x_5214:
        /* <DEDUP_REMOVED lines=17> */
.L_x_5221:
[----:B------:R-:W-:-:S04]  /*7550*/  SHF.R.U32.HI R3, RZ, 0x18, R19 ;  /* 0x00000018ff037819 */ /* 0x000fc80000011613 */
[----:B------:R-:W-:-:S04]  /*7560*/  LOP3.LUT R0, R0, 0x80, R3, 0xf8, !PT ;  /* 0x0000008000007812 */ /* 0x000fc800078ef803 */
[----:B------:R-:W-:-:S07]  /*7570*/  PRMT R2, R0, 0x7610, R2 ;  /* 0x0000761000027816 */ /* 0x000fce0000000002 */
.L_x_5220:
[----:B------:R-:W-:Y:S05]  /*7580*/  BSYNC.RECONVERGENT B0 ;  /* 0x0000000000007941 */ /* 0x000fea0003800200 */
.L_x_5219:
[----:B------:R-:W-:Y:S01]  /*7590*/  STG.E.U8 desc[UR36][R4.64], R2 ;  /* 0x0000000204007986 */ /* 0x000fe2000c101124 */
[----:B------:R-:W-:Y:S05]  /*75a0*/  EXIT ;  /* 0x000000000000794d */ /* 0x000fea0003800000 */
.L_x_5213:
        /* <DEDUP_REMOVED lines=22> */
.L_x_5223:
[----:B------:R-:W-:-:S04]  /*7710*/  LOP3.LUT R19, R19, 0xffff, RZ, 0xc0, !PT ;  /* 0x0000ffff13137812 */ /* 0x000fc800078ec0ff */
[----:B------:R-:W-:-:S05]  /*7720*/  PRMT R19, R19, 0x8880, RZ ;  /* 0x0000888013137816 */ /* 0x000fca00000000ff */
[----:B------:R-:W-:-:S05]  /*7730*/  IMAD.MOV.U32 R2, RZ, RZ, R19 ;  /* 0x000000ffff027224 */ /* 0x000fca00078e0013 */
[----:B------:R-:W-:-:S05]  /*7740*/  SHF.R.S32.HI R3, RZ, 0x1f, R2 ;  /* 0x0000001fff037819 */ /* 0x000fca0000011402 */
[----:B------:R-:W-:Y:S01]  /*7750*/  STG.E.64 desc[UR36][R4.64], R2 ;  /* 0x0000000204007986 */ /* 0x000fe2000c101b24 */
[----:B------:R-:W-:Y:S05]  /*7760*/  EXIT ;  /* 0x000000000000794d */ /* 0x000fea0003800000 */
.L_x_5222:
[----:B------:R-:W-:-:S04]  /*7770*/  PRMT R17, R17, 0x9910, RZ ;  /* 0x0000991011117816 */ /* 0x000fc800000000ff */
[----:B------:R-:W-:-:S04]  /*7780*/  IABS R0, R17 ;  /* 0x0000001100007213 */ /* 0x000fc80000000000 */
[----:B------:R-:W-:-:S05]  /*7790*/  PRMT R3, R0, 0x8880, RZ ;  /* 0x0000888000037816 */ /* 0x000fca00000000ff */
[----:B------:R-:W-:Y:S01]  /*77a0*/  STG.E desc[UR36][R4.64], R3 ;  /* 0x0000000304007986 */ /* 0x000fe2000c101924 */
[----:B------:R-:W-:Y:S05]  /*77b0*/  EXIT ;  /* 0x000000000000794d */ /* 0x000fea0003800000 */
.L_x_5212:
        /* <DEDUP_REMOVED lines=12> */
.L_x_5225:
[----:B------:R-:W-:Y:S02]  /*7880*/  PRMT R8, R19, 0x8880, RZ ;  /* 0x0000888013087816 */ /* 0x000fe400000000ff */
[----:B------:R-:W-:Y:S02]  /*7890*/  CS2R R10, SRZ ;  /* 0x00000000000a7805 */ /* 0x000fe4000001ff00 */
[----:B------:R-:W-:-:S06]  /*78a0*/  PRMT R8, R8, 0x7710, RZ ;  /* 0x0000771008087816 */ /* 0x000fcc00000000ff */
[----:B------:R-:W0:Y:S02]  /*78b0*/  I2F.F64.S16 R8, R8 ;  /* 0x0000000800087312 */ /* 0x000e240000101c00 */
[----:B0-----:R-:W-:Y:S01]  /*78c0*/  STG.E.128 desc[UR36][R4.64], R8 ;  /* 0x0000000804007986 */ /* 0x001fe2000c101d24 */
[----:B------:R-:W-:Y:S05]  /*78d0*/  EXIT ;  /* 0x000000000000794d */ /* 0x000fea0003800000 */
.L_x_5224:
[----:B------:R-:W-:-:S13]  /*78e0*/  ISETP.NE.AND P0, PT, R0, 0xf, PT ;  /* 0x0000000f0000780c */ /* 0x000fda0003f05270 */
[----:B------:R-:W-:Y:S05]  /*78f0*/  @!P0 BRA `(.L_x_5226) ;  /* 0x0000000000e88947 */ /* 0x000fea0003800000 */
[----:B------:R-:W-:-:S13]  /*7900*/  ISETP.NE.AND P0, PT, R0, 0x17, PT ;  /* 0x000000170000780c */ /* 0x000fda0003f05270 */
[----:B------:R-:W-:Y:S05]  /*7910*/  @!P0 BRA `(.L_x_5227) ;  /* 0x0000000000908947 */ /* 0x000fea0003800000 */
[----:B------:R-:W-:-:S13]  /*7920*/  ISETP.NE.AND P0, PT, R0, 0x18, PT ;  /* 0x000000180000780c */ /* 0x000fda0003f05270 */
[----:B------:R-:W-:Y:S05]  /*7930*/  @!P0 BRA `(.L_x_5228) ;  /* 0x0000000000448947 */ /* 0x000fea0003800000 */
.L_x_5205:
        /* <DEDUP_REMOVED lines=16> */
.L_x_5229:
[----:B------:R-:W-:Y:S05]  /*7a40*/  EXIT ;  /* 0x000000000000794d */ /* 0x000fea0003800000 */
.L_x_5228:
        /* <DEDUP_REMOVED lines=13> */
.L_x_5231:
[----:B------:R-:W-:Y:S05]  /*7b20*/  BSYNC.RECONVERGENT B0 ;  /* 0x0000000000007941 */ /* 0x000fea0003800200 */
.L_x_5230:
[----:B------:R-:W-:-:S05]  /*7b30*/  LOP3.LUT R3, R0, 0x80, R3, 0xf8, !PT ;  /* 0x0000008000037812 */ /* 0x000fca00078ef803 */
[----:B------:R-:W-:Y:S01]  /*7b40*/  STG.E.U8 desc[UR36][R4.64], R3 ;  /* 0x0000000304007986 */ /* 0x000fe2000c101124 */
[----:B------:R-:W-:Y:S05]  /*7b50*/  EXIT ;  /* 0x000000000000794d */ /* 0x000fea0003800000 */
.L_x_5227:
        /* <DEDUP_REMOVED lines=12> */
.L_x_5233:
[----:B------:R-:W-:Y:S01]  /*7c20*/  IMAD.MOV.U32 R0, RZ, RZ, 0x7f ;  /* 0x0000007fff007424 */ /* 0x000fe200078e00ff */
[----:B------:R-:W-:-:S04]  /*7c30*/  ISETP.GT.U32.AND P0, PT, R2, 0x7f800000, PT ;  /* 0x7f8000000200780c */ /* 0x000fc80003f04070 */
[----:B------:R-:W-:-:S09]  /*7c40*/  SEL R0, R0, 0x7c, P0 ;  /* 0x0000007c00007807 */ /* 0x000fd20000000000 */
.L_x_5234:
[----:B------:R-:W-:Y:S05]  /*7c50*/  BSYNC.RECONVERGENT B0 ;  /* 0x0000000000007941 */ /* 0x000fea0003800200 */
.L_x_5232:
[----:B------:R-:W-:-:S04]  /*7c60*/  SHF.R.U32.HI R3, RZ, 0x18, R3 ;  /* 0x00000018ff037819 */ /* 0x000fc80000011603 */
[----:B------:R-:W-:-:S05]  /*7c70*/  LOP3.LUT R3, R0, 0x80, R3, 0xf8, !PT ;  /* 0x0000008000037812 */ /* 0x000fca00078ef803 */
[----:B------:R-:W-:Y:S01]  /*7c80*/  STG.E.U8 desc[UR36][R4.64], R3 ;  /* 0x0000000304007986 */ /* 0x000fe2000c101124 */
[----:B------:R-:W-:Y:S05]  /*7c90*/  EXIT ;  /* 0x000000000000794d */ /* 0x000fea0003800000 */
.L_x_5226:
[----:B------:R-:W0:Y:S02]  /*7ca0*/  I2F.S8 R0, R19 ;  /* 0x0000001300007306 */ /* 0x000e240000001400 */
[----:B0-----:R-:W-:-:S05]  /*7cb0*/  F2FP.BF16.F32.PACK_AB R0, RZ, R0 ;  /* 0x00000000ff00723e */ /* 0x001fca00000010ff */
[----:B------:R-:W-:Y:S01]  /*7cc0*/  STG.E.U16 desc[UR36][R4.64], R0 ;  /* 0x0000000004007986 */ /* 0x000fe2000c101524 */
[----:B------:R-:W-:Y:S05]  /*7cd0*/  EXIT ;  /* 0x000000000000794d */ /* 0x000fea0003800000 */
.L_x_5235:
        /* <DEDUP_REMOVED lines=10> */
.L_x_5926:


//--------------------- .text._ZN2at6native18elementwise_kernelILi128ELi4EZNS0_22gpu_kernel_impl_nocastINS0_10AbsFunctorIaEEEEvRNS_18TensorIteratorBaseERKT_EUliE_EEviT1_ --------------------------
	.section	.text._ZN2at6native18elementwise_kernelILi128ELi4EZNS0_22gpu_kernel_impl_nocastINS0_10AbsFunctorIaEEEEvRNS_18TensorIteratorBaseERKT_EUliE_EEviT1_,"ax",@progbits
	.align	128
        .global         _ZN2at6native18elementwise_kernelILi128ELi4EZNS0_22gpu_kernel_impl_nocastINS0_10AbsFunctorIaEEEEvRNS_18TensorIteratorBaseERKT_EUliE_EEviT1_
        .type           _ZN2at6native18elementwise_kernelILi128ELi4EZNS0_22gpu_kernel_impl_nocastINS0_10AbsFunctorIaEEEEvRNS_18TensorIteratorBaseERKT_EUliE_EEviT1_,@function
        .size           _ZN2at6native18elementwise_kernelILi128ELi4EZNS0_22gpu_kernel_impl_nocastINS0_10AbsFunctorIaEEEEvRNS_18TensorIteratorBaseERKT_EUliE_EEviT1_,(.L_x_5927 - _ZN2at6native18elementwise_kernelILi128ELi4EZNS0_22gpu_kernel_impl_nocastINS0_10AbsFunctorIaEEEEvRNS_18TensorIteratorBaseERKT_EUliE_EEviT1_)
        .other          _ZN2at6native18elementwise_kernelILi128ELi4EZNS0_22gpu_kernel_impl_nocastINS0_10AbsFunctorIaEEEEvRNS_18TensorIteratorBaseERKT_EUliE_EEviT1_,@"STO_CUDA_ENTRY STV_DEFAULT"
_ZN2at6native18elementwise_kernelILi128ELi4EZNS0_22gpu_kernel_impl_nocastINS0_10AbsFunctorIaEEEEvRNS_18TensorIteratorBaseERKT_EUliE_EEviT1_:
.text._ZN2at6native18elementwise_kernelILi128ELi4EZNS0_22gpu_kernel_impl_nocastINS0_10AbsFunctorIaEEEEvRNS_18TensorIteratorBaseERKT_EUliE_EEviT1_:
        /* <DEDUP_REMOVED lines=15> */
[----:B0-----:R-:W2:Y:S06]  /*00f0*/  LDG.E.S8 R4, desc[UR6][R4.64] ;  /* 0x0000000604047981 */ /* 0x001eac000c1e1300 */
[----:B------:R-:W0:Y:S01]  /*0100*/  LDC.64 R6, c[0x0][0x580] ;  /* 0x00016000ff067b82 */ /* 0x000e220000000a00 */
[----:B------:R-:W-:-:S04]  /*0110*/  IADD3 R3, PT, PT, R3, 0x80, RZ ;  /* 0x0000008003037810 */ /* 0x000fc80007ffe0ff */
[----:B------:R-:W-:-:S13]  /*0120*/  ISETP.GE.AND P0, PT, R3, UR4, PT ;  /* 0x0000000403007c0c */ /* 0x000fda000bf06270 */
[----:B------:R-:W-:Y:S05]  /*0130*/  @P0 BREAK.RELIABLE B1 ;  /* 0x0000000000010942 */ /* 0x000fea0003800100 */
[----:B--2---:R-:W-:-:S04]  /*0140*/  PRMT R0, R4, 0x9910, RZ ;  /* 0x0000991004007816 */ /* 0x004fc800000000ff */
[----:B------:R-:W-:-:S04]  /*0150*/  IABS R0, R0 ;  /* 0x0000000000007213 */ /* 0x000fc80000000000 */
[----:B------:R-:W-:-:S05]  /*0160*/  PRMT R9, R0, 0x7710, RZ ;  /* 0x0000771000097816 */ /* 0x000fca00000000ff */
[----:B0-----:R0:W-:Y:S01]  /*0170*/  STG.E.U8 desc[UR6][R6.64], R9 ;  /* 0x0000000906007986 */ /* 0x0011e2000c101106 */
[----:B------:R-:W-:Y:S05]  /*0180*/  @P0 BRA `(.L_x_5240) ;  /* 0x0000000000500947 */ /* 0x000fea0003800000 */
[----:B------:R-:W1:Y:S02]  /*0190*/  LDC.64 R4, c[0x0][0x588] ;  /* 0x00016200ff047b82 */ /* 0x000e640000000a00 */
[----:B-1----:R-:W2:Y:S06]  /*01a0*/  LDG.E.S8 R4, desc[UR6][R4.64] ;  /* 0x0000000604047981 */ /* 0x002eac000c1e1300 */
[----:B0-----:R-:W0:Y:S01]  /*01b0*/  LDC.64 R6, c[0x0][0x580] ;  /* 0x00016000ff067b82 */ /* 0x001e220000000a00 */
[----:B------:R-:W-:Y:S02]  /*01c0*/  IADD3 R3, PT, PT, R3, 0x80, RZ ;  /* 0x0000008003037810 */ /* 0x000fe40007ffe0ff */
[----:B--2---:R-:W-:-:S04]  /*01d0*/  PRMT R0, R4, 0x9910, RZ ;  /* 0x0000991004007816 */ /* 0x004fc800000000ff */
[----:B------:R-:W-:-:S04]  /*01e0*/  IABS R0, R0 ;  /* 0x0000000000007213 */ /* 0x000fc80000000000 */
[----:B------:R-:W-:-:S05]  /*01f0*/  PRMT R9, R0, 0x7710, RZ ;  /* 0x0000771000097816 */ /* 0x000fca00000000ff */
[----:B0-----:R0:W-:Y:S02]  /*0200*/  STG.E.U8 desc[UR6][R6.64], R9 ;  /* 0x0000000906007986 */ /* 0x0011e4000c101106 */
.L_x_5239:
[----:B------:R-:W-:-:S13]  /*0210*/  ISETP.GE.AND P0, PT, R3, UR4, PT ;  /* 0x0000000403007c0c */ /* 0x000fda000bf06270 */
[----:B------:R-:W-:Y:S05]  /*0220*/  @P0 BREAK.RELIABLE B1 ;  /* 0x0000000000010942 */ /* 0x000fea0003800100 */
[----:B------:R-:W-:Y:S05]  /*0230*/  @P0 BRA `(.L_x_5240) ;  /* 0x0000000000240947 */ /* 0x000fea0003800000 */
[----:B------:R-:W-:Y:S05]  /*0240*/  BSYNC.RELIABLE B1 ;  /* 0x0000000000017941 */ /* 0x000fea0003800100 */
.L_x_5238:
        /* <DEDUP_REMOVED lines=8> */
.L_x_5240:
[----:B------:R-:W-:Y:S05]  /*02d0*/  BSYNC.RECONVERGENT B0 ;  /* 0x0000000000007941 */ /* 0x000fea0003800200 */
.L_x_5237:
[----:B------:R-:W-:Y:S05]  /*02e0*/  WARPSYNC.ALL ;  /* 0x0000000000007948 */ /* 0x000fea0003800000 */
[----:B------:R-:W-:-:S13]  /*02f0*/  ISETP.GE.AND P0, PT, R3, UR4, PT ;  /* 0x0000000403007c0c */ /* 0x000fda000bf06270 */
[----:B------:R-:W-:Y:S05]  /*0300*/  @P0 EXIT ;  /* 0x000000000000094d */ /* 0x000fea0003800000 */
[----:B------:R-:W2:Y:S02]  /*0310*/  LDC.64 R2, c[0x0][0x588] ;  /* 0x00016200ff027b82 */ /* 0x000ea40000000a00 */
[----:B--2---:R-:W2:Y:S06]  /*0320*/  LDG.E.S8 R2, desc[UR6][R2.64] ;  /* 0x0000000602027981 */ /* 0x004eac000c1e1300 */
[----:B------:R-:W3:Y:S01]  /*0330*/  LDC.64 R4, c[0x0][0x580] ;  /* 0x00016000ff047b82 */ /* 0x000ee20000000a00 */
[----:B--2---:R-:W-:-:S04]  /*0340*/  PRMT R0, R2, 0x9910, RZ ;  /* 0x0000991002007816 */ /* 0x004fc800000000ff */
[----:B------:R-:W-:-:S04]  /*0350*/  IABS R0, R0 ;  /* 0x0000000000007213 */ /* 0x000fc80000000000 */
[----:B01----:R-:W-:-:S05]  /*0360*/  PRMT R7, R0, 0x7710, RZ ;  /* 0x0000771000077816 */ /* 0x003fca00000000ff */
[----:B---3--:R-:W-:Y:S01]  /*0370*/  STG.E.U8 desc[UR6][R4.64], R7 ;  /* 0x0000000704007986 */ /* 0x008fe2000c101106 */
[----:B------:R-:W-:Y:S05]  /*0380*/  EXIT ;  /* 0x000000000000794d */ /* 0x000fea0003800000 */
.L_x_5236:
        /* <DEDUP_REMOVED lines=306> */
.L_x_5244:
[----:B------:R-:W0:Y:S02]  /*16b0*/  LDCU.128 UR8, c[0x0][0x580] ;  /* 0x0000b000ff0877ac */ /* 0x000e240008000c00 */
[----:B0-----:R-:W-:-:S04]  /*16c0*/  IADD3 R6, P0, PT, R4, UR10, RZ ;  /* 0x0000000a04067c10 */ /* 0x001fc8000ff1e0ff */
[----:B------:R-:W-:-:S05]  /*16d0*/  IADD3.X R7, PT, PT, RZ, UR11, RZ, P0, !PT ;  /* 0x0000000bff077c10 */ /* 0x000fca00087fe4ff */
[----:B------:R-:W2:Y:S01]  /*16e0*/  LDG.E.S8 R6, desc[UR6][R6.64] ;  /* 0x0000000606067981 */ /* 0x000ea2000c1e1300 */
        /* <DEDUP_REMOVED lines=8> */
[----:B------:R0:W-:Y:S01]  /*1770*/  STG.E.U8 desc[UR6][R4.64], R9 ;  /* 0x0000000904007986 */ /* 0x0001e2000c101106 */
        /* <DEDUP_REMOVED lines=299> */
.L_x_5246:
[----:B------:R-:W0:Y:S02]  /*2a30*/  LDCU.128 UR8, c[0x0][0x580] ;  /* 0x0000b000ff0877ac */ /* 0x000e240008000c00 */
[----:B0-----:R-:W-:-:S04]  /*2a40*/  IADD3 R6, P0, PT, R4, UR10, RZ ;  /* 0x0000000a04067c10 */ /* 0x001fc8000ff1e0ff */
[----:B------:R-:W-:-:S05]  /*2a50*/  IADD3.X R7, PT, PT, RZ, UR11, RZ, P0, !PT ;  /* 0x0000000bff077c10 */ /* 0x000fca00087fe4ff */
[----:B------:R-:W2:Y:S01]  /*2a60*/  LDG.E.S8 R6, desc[UR6][R6.64] ;  /* 0x0000000606067981 */ /* 0x000ea2000c1e1300 */
[----:B------:R-:W-:Y:S02]  /*2a70*/  IADD3 R4, P0, PT, R5, UR8, RZ ;  /* 0x0000000805047c10 */ /* 0x000fe4000ff1e0ff */
[----:B------:R-:W-:-:S03]  /*2a80*/  IADD3 R3, PT, PT, R3, 0x80, RZ ;  /* 0x0000008003037810 */ /* 0x000fc60007ffe0ff */
[----:B------:R-:W-:Y:S01]  /*2a90*/  IMAD.X R5, RZ, RZ, UR9, P0 ;  /* 0x00000009ff057e24 */ /* 0x000fe200080e06ff */
[----:B--2---:R-:W-:-:S04]  /*2aa0*/  PRMT R8, R6, 0x9910, RZ ;  /* 0x0000991006087816 */ /* 0x004fc800000000ff */
[----:B------:R-:W-:-:S04]  /*2ab0*/  IABS R8, R8 ;  /* 0x0000000800087213 */ /* 0x000fc80000000000 */
[----:B------:R-:W-:-:S05]  /*2ac0*/  PRMT R9, R8, 0x7710, RZ ;  /* 0x0000771008097816 */ /* 0x000fca00000000ff */
[----:B------:R0:W-:Y:S02]  /*2ad0*/  STG.E.U8 desc[UR6][R4.64], R9 ;  /* 0x0000000904007986 */ /* 0x0001e4000c101106 */
.L_x_5243:
[----:B------:R-:W-:-:S13]  /*2ae0*/  ISETP.GE.AND P0, PT, R3, UR4, PT ;  /* 0x0000000403007c0c */ /* 0x000fda000bf06270 */
[----:B------:R-:W-:Y:S05]  /*2af0*/  @P0 BREAK.RELIABLE B1 ;  /* 0x0000000000010942 */ /* 0x000fea0003800100 */
[----:B------:R-:W-:Y:S05]  /*2b00*/  @P0 BRA `(.L_x_5245) ;  /* 0x0000001000d80947 */ /* 0x000fea0003800000 */
[----:B------:R-:W-:Y:S05]  /*2b10*/  BSYNC.RELIABLE B1 ;  /* 0x0000000000017941 */ /* 0x000fea0003800100 */
.L_x_5242:
        /* <DEDUP_REMOVED lines=298> */
.L_x_5247:
[----:B------:R-:W0:Y:S02]  /*3dc0*/  LDCU.128 UR8, c[0x0][0x580] ;  /* 0x0000b000ff0877ac */ /* 0x000e240008000c00 */
[----:B0-----:R-:W-:-:S05]  /*3dd0*/  IADD3 R6, P0, PT, R4, UR10, RZ ;  /* 0x0000000a04067c10 */ /* 0x001fca000ff1e0ff */
[----:B------:R-:W-:-:S05]  /*3de0*/  IMAD.X R7, RZ, RZ, UR11, P0 ;  /* 0x0000000bff077e24 */ /* 0x000fca00080e06ff */
[----:B------:R-:W2:Y:S01]  /*3df0*/  LDG.E.S8 R6, desc[UR6][R6.64] ;  /* 0x0000000606067981 */ /* 0x000ea2000c1e1300 */
[----:B------:R-:W-:Y:S02]  /*3e00*/  IADD3 R4, P0, PT, R5, UR8, RZ ;  /* 0x0000000805047c10 */ /* 0x000fe4000ff1e0ff */
[----:B------:R-:W-:Y:S02]  /*3e10*/  IADD3 R3, PT, PT, R3, 0x80, RZ ;  /* 0x0000008003037810 */ /* 0x000fe40007ffe0ff */
[----:B------:R-:W-:Y:S02]  /*3e20*/  IADD3.X R5, PT, PT, RZ, UR9, RZ, P0, !PT ;  /* 0x00000009ff057c10 */ /* 0x000fe400087fe4ff */
[----:B--2---:R-:W-:-:S04]  /*3e30*/  PRMT R8, R6, 0x9910, RZ ;  /* 0x0000991006087816 */ /* 0x004fc800000000ff */
[----:B------:R-:W-:-:S04]  /*3e40*/  IABS R8, R8 ;  /* 0x0000000800087213 */ /* 0x000fc80000000000 */
[----:B------:R-:W-:-:S05]  /*3e50*/  PRMT R9, R8, 0x7710, RZ ;  /* 0x0000771008097816 */ /* 0x000fca00000000ff */
[----:B------:R1:W-:Y:S02]  /*3e60*/  STG.E.U8 desc[UR6][R4.64], R9 ;  /* 0x0000000904007986 */ /* 0x0003e4000c101106 */
.L_x_5245:
[----:B------:R-:W-:Y:S05]  /*3e70*/  BSYNC.RECONVERGENT B0 ;  /* 0x0000000000007941 */ /* 0x000fea0003800200 */
.L_x_5241:
        /* <DEDUP_REMOVED lines=301> */
.L_x_5248:
[----:B------:R-:W0:Y:S02]  /*5150*/  LDCU.128 UR8, c[0x0][0x580] ;  /* 0x0000b000ff0877ac */ /* 0x000e240008000c00 */
[----:B0-----:R-:W-:-:S04]  /*5160*/  IADD3 R4, P0, PT, R2, UR10, RZ ;  /* 0x0000000a02047c10 */ /* 0x001fc8000ff1e0ff */
[----:B------:R-:W-:-:S05]  /*5170*/  IADD3.X R5, PT, PT, RZ, UR11, RZ, P0, !PT ;  /* 0x0000000bff057c10 */ /* 0x000fca00087fe4ff */
[----:B------:R-:W2:Y:S01]  /*5180*/  LDG.E.S8 R4, desc[UR6][R4.64] ;  /* 0x0000000604047981 */ /* 0x000ea2000c1e1300 */
[----:B------:R-:W-:-:S04]  /*5190*/  IADD3 R2, P0, PT, R3, UR8, RZ ;  /* 0x0000000803027c10 */ /* 0x000fc8000ff1e0ff */
[----:B------:R-:W-:Y:S02]  /*51a0*/  IADD3.X R3, PT, PT, RZ, UR9, RZ, P0, !PT ;  /* 0x00000009ff037c10 */ /* 0x000fe400087fe4ff */
[----:B--2---:R-:W-:-:S04]  /*51b0*/  PRMT R0, R4, 0x9910, RZ ;  /* 0x0000991004007816 */ /* 0x004fc800000000ff */
[----:B------:R-:W-:-:S04]  /*51c0*/  IABS R0, R0 ;  /* 0x0000000000007213 */ /* 0x000fc80000000000 */
[----:B------:R-:W-:-:S05]  /*51d0*/  PRMT R7, R0, 0x7710, RZ ;  /* 0x0000771000077816 */ /* 0x000fca00000000ff */
[----:B------:R-:W-:Y:S01]  /*51e0*/  STG.E.U8 desc[UR6][R2.64], R7 ;  /* 0x0000000702007986 */ /* 0x000fe2000c101106 */
[----:B------:R-:W-:Y:S05]  /*51f0*/  EXIT ;  /* 0x000000000000794d */ /* 0x000fea0003800000 */
.L_x_5249:
        /* <DEDUP_REMOVED lines=16> */
.L_x_5927:


//--------------------- .text._ZN2at6native27unrolled_elementwise_kernelINS0_10AbsFunctorIaEESt5arrayIPcLm2EELi4E23TrivialOffsetCalculatorILi1EjES8_NS0_6memory15LoadWithoutCastENS9_16StoreWithoutCastEEEviT_T0_T2_T3_T4_T5_ --------------------------
	.section	.text._ZN2at6native27unrolled_elementwise_kernelINS0_10AbsFunctorIaEESt5arrayIPcLm2EELi4E23TrivialOffsetCalculatorILi1EjES8_NS0_6memory15LoadWithoutCastENS9_16StoreWithoutCastEEEviT_T0_T2_T3_T4_T5_,"ax",@progbits
	.align	128
        .global         _ZN2at6native27unrolled_elementwise_kernelINS0_10AbsFunctorIaEESt5arrayIPcLm2EELi4E23TrivialOffsetCalculatorILi1EjES8_NS0_6memory15LoadWithoutCastENS9_16StoreWithoutCastEEEviT_T0_T2_T3_T4_T5_
        .type           _ZN2at6native27unrolled_elementwise_kernelINS0_10AbsFunctorIaEESt5arrayIPcLm2EELi4E23TrivialOffsetCalculatorILi1EjES8_NS0_6memory15LoadWithoutCastENS9_16StoreWithoutCastEEEviT_T0_T2_T3_T4_T5_,@function
        .size           _ZN2at6native27unrolled_elementwise_kernelINS0_10AbsFunctorIaEESt5arrayIPcLm2EELi4E23TrivialOffsetCalculatorILi1EjES8_NS0_6memory15LoadWithoutCastENS9_16StoreWithoutCastEEEviT_T0_T2_T3_T4_T5_,(.L_x_5928 - _ZN2at6native27unrolled_elementwise_kernelINS0_10AbsFunctorIaEESt5arrayIPcLm2EELi4E23TrivialOffsetCalculatorILi1EjES8_NS0_6memory15LoadWithoutCastENS9_16StoreWithoutCastEEEviT_T0_T2_T3_T4_T5_)
        .other          _ZN2at6native27unrolled_elementwise_kernelINS0_10AbsFunctorIaEESt5arrayIPcLm2EELi4E23TrivialOffsetCalculatorILi1EjES8_NS0_6memory15LoadWithoutCastENS9_16StoreWithoutCastEEEviT_T0_T2_T3_T4_T5_,@"STO_CUDA_ENTRY STV_DEFAULT"
_ZN2at6native27unrolled_elementwise_kernelINS0_10AbsFunctorIaEESt5arrayIPcLm2EELi4E23TrivialOffsetCalculatorILi1EjES8_NS0_6memory15LoadWithoutCastENS9_16StoreWithoutCastEEEviT_T0_T2_T3_T4_T5_:
.text._ZN2at6native27unrolled_elementwise_kernelINS0_10AbsFunctorIaEESt5arrayIPcLm2EELi4E23TrivialOffsetCalculatorILi1EjES8_NS0_6memory15LoadWithoutCastENS9_16StoreWithoutCastEEEviT_T0_T2_T3_T4_T5_:
        /* <DEDUP_REMOVED lines=19> */
[----:B-1----:R0:W5:Y:S01]  /*0130*/  @!P3 LDG.E.U8 R14, desc[UR4][R10.64] ;  /* 0x000000040a0eb981 */ /* 0x002162000c1e1100 */
[----:B------:R-:W-:Y:S01]  /*0140*/  @!P1 IMAD R19, R0, 0x200, R13 ;  /* 0x0000020000139824 */ /* 0x000fe200078e020d */
[----:B------:R-:W1:Y:S01]  /*0150*/  @!P1 LDC.64 R8, c[0x0][0x390] ;  /* 0x0000e400ff089b82 */ /* 0x000e620000000a00 */
[----:B------:R-:W-:Y:S01]  /*0160*/  @!P1 VIADD R13, R13, 0x80 ;  /* 0x000000800d0d9836 */ /* 0x000fe20000000000 */
[----:B--2---:R-:W-:-:S04]  /*0170*/  @!P2 IADD3 R2, P5, PT, R15, R2, RZ ;  /* 0x000000020f02a210 */ /* 0x004fc80007fbe0ff */
[----:B------:R-:W-:-:S13]  /*0180*/  ISETP.GE.AND P0, PT, R13, R4, PT ;  /* 0x000000040d00720c */ /* 0x000fda0003f06270 */
[----:B------:R-:W2:Y:S01]  /*0190*/  @!P0 LDC.64 R6, c[0x0][0x390] ;  /* 0x0000e400ff068b82 */ /* 0x000ea20000000a00 */
[----:B------:R-:W-:Y:S01]  /*01a0*/  @!P0 IMAD R13, R0, 0x200, R13 ;  /* 0x00000200000d8824 */ /* 0x000fe200078e020d */
[----:B-1----:R-:W-:Y:S01]  /*01b0*/  @!P1 IADD3 R8, P4, PT, R19, R8, RZ ;  /* 0x0000000813089210 */ /* 0x002fe20007f9e0ff */
[----:B------:R-:W-:Y:S01]  /*01c0*/  @!P2 IMAD.X R3, RZ, RZ, R3, P5 ;  /* 0x000000ffff03a224 */ /* 0x000fe200028e0603 */
[----:B------:R-:W-:-:S03]  /*01d0*/  PRMT R15, RZ, 0x7610, R15 ;  /* 0x00007610ff0f7816 */ /* 0x000fc6000000000f */
[----:B------:R-:W-:-:S03]  /*01e0*/  @!P1 IMAD.X R9, RZ, RZ, R9, P4 ;  /* 0x000000ffff099224 */ /* 0x000fc600020e0609 */
[----:B------:R0:W5:Y:S01]  /*01f0*/  @!P2 LDG.E.U8 R15, desc[UR4][R2.64] ;  /* 0x00000004020fa981 */ /* 0x000162000c1e1100 */
[----:B--2---:R-:W-:-:S05]  /*0200*/  @!P0 IADD3 R12, P3, PT, R13, R6, RZ ;  /* 0x000000060d0c8210 */ /* 0x004fca0007f7e0ff */
[--C-:B------:R-:W-:Y:S01]  /*0210*/  @!P0 IMAD.X R13, RZ, RZ, R7.reuse, P3 ;  /* 0x000000ffff0d8224 */ /* 0x100fe200018e0607 */
[----:B------:R-:W-:-:S06]  /*0220*/  PRMT R7, RZ, 0x7610, R7 ;  /* 0x00007610ff077816 */ /* 0x000fcc0000000007 */
[----:B------:R0:W5:Y:S01]  /*0230*/  @!P1 LDG.E.U8 R7, desc[UR4][R8.64] ;  /* 0x0000000408079981 */ /* 0x000162000c1e1100 */
[----:B------:R-:W-:-:S06]  /*0240*/  PRMT R6, RZ, 0x7610, R6 ;  /* 0x00007610ff067816 */ /* 0x000fcc0000000006 */
[----:B------:R0:W5:Y:S01]  /*0250*/  @!P0 LDG.E.U8 R6, desc[UR4][R12.64] ;  /* 0x000000040c068981 */ /* 0x000162000c1e1100 */
[----:B------:R-:W-:Y:S01]  /*0260*/  ISETP.GE.AND P0, PT, R5, R4, PT ;  /* 0x000000040500720c */ /* 0x000fe20003f06270 */
[----:B------:R-:W-:Y:S04]  /*0270*/  BSSY.RECONVERGENT B0, `(.L_x_5250) ;  /* 0x000002b000007945 */ /* 0x000fe80003800200 */
[----:B------:R-:W-:Y:S08]  /*0280*/  BSSY.RELIABLE B1, `(.L_x_5251) ;  /* 0x000001e000017945 */ /* 0x000ff00003800100 */
[----:B0-----:R-:W-:Y:S05]  /*0290*/  @P0 BRA `(.L_x_5252) ;  /* 0x0000000000640947 */ /* 0x001fea0003800000 */
[----:B------:R-:W0:Y:S01]  /*02a0*/  LDCU.64 UR6, c[0x0][0x388] ;  /* 0x00007100ff0677ac */ /* 0x000e220008000a00 */
[----:B-----5:R-:W-:Y:S01]  /*02b0*/  PRMT R2, R14, 0x8880, RZ ;  /* 0x000088800e027816 */ /* 0x020fe200000000ff */
[----:B------:R-:W-:Y:S02]  /*02c0*/  IMAD R3, R0, 0x200, R5 ;  /* 0x0000020000037824 */ /* 0x000fe400078e0205 */
[----:B------:R-:W-:Y:S01]  /*02d0*/  VIADD R5, R5, 0x80 ;  /* 0x0000008005057836 */ /* 0x000fe20000000000 */
[----:B------:R-:W-:-:S04]  /*02e0*/  PRMT R2, R2, 0x7710, RZ ;  /* 0x0000771002027816 */ /* 0x000fc800000000ff */
[----:B------:R-:W-:-:S04]  /*02f0*/  PRMT R8, R2, 0x9910, RZ ;  /* 0x0000991002087816 */ /* 0x000fc800000000ff */
[----:B------:R-:W-:-:S04]  /*0300*/  IABS R8, R8 ;  /* 0x0000000800087213 */ /* 0x000fc80000000000 */
[----:B------:R-:W-:Y:S02]  /*0310*/  PRMT R9, R8, 0x7710, RZ ;  /* 0x0000771008097816 */ /* 0x000fe400000000ff */
[----:B0-----:R-:W-:-:S05]  /*0320*/  IADD3 R2, P0, PT, R3, UR6, RZ ;  /* 0x0000000603027c10 */ /* 0x001fca000ff1e0ff */
[----:B------:R-:W-:Y:S01]  /*0330*/  IMAD.X R3, RZ, RZ, UR7, P0 ;  /* 0x00000007ff037e24 */ /* 0x000fe200080e06ff */
[----:B------:R-:W-:-:S04]  /*0340*/  ISETP.GE.AND P0, PT, R5, R4, PT ;  /* 0x000000040500720c */ /* 0x000fc80003f06270 */
[----:B------:R0:W-:Y:S09]  /*0350*/  STG.E.U8 desc[UR4][R2.64], R9 ;  /* 0x0000000902007986 */ /* 0x0001f2000c101104 */
[----:B------:R-:W-:Y:S05]  /*0360*/  @P0 BREAK.RELIABLE B1 ;  /* 0x0000000000010942 */ /* 0x000fea0003800100 */
[----:B0-----:R-:W-:Y:S05]  /*0370*/  @P0 BRA `(.L_x_5253) ;  /* 0x0000000000680947 */ /* 0x001fea0003800000 */
[----:B------:R-:W0:Y:S01]  /*0380*/  LDCU.64 UR6, c[0x0][0x388] ;  /* 0x00007100ff0677ac */ /* 0x000e220008000a00 */
[----:B------:R-:W-:Y:S01]  /*0390*/  PRMT R2, R15, 0x8880, RZ ;  /* 0x000088800f027816 */ /* 0x000fe200000000ff */
[----:B------:R-:W-:Y:S02]  /*03a0*/  IMAD R3, R0, 0x200, R5 ;  /* 0x0000020000037824 */ /* 0x000fe400078e0205 */
[----:B------:R-:W-:Y:S01]  /*03b0*/  VIADD R5, R5, 0x80 ;  /* 0x0000008005057836 */ /* 0x000fe20000000000 */
[----:B------:R-:W-:-:S04]  /*03c0*/  PRMT R2, R2, 0x7710, RZ ;  /* 0x0000771002027816 */ /* 0x000fc800000000ff */
[----:B------:R-:W-:-:S04]  /*03d0*/  PRMT R8, R2, 0x9910, RZ ;  /* 0x0000991002087816 */ /* 0x000fc800000000ff */
[----:B------:R-:W-:-:S04]  /*03e0*/  IABS R8, R8 ;  /* 0x0000000800087213 */ /* 0x000fc80000000000 */
[----:B------:R-:W-:Y:S02]  /*03f0*/  PRMT R9, R8, 0x7710, RZ ;  /* 0x0000771008097816 */ /* 0x000fe400000000ff */
[----:B0-----:R-:W-:-:S05]  /*0400*/  IADD3 R2, P0, PT, R3, UR6, RZ ;  /* 0x0000000603027c10 */ /* 0x001fca000ff1e0ff */
[----:B------:R-:W-:-:S05]  /*0410*/  IMAD.X R3, RZ, RZ, UR7, P0 ;  /* 0x00000007ff037e24 */ /* 0x000fca00080e06ff */
[----:B------:R0:W-:Y:S03]  /*0420*/  STG.E.U8 desc[UR4][R2.64], R9 ;  /* 0x0000000902007986 */ /* 0x0001e6000c101104 */
.L_x_5252:
[----:B------:R-:W-:-:S13]  /*0430*/  ISETP.GE.AND P0, PT, R5, R4, PT ;  /* 0x000000040500720c */ /* 0x000fda0003f06270 */
[----:B------:R-:W-:Y:S05]  /*0440*/  @P0 BREAK.RELIABLE B1 ;  /* 0x0000000000010942 */ /* 0x000fea0003800100 */
[----:B------:R-:W-:Y:S05]  /*0450*/  @P0 BRA `(.L_x_5253) ;  /* 0x0000000000300947 */ /* 0x000fea0003800000 */
[----:B------:R-:W-:Y:S05]  /*0460*/  BSYNC.RELIABLE B1 ;  /* 0x0000000000017941 */ /* 0x000fea0003800100 */
.L_x_5251:
[----:B------:R-:W1:Y:S01]  /*0470*/  LDCU.64 UR6, c[0x0][0x388] ;  /* 0x00007100ff0677ac */ /* 0x000e620008000a00 */
[----:B0----5:R-:W-:Y:S01]  /*0480*/  PRMT R2, R7, 0x8880, RZ ;  /* 0x0000888007027816 */ /* 0x021fe200000000ff */
[----:B------:R-:W-:Y:S02]  /*0490*/  IMAD R3, R0, 0x200, R5 ;  /* 0x0000020000037824 */ /* 0x000fe400078e0205 */
[----:B------:R-:W-:Y:S01]  /*04a0*/  VIADD R5, R5, 0x80 ;  /* 0x0000008005057836 */ /* 0x000fe20000000000 */
[----:B------:R-:W-:-:S04]  /*04b0*/  PRMT R2, R2, 0x7710, RZ ;  /* 0x0000771002027816 */ /* 0x000fc800000000ff */
[----:B------:R-:W-:-:S04]  /*04c0*/  PRMT R7, R2, 0x9910, RZ ;  /* 0x0000991002077816 */ /* 0x000fc800000000ff */
[----:B------:R-:W-:-:S04]  /*04d0*/  IABS R7, R7 ;  /* 0x0000000700077213 */ /* 0x000fc80000000000 */
[----:B------:R-:W-:Y:S02]  /*04e0*/  PRMT R7, R7, 0x7710, RZ ;  /* 0x0000771007077816 */ /* 0x000fe400000000ff */
[----:B-1----:R-:W-:-:S05]  /*04f0*/  IADD3 R2, P0, PT, R3, UR6, RZ ;  /* 0x0000000603027c10 */ /* 0x002fca000ff1e0ff */
[----:B------:R-:W-:-:S05]  /*0500*/  IMAD.X R3, RZ, RZ, UR7, P0 ;  /* 0x00000007ff037e24 */ /* 0x000fca00080e06ff */
[----:B------:R1:W-:Y:S03]  /*0510*/  STG.E.U8 desc[UR4][R2.64], R7 ;  /* 0x0000000702007986 */ /* 0x0003e6000c101104 */
.L_x_5253:
[----:B------:R-:W-:Y:S05]  /*0520*/  BSYNC.RECONVERGENT B0 ;  /* 0x0000000000007941 */ /* 0x000fea0003800200 */
.L_x_5250:
[----:B------:R-:W-:Y:S05]  /*0530*/  WARPSYNC.ALL ;  /* 0x0000000000007948 */ /* 0x000fea0003800000 */
[----:B------:R-:W-:-:S13]  /*0540*/  ISETP.GE.AND P0, PT, R5, R4, PT ;  /* 0x000000040500720c */ /* 0x000fda0003f06270 */
[----:B------:R-:W-:Y:S05]  /*0550*/  @P0 EXIT ;  /* 0x000000000000094d */ /* 0x000fea0003800000 */
[----:B------:R-:W2:Y:S01]  /*0560*/  LDCU.64 UR6, c[0x0][0x388] ;  /* 0x00007100ff0677ac */ /* 0x000ea20008000a00 */
[----:B01---5:R-:W-:Y:S01]  /*0570*/  PRMT R2, R6, 0x8880, RZ ;  /* 0x0000888006027816 */ /* 0x023fe200000000ff */
[----:B------:R-:W-:-:S03]  /*0580*/  IMAD R0, R0, 0x200, R5 ;  /* 0x0000020000007824 */ /* 0x000fc600078e0205 */
[----:B------:R-:W-:-:S04]  /*0590*/  PRMT R2, R2, 0x7710, RZ ;  /* 0x0000771002027816 */ /* 0x000fc800000000ff */
[----:B------:R-:W-:-:S04]  /*05a0*/  PRMT R3, R2, 0x9910, RZ ;  /* 0x0000991002037816 */ /* 0x000fc800000000ff */
[----:B------:R-:W-:-:S04]  /*05b0*/  IABS R5, R3 ;  /* 0x0000000300057213 */ /* 0x000fc80000000000 */
[----:B------:R-:W-:Y:S02]  /*05c0*/  PRMT R5, R5, 0x7710, RZ ;  /* 0x0000771005057816 */ /* 0x000fe400000000ff */
[----:B--2---:R-:W-:-:S05]  /*05d0*/  IADD3 R2, P0, PT, R0, UR6, RZ ;  /* 0x0000000600027c10 */ /* 0x004fca000ff1e0ff */
[----:B------:R-:W-:-:S05]  /*05e0*/  IMAD.X R3, RZ, RZ, UR7, P0 ;  /* 0x00000007ff037e24 */ /* 0x000fca00080e06ff */
[----:B------:R-:W-:Y:S01]  /*05f0*/  STG.E.U8 desc[UR4][R2.64], R5 ;  /* 0x0000000502007986 */ /* 0x000fe2000c101104 */
[----:B------:R-:W-:Y:S05]  /*0600*/  EXIT ;  /* 0x000000000000794d */ /* 0x000fea0003800000 */
.L_x_5254:
        /* <DEDUP_REMOVED lines=15> */
.L_x_5928:


//--------------------- .text._ZN2at6native29vectorized_elementwise_kernelILi2ENS0_10AbsFunctorIaEESt5arrayIPcLm2EEEEviT0_T1_ --------------------------
	.section	.text._ZN2at6native29vectorized_elementwise_kernelILi2ENS0_10AbsFunctorIaEESt5arrayIPcLm2EEEEviT0_T1_,"ax",@progbits
	.align	128
        .global         _ZN2at6native29vectorized_elementwise_kernelILi2ENS0_10AbsFunctorIaEESt5arrayIPcLm2EEEEviT0_T1_
        .type           _ZN2at6native29vectorized_elementwise_kernelILi2ENS0_10AbsFunctorIaEESt5arrayIPcLm2EEEEviT0_T1_,@function
        .size           _ZN2at6native29vectorized_elementwise_kernelILi2ENS0_10AbsFunctorIaEESt5arrayIPcLm2EEEEviT0_T1_,(.L_x_5929 - _ZN2at6native29vectorized_elementwise_kernelILi2ENS0_10AbsFunctorIaEESt5arrayIPcLm2EEEEviT0_T1_)
        .other          _ZN2at6native29vectorized_elementwise_kernelILi2ENS0_10AbsFunctorIaEESt5arrayIPcLm2EEEEviT0_T1_,@"STO_CUDA_ENTRY STV_DEFAULT"
_ZN2at6native29vectorized_elementwise_kernelILi2ENS0_10AbsFunctorIaEESt5arrayIPcLm2EEEEviT0_T1_:
.text._ZN2at6native29vectorized_elementwise_kernelILi2ENS0_10AbsFunctorIaEESt5arrayIPcLm2EEEEviT0_T1_:
        /* <DEDUP_REMOVED lines=8> */
[----:B------:R-:W0:Y:S01]  /*0080*/  S2R R16, SR_TID.X ;  /* 0x0000000000107919 */ /* 0x000e220000002100 */
[----:B------:R-:W-:Y:S02]  /*0090*/  PRMT R14, RZ, 0x7610, R14 ;  /* 0x00007610ff0e7816 */ /* 0x000fe4000000000e */
[----:B0-----:R-:W-:Y:S01]  /*00a0*/  ISETP.GE.U32.AND P6, PT, R16, UR5, PT ;  /* 0x0000000510007c0c */ /* 0x001fe2000bfc6070 */
[----:B------:R-:W-:-:S12]  /*00b0*/  IMAD.MOV.U32 R0, RZ, RZ, R16 ;  /* 0x000000ffff007224 */ /* 0x000fd800078e0010 */
[C---:B------:R-:W-:Y:S01]  /*00c0*/  @!P6 VIADD R16, R0.reuse, 0x80 ;  /* 0x000000800010e836 */ /* 0x040fe20000000000 */
[----:B------:R-:W0:Y:S01]  /*00d0*/  @!P6 LDC.64 R6, c[0x0][0x390] ;  /* 0x0000e400ff06eb82 */ /* 0x000e220000000a00 */
[----:B------:R-:W-:-:S03]  /*00e0*/  @!P6 VIADD R3, R0, UR4 ;  /* 0x000000040003ec36 */ /* 0x000fc60008000000 */
[----:B------:R-:W-:-:S13]  /*00f0*/  ISETP.GE.U32.AND P5, PT, R16, UR5, PT ;  /* 0x0000000510007c0c */ /* 0x000fda000bfa6070 */
[C---:B------:R-:W-:Y:S01]  /*0100*/  @!P5 VIADD R5, R16.reuse, UR4 ;  /* 0x000000041005dc36 */ /* 0x040fe20008000000 */
[----:B------:R-:W1:Y:S01]  /*0110*/  @!P5 LDC.64 R22, c[0x0][0x390] ;  /* 0x0000e400ff16db82 */ /* 0x000e620000000a00 */
[----:B------:R-:W-:-:S05]  /*0120*/  @!P5 VIADD R16, R16, 0x80 ;  /* 0x000000801010d836 */ /* 0x000fca0000000000 */
[----:B------:R-:W-:Y:S02]  /*0130*/  ISETP.GE.U32.AND P4, PT, R16, UR5, PT ;  /* 0x0000000510007c0c */ /* 0x000fe4000bf86070 */
[----:B0-----:R-:W-:-:S05]  /*0140*/  @!P6 IADD3 R2, P0, PT, R3, R6, RZ ;  /* 0x000000060302e210 */ /* 0x001fca0007f1e0ff */
[----:B------:R-:W-:-:S05]  /*0150*/  @!P6 IMAD.X R3, RZ, RZ, R7, P0 ;  /* 0x000000ffff03e224 */ /* 0x000fca00000e0607 */
[----:B------:R0:W5:Y:S01]  /*0160*/  @!P6 LDG.E.U8 R14, desc[UR8][R2.64] ;  /* 0x00000008020ee981 */ /* 0x000162000c1e1100 */
[C---:B------:R-:W-:Y:S01]  /*0170*/  @!P4 VIADD R27, R16.reuse, UR4 ;  /* 0x00000004101bcc36 */ /* 0x040fe20008000000 */
[----:B------:R-:W2:Y:S01]  /*0180*/  @!P4 LDC.64 R10, c[0x0][0x390] ;  /* 0x0000e400ff0acb82 */ /* 0x000ea20000000a00 */
[----:B------:R-:W-:-:S05]  /*0190*/  @!P4 VIADD R16, R16, 0x80 ;  /* 0x000000801010c836 */ /* 0x000fca0000000000 */
[----:B------:R-:W-:-:S13]  /*01a0*/  ISETP.GE.U32.AND P3, PT, R16, UR5, PT ;  /* 0x0000000510007c0c */ /* 0x000fda000bf66070 */
[C---:B------:R-:W-:Y:S01]  /*01b0*/  @!P3 VIADD R19, R16.reuse, UR4 ;  /* 0x000000041013bc36 */ /* 0x040fe20008000000 */
[----:B-1----:R-:W-:Y:S01]  /*01c0*/  @!P5 IADD3 R22, P6, PT, R5, R22, RZ ;  /* 0x000000160516d210 */ /* 0x002fe20007fde0ff */
[----:B------:R-:W-:Y:S01]  /*01d0*/  @!P3 VIADD R16, R16, 0x80 ;  /* 0x000000801010b836 */ /* 0x000fe20000000000 */
[----:B------:R-:W1:Y:S04]  /*01e0*/  @!P3 LDC.64 R12, c[0x0][0x390] ;  /* 0x0000e400ff0cbb82 */ /* 0x000e680000000a00 */
[----:B------:R-:W-:-:S13]  /*01f0*/  ISETP.GE.U32.AND P2, PT, R16, UR5, PT ;  /* 0x0000000510007c0c */ /* 0x000fda000bf46070 */
[C---:B------:R-:W-:Y:S01]  /*0200*/  @!P2 VIADD R25, R16.reuse, UR4 ;  /* 0x000000041019ac36 */ /* 0x040fe20008000000 */
[----:B------:R-:W3:Y:S01]  /*0210*/  @!P2 LDC.64 R4, c[0x0][0x390] ;  /* 0x0000e400ff04ab82 */ /* 0x000ee20000000a00 */
[----:B------:R-:W-:-:S05]  /*0220*/  @!P2 VIADD R16, R16, 0x80 ;  /* 0x000000801010a836 */ /* 0x000fca0000000000 */
[----:B------:R-:W-:-:S13]  /*0230*/  ISETP.GE.U32.AND P1, PT, R16, UR5, PT ;  /* 0x0000000510007c0c */ /* 0x000fda000bf26070 */
[C---:B------:R-:W-:Y:S01]  /*0240*/  @!P1 VIADD R21, R16.reuse, UR4 ;  /* 0x0000000410159c36 */ /* 0x040fe20008000000 */
[----:B------:R-:W-:Y:S01]  /*0250*/  PRMT R15, RZ, 0x7610, R15 ;  /* 0x00007610ff0f7816 */ /* 0x000fe2000000000f */
[----:B------:R-:W-:Y:S01]  /*0260*/  @!P1 VIADD R16, R16, 0x80 ;  /* 0x0000008010109836 */ /* 0x000fe20000000000 */
[----:B------:R-:W4:Y:S04]  /*0270*/  @!P1 LDC.64 R6, c[0x0][0x390] ;  /* 0x0000e400ff069b82 */ /* 0x000f280000000a00 */
[----:B------:R-:W-:Y:S01]  /*0280*/  ISETP.GE.U32.AND P0, PT, R16, UR5, PT ;  /* 0x0000000510007c0c */ /* 0x000fe2000bf06070 */
[----:B------:R-:W-:-:S05]  /*0290*/  @!P5 IMAD.X R23, RZ, RZ, R23, P6 ;  /* 0x000000ffff17d224 */ /* 0x000fca00030e0617 */
[----:B------:R-:W5:Y:S07]  /*02a0*/  @!P5 LDG.E.U8 R15, desc[UR8][R22.64] ;  /* 0x00000008160fd981 */ /* 0x000f6e000c1e1100 */
[C---:B------:R-:W-:Y:S01]  /*02b0*/  @!P0 VIADD R17, R16.reuse, UR4 ;  /* 0x0000000410118c36 */ /* 0x040fe20008000000 */
[----:B------:R-:W-:Y:S01]  /*02c0*/  PRMT R18, RZ, 0x7610, R18 ;  /* 0x00007610ff127816 */ /* 0x000fe20000000012 */
[----:B------:R-:W-:Y:S01]  /*02d0*/  @!P0 VIADD R16, R16, 0x80 ;  /* 0x0000008010108836 */ /* 0x000fe20000000000 */
[----:B------:R-:W-:Y:S01]  /*02e0*/  PRMT R20, RZ, 0x7610, R20 ;  /* 0x00007610ff147816 */ /* 0x000fe20000000014 */
[----:B------:R-:W4:Y:S03]  /*02f0*/  @!P0 LDC.64 R8, c[0x0][0x390] ;  /* 0x0000e400ff088b82 */ /* 0x000f260000000a00 */
[----:B------:R-:W-:-:S02]  /*0300*/  ISETP.GE.U32.AND P6, PT, R16, UR5, PT ;  /* 0x0000000510007c0c */ /* 0x000fc4000bfc6070 */
[----:B--2---:R-:W-:-:S05]  /*0310*/  @!P4 IADD3 R10, P5, PT, R27, R10, RZ ;  /* 0x0000000a1b0ac210 */ /* 0x004fca0007fbe0ff */
[----:B------:R-:W-:-:S06]  /*0320*/  @!P4 IMAD.X R11, RZ, RZ, R11, P5 ;  /* 0x000000ffff0bc224 */ /* 0x000fcc00028e060b */
[----:B0-----:R-:W0:Y:S01]  /*0330*/  @!P6 LDC.64 R2, c[0x0][0x390] ;  /* 0x0000e400ff02eb82 */ /* 0x001e220000000a00 */
[----:B-1----:R-:W-:Y:S01]  /*0340*/  @!P3 IADD3 R12, P5, PT, R19, R12, RZ ;  /* 0x0000000c130cb210 */ /* 0x002fe20007fbe0ff */
[----:B------:R1:W5:Y:S01]  /*0350*/  @!P4 LDG.E.U8 R18, desc[UR8][R10.64] ;  /* 0x000000080a12c981 */ /* 0x000362000c1e1100 */
[----:B------:R-:W-:Y:S02]  /*0360*/  PRMT R19, RZ, 0x7610, R19 ;  /* 0x00007610ff137816 */ /* 0x000fe40000000013 */
[----:B---3--:R-:W-:Y:S01]  /*0370*/  @!P2 IADD3 R4, P4, PT, R25, R4, RZ ;  /* 0x000000041904a210 */ /* 0x008fe20007f9e0ff */
[----:B------:R-:W-:-:S04]  /*0380*/  @!P3 IMAD.X R13, RZ, RZ, R13, P5 ;  /* 0x000000ffff0db224 */ /* 0x000fc800028e060d */
[----:B------:R-:W-:Y:S01]  /*0390*/  @!P2 IMAD.X R5, RZ, RZ, R5, P4 ;  /* 0x000000ffff05a224 */ /* 0x000fe200020e0605 */
[----:B------:R2:W5:Y:S01]  /*03a0*/  @!P3 LDG.E.U8 R19, desc[UR8][R12.64] ;  /* 0x000000080c13b981 */ /* 0x000562000c1e1100 */
[----:B----4-:R-:W-:Y:S01]  /*03b0*/  @!P1 IADD3 R6, P3, PT, R21, R6, RZ ;  /* 0x0000000615069210 */ /* 0x010fe20007f7e0ff */
[----:B------:R-:W-:Y:S02]  /*03c0*/  @!P6 VIADD R21, R16, UR4 ;  /* 0x000000041015ec36 */ /* 0x000fe40008000000 */
[----:B------:R2:W5:Y:S01]  /*03d0*/  @!P2 LDG.E.U8 R20, desc[UR8][R4.64] ;  /* 0x000000080414a981 */ /* 0x000562000c1e1100 */
[----:B------:R-:W-:Y:S01]  /*03e0*/  PRMT R16, RZ, 0x7610, R16 ;  /* 0x00007610ff107816 */ /* 0x000fe20000000010 */
[----:B------:R-:W-:Y:S01]  /*03f0*/  @!P1 IMAD.X R7, RZ, RZ, R7, P3 ;  /* 0x000000ffff079224 */ /* 0x000fe200018e0607 */
[----:B-1----:R-:W-:-:S04]  /*0400*/  PRMT R10, RZ, 0x7610, R10 ;  /* 0x00007610ff0a7816 */ /* 0x002fc8000000000a */
[----:B------:R2:W5:Y:S01]  /*0410*/  @!P1 LDG.E.U8 R16, desc[UR8][R6.64] ;  /* 0x0000000806109981 */ /* 0x000562000c1e1100 */
[----:B0-----:R-:W-:-:S05]  /*0420*/  @!P6 IADD3 R2, P2, PT, R21, R2, RZ ;  /* 0x000000021502e210 */ /* 0x001fca0007f5e0ff */
[----:B------:R-:W-:-:S05]  /*0430*/  @!P6 IMAD.X R3, RZ, RZ, R3, P2 ;  /* 0x000000ffff03e224 */ /* 0x000fca00010e0603 */
[----:B------:R2:W5:Y:S01]  /*0440*/  @!P6 LDG.E.U8 R10, desc[UR8][R2.64] ;  /* 0x00000008020ae981 */ /* 0x000562000c1e1100 */
[----:B------:R-:W-:Y:S02]  /*0450*/  @!P0 IADD3 R8, P4, PT, R17, R8, RZ ;  /* 0x0000000811088210 */ /* 0x000fe40007f9e0ff */
[----:B------:R-:W-:-:S03]  /*0460*/  PRMT R11, RZ, 0x7610, R11 ;  /* 0x00007610ff0b7816 */ /* 0x000fc6000000000b */
[----:B------:R-:W-:-:S05]  /*0470*/  @!P0 IMAD.X R9, RZ, RZ, R9, P4 ;  /* 0x000000ffff098224 */ /* 0x000fca00020e0609 */
[----:B------:R2:W5:Y:S01]  /*0480*/  @!P0 LDG.E.U8 R11, desc[UR8][R8.64] ;  /* 0x00000008080b8981 */ /* 0x000562000c1e1100 */
[----:B------:R-:W-:Y:S01]  /*0490*/  ISETP.GE.U32.AND P0, PT, R0, UR5, PT ;  /* 0x0000000500007c0c */ /* 0x000fe2000bf06070 */
[----:B------:R-:W-:Y:S04]  /*04a0*/  BSSY.RECONVERGENT B0, `(.L_x_5256) ;  /* 0x000005f000007945 */ /* 0x000fe80003800200 */
[----:B------:R-:W-:Y:S08]  /*04b0*/  BSSY.RELIABLE B1, `(.L_x_5257) ;  /* 0x0000052000017945 */ /* 0x000ff00003800100 */
[----:B--2---:R-:W-:Y:S05]  /*04c0*/  @P0 BRA `(.L_x_5258) ;  /* 0x0000000000600947 */ /* 0x004fea0003800000 */
[----:B------:R-:W0:Y:S01]  /*04d0*/  LDCU.64 UR6, c[0x0][0x388] ;  /* 0x00007100ff0677ac */ /* 0x000e220008000a00 */
[----:B-----5:R-:W-:Y:S01]  /*04e0*/  PRMT R2, R14, 0x8880, RZ ;  /* 0x000088800e027816 */ /* 0x020fe200000000ff */
[C---:B------:R-:W-:Y:S02]  /*04f0*/  VIADD R3, R0.reuse, UR4 ;  /* 0x0000000400037c36 */ /* 0x040fe40008000000 */
[----:B------:R-:W-:Y:S01]  /*0500*/  VIADD R0, R0, 0x80 ;  /* 0x0000008000007836 */ /* 0x000fe20000000000 */
[----:B------:R-:W-:-:S04]  /*0510*/  PRMT R2, R2, 0x7710, RZ ;  /* 0x0000771002027816 */ /* 0x000fc800000000ff */
[----:B------:R-:W-:-:S04]  /*0520*/  PRMT R4, R2, 0x9910, RZ ;  /* 0x0000991002047816 */ /* 0x000fc800000000ff */
[----:B------:R-:W-:-:S04]  /*0530*/  IABS R4, R4 ;  /* 0x0000000400047213 */ /* 0x000fc80000000000 */
[----:B------:R-:W-:Y:S02]  /*0540*/  PRMT R5, R4, 0x7710, RZ ;  /* 0x0000771004057816 */ /* 0x000fe400000000ff */
[----:B0-----:R-:W-:-:S05]  /*0550*/  IADD3 R2, P0, PT, R3, UR6, RZ ;  /* 0x0000000603027c10 */ /* 0x001fca000ff1e0ff */
[----:B------:R-:W-:Y:S01]  /*0560*/  IMAD.X R3, RZ, RZ, UR7, P0 ;  /* 0x00000007ff037e24 */ /* 0x000fe200080e06ff */
[----:B------:R-:W-:-:S04]  /*0570*/  ISETP.GE.U32.AND P0, PT, R0, UR5, PT ;  /* 0x0000000500007c0c */ /* 0x000fc8000bf06070 */
[----:B------:R0:W-:Y:S09]  /*0580*/  STG.E.U8 desc[UR8][R2.64], R5 ;  /* 0x0000000502007986 */ /* 0x0001f2000c101108 */
[----:B------:R-:W-:Y:S05]  /*0590*/  @P0 BRA `(.L_x_5259) ;  /* 0x0000000000600947 */ /* 0x000fea0003800000 */
[----:B------:R-:W1:Y:S01]  /*05a0*/  LDCU.64 UR6, c[0x0][0x388] ;  /* 0x00007100ff0677ac */ /* 0x000e620008000a00 */
[----:B0-----:R-:W-:Y:S01]  /*05b0*/  PRMT R2, R15, 0x8880, RZ ;  /* 0x000088800f027816 */ /* 0x001fe200000000ff */
[C---:B------:R-:W-:Y:S02]  /*05c0*/  VIADD R3, R0.reuse, UR4 ;  /* 0x0000000400037c36 */ /* 0x040fe40008000000 */
        /* <DEDUP_REMOVED lines=8> */
.L_x_5258:
[----:B------:R-:W-:-:S13]  /*0650*/  ISETP.GE.U32.AND P0, PT, R0, UR5, PT ;  /* 0x0000000500007c0c */ /* 0x000fda000bf06070 */
[----:B------:R-:W-:Y:S05]  /*0660*/  @P0 BRA `(.L_x_5260) ;  /* 0x0000000000600947 */ /* 0x000fea0003800000 */
[----:B------:R-:W1:Y:S01]  /*0670*/  LDCU.64 UR6, c[0x0][0x388] ;  /* 0x00007100ff0677ac */ /* 0x000e620008000a00 */
[----:B0----5:R-:W-:Y:S01]  /*0680*/  PRMT R2, R18, 0x8880, RZ ;  /* 0x0000888012027816 */ /* 0x021fe200000000ff */
        /* <DEDUP_REMOVED lines=9> */
.L_x_5259:
[----:B------:R-:W-:-:S13]  /*0720*/  ISETP.GE.U32.AND P0, PT, R0, UR5, PT ;  /* 0x0000000500007c0c */ /* 0x000fda000bf06070 */
[----:B------:R-:W-:Y:S05]  /*0730*/  @P0 BRA `(.L_x_5261) ;  /* 0x0000000000600947 */ /* 0x000fea0003800000 */
[----:B------:R-:W2:Y:S01]  /*0740*/  LDCU.64 UR6, c[0x0][0x388] ;  /* 0x00007100ff0677ac */ /* 0x000ea20008000a00 */
[----:B01----:R-:W-:Y:S01]  /*0750*/  PRMT R2, R19, 0x8880, RZ ;  /* 0x0000888013027816 */ /* 0x003fe200000000ff */
[C---:B------:R-:W-:Y:S02]  /*0760*/  VIADD R3, R0.reuse, UR4 ;  /* 0x0000000400037c36 */ /* 0x040fe40008000000 */
[----:B------:R-:W-:Y:S01]  /*0770*/  VIADD R0, R0, 0x80 ;  /* 0x0000008000007836 */ /* 0x000fe20000000000 */
[----:B------:R-:W-:-:S04]  /*0780*/  PRMT R2, R2, 0x7710, RZ ;  /* 0x0000771002027816 */ /* 0x000fc800000000ff */
[----:B------:R-:W-:-:S04]  /*0790*/  PRMT R4, R2, 0x9910, RZ ;  /* 0x0000991002047816 */ /* 0x000fc800000000ff */
[----:B------:R-:W-:-:S04]  /*07a0*/  IABS R4, R4 ;  /* 0x0000000400047213 */ /* 0x000fc80000000000 */
[----:B------:R-:W-:Y:S02]  /*07b0*/  PRMT R5, R4, 0x7710, RZ ;  /* 0x0000771004057816 */ /* 0x000fe400000000ff */
[----:B--2---:R-:W-:-:S05]  /*07c0*/  IADD3 R2, P0, PT, R3, UR6, RZ ;  /* 0x0000000603027c10 */ /* 0x004fca000ff1e0ff */
[----:B------:R-:W-:-:S05]  /*07d0*/  IMAD.X R3, RZ, RZ, UR7, P0 ;  /* 0x00000007ff037e24 */ /* 0x000fca00080e06ff */
[----:B------:R1:W-:Y:S03]  /*07e0*/  STG.E.U8 desc[UR8][R2.64], R5 ;  /* 0x0000000502007986 */ /* 0x0003e6000c101108 */
.L_x_5260:
[----:B------:R-:W-:-:S13]  /*07f0*/  ISETP.GE.U32.AND P0, PT, R0, UR5, PT ;  /* 0x0000000500007c0c */ /* 0x000fda000bf06070 */
[----:B------:R-:W-:Y:S05]  /*0800*/  @P0 BRA `(.L_x_5262) ;  /* 0x0000000000640947 */ /* 0x000fea0003800000 */
[----:B------:R-:W2:Y:S01]  /*0810*/  LDCU.64 UR6, c[0x0][0x388] ;  /* 0x00007100ff0677ac */ /* 0x000ea20008000a00 */
[----:B01---5:R-:W-:Y:S01]  /*0820*/  PRMT R2, R20, 0x8880, RZ ;  /* 0x0000888014027816 */ /* 0x023fe200000000ff */
        /* <DEDUP_REMOVED lines=9> */
.L_x_5261:
[----:B------:R-:W-:-:S13]  /*08c0*/  ISETP.GE.U32.AND P0, PT, R0, UR5, PT ;  /* 0x0000000500007c0c */ /* 0x000fda000bf06070 */
[----:B------:R-:W-:Y:S05]  /*08d0*/  @P0 BREAK.RELIABLE B1 ;  /* 0x0000000000010942 */ /* 0x000fea0003800100 */
[----:B------:R-:W-:Y:S05]  /*08e0*/  @P0 BRA `(.L_x_5263) ;  /* 0x0000000000680947 */ /* 0x000fea0003800000 */
[----:B------:R-:W3:Y:S01]  /*08f0*/  LDCU.64 UR6, c[0x0][0x388] ;  /* 0x00007100ff0677ac */ /* 0x000ee20008000a00 */
[----:B012---:R-:W-:Y:S01]  /*0900*/  PRMT R2, R16, 0x8880, RZ ;  /* 0x0000888010027816 */ /* 0x007fe200000000ff */
[C---:B------:R-:W-:Y:S02]  /*0910*/  VIADD R3, R0.reuse, UR4 ;  /* 0x0000000400037c36 */ /* 0x040fe40008000000 */
[----:B------:R-:W-:Y:S01]  /*0920*/  VIADD R0, R0, 0x80 ;  /* 0x0000008000007836 */ /* 0x000fe20000000000 */
[----:B------:R-:W-:-:S04]  /*0930*/  PRMT R2, R2, 0x7710, RZ ;  /* 0x0000771002027816 */ /* 0x000fc800000000ff */
[----:B------:R-:W-:-:S04]  /*0940*/  PRMT R4, R2, 0x9910, RZ ;  /* 0x0000991002047816 */ /* 0x000fc800000000ff */
[----:B------:R-:W-:-:S04]  /*0950*/  IABS R4, R4 ;  /* 0x0000000400047213 */ /* 0x000fc80000000000 */
[----:B------:R-:W-:Y:S02]  /*0960*/  PRMT R5, R4, 0x7710, RZ ;  /* 0x0000771004057816 */ /* 0x000fe400000000ff */
[----:B---3--:R-:W-:-:S05]  /*0970*/  IADD3 R2, P0, PT, R3, UR6, RZ ;  /* 0x0000000603027c10 */ /* 0x008fca000ff1e0ff */
[----:B------:R-:W-:-:S05]  /*0980*/  IMAD.X R3, RZ, RZ, UR7, P0 ;  /* 0x00000007ff037e24 */ /* 0x000fca00080e06ff */
[----:B------:R2:W-:Y:S03]  /*0990*/  STG.E.U8 desc[UR8][R2.64], R5 ;  /* 0x0000000502007986 */ /* 0x0005e6000c101108 */
.L_x_5262:
[----:B------:R-:W-:-:S13]  /*09a0*/  ISETP.GE.U32.AND P0, PT, R0, UR5, PT ;  /* 0x0000000500007c0c */ /* 0x000fda000bf06070 */
[----:B------:R-:W-:Y:S05]  /*09b0*/  @P0 BREAK.RELIABLE B1 ;  /* 0x0000000000010942 */ /* 0x000fea0003800100 */
[----:B------:R-:W-:Y:S05]  /*09c0*/  @P0 BRA `(.L_x_5263) ;  /* 0x0000000000300947 */ /* 0x000fea0003800000 */
[----:B------:R-:W-:Y:S05]  /*09d0*/  BSYNC.RELIABLE B1 ;  /* 0x0000000000017941 */ /* 0x000fea0003800100 */
.L_x_5257:
[----:B------:R-:W3:Y:S01]  /*09e0*/  LDCU.64 UR6, c[0x0][0x388] ;  /* 0x00007100ff0677ac */ /* 0x000ee20008000a00 */
[----:B012--5:R-:W-:Y:S01]  /*09f0*/  PRMT R2, R11, 0x8880, RZ ;  /* 0x000088800b027816 */ /* 0x027fe200000000ff */
        /* <DEDUP_REMOVED lines=9> */
.L_x_5263:
[----:B------:R-:W-:Y:S05]  /*0a90*/  BSYNC.RECONVERGENT B0 ;  /* 0x0000000000007941 */ /* 0x000fea0003800200 */
.L_x_5256:
[----:B------:R-:W-:Y:S05]  /*0aa0*/  WARPSYNC.ALL ;  /* 0x0000000000007948 */ /* 0x000fea0003800000 */
[----:B------:R-:W-:-:S13]  /*0ab0*/  ISETP.GE.U32.AND P0, PT, R0, UR5, PT ;  /* 0x0000000500007c0c */ /* 0x000fda000bf06070 */
[----:B------:R-:W-:Y:S05]  /*0ac0*/  @P0 EXIT ;  /* 0x000000000000094d */ /* 0x000fea0003800000 */
[----:B------:R-:W4:Y:S01]  /*0ad0*/  LDCU.64 UR6, c[0x0][0x388] ;  /* 0x00007100ff0677ac */ /* 0x000f220008000a00 */
[----:B0123-5:R-:W-:Y:S01]  /*0ae0*/  PRMT R2, R10, 0x8880, RZ ;  /* 0x000088800a027816 */ /* 0x02ffe200000000ff */
[----:B------:R-:W-:-:S03]  /*0af0*/  VIADD R0, R0, UR4 ;  /* 0x0000000400007c36 */ /* 0x000fc60008000000 */
[----:B------:R-:W-:-:S04]  /*0b00*/  PRMT R2, R2, 0x7710, RZ ;  /* 0x0000771002027816 */ /* 0x000fc800000000ff */
[----:B------:R-:W-:-:S04]  /*0b10*/  PRMT R3, R2, 0x9910, RZ ;  /* 0x0000991002037816 */ /* 0x000fc800000000ff */
[----:B------:R-:W-:-:S04]  /*0b20*/  IABS R5, R3 ;  /* 0x0000000300057213 */ /* 0x000fc80000000000 */
[----:B------:R-:W-:Y:S02]  /*0b30*/  PRMT R5, R5, 0x7710, RZ ;  /* 0x0000771005057816 */ /* 0x000fe400000000ff */
[----:B----4-:R-:W-:-:S05]  /*0b40*/  IADD3 R2, P0, PT, R0, UR6, RZ ;  /* 0x0000000600027c10 */ /* 0x010fca000ff1e0ff */
[----:B------:R-:W-:-:S05]  /*0b50*/  IMAD.X R3, RZ, RZ, UR7, P0 ;  /* 0x00000007ff037e24 */ /* 0x000fca00080e06ff */
[----:B------:R-:W-:Y:S01]  /*0b60*/  STG.E.U8 desc[UR8][R2.64], R5 ;  /* 0x0000000502007986 */ /* 0x000fe2000c101108 */
[----:B------:R-:W-:Y:S05]  /*0b70*/  EXIT ;  /* 0x000000000000794d */ /* 0x000fea0003800000 */
.L_x_5255:
        /* <DEDUP_REMOVED lines=11> */
[----:B------:R-:W5:Y:S01]  /*0c30*/  LDG.E.U16 R8, desc[UR8][R4.64+0x300] ;  /* 0x0003000804087981 */ /* 0x000f62000c1e1500 */
[----:B0-----:R-:W-:-:S04]  /*0c40*/  UIADD3 UR6, UP0, UPT, UR4, UR6, URZ ;  /* 0x0000000604067290 */ /* 0x001fc8000ff1e0ff */
[----:B------:R-:W-:Y:S02]  /*0c50*/  UIADD3.X UR7, UPT, UPT, URZ, UR7, URZ, UP0, !UPT ;  /* 0x00000007ff077290 */ /* 0x000fe400087fe4ff */
[----:B------:R-:W-:-:S04]  /*0c60*/  IMAD.U32 R2, RZ, RZ, UR6 ;  /* 0x00000006ff027e24 */ /* 0x000fc8000f8e00ff */
[----:B------:R-:W-:Y:S02]  /*0c70*/  IMAD.U32 R3, RZ, RZ, UR7 ;  /* 0x00000007ff037e24 */ /* 0x000fe4000f8e00ff */
[----:B------:R-:W-:Y:S01]  /*0c80*/  IMAD.WIDE.U32 R2, R9, 0x2, R2 ;  /* 0x0000000209027825 */ /* 0x000fe200078e0002 */
[C---:B--2---:R-:W-:Y:S02]  /*0c90*/  PRMT R11, R6.reuse, 0x8880, RZ ;  /* 0x00008880060b7816 */ /* 0x044fe400000000ff */
[----:B------:R-:W-:Y:S02]  /*0ca0*/  PRMT R6, R6, 0x9991, RZ ;  /* 0x0000999106067816 */ /* 0x000fe400000000ff */
[C---:B---3--:R-:W-:Y:S02]  /*0cb0*/  PRMT R10, R0.reuse, 0x9991, RZ ;  /* 0x00009991000a7816 */ /* 0x048fe400000000ff */
[----:B------:R-:W-:Y:S02]  /*0cc0*/  PRMT R9, R0, 0x8880, RZ ;  /* 0x0000888000097816 */ /* 0x000fe400000000ff */
[----:B----4-:R-:W-:-:S02]  /*0cd0*/  PRMT R13, R7, 0x9991, RZ ;  /* 0x00009991070d7816 */ /* 0x010fc400000000ff */
[----:B------:R-:W-:Y:S02]  /*0ce0*/  PRMT R12, R7, 0x8880, RZ ;  /* 0x00008880070c7816 */ /* 0x000fe400000000ff */
[C---:B-----5:R-:W-:Y:S02]  /*0cf0*/  PRMT R15, R8.reuse, 0x9991, RZ ;  /* 0x00009991080f7816 */ /* 0x060fe400000000ff */
[----:B------:R-:W-:Y:S02]  /*0d00*/  PRMT R14, R8, 0x8880, RZ ;  /* 0x00008880080e7816 */ /* 0x000fe400000000ff */
[----:B------:R-:W-:Y:S02]  /*0d10*/  PRMT R6, R6, 0x7710, RZ ;  /* 0x0000771006067816 */ /* 0x000fe400000000ff */
        /* <DEDUP_REMOVED lines=15> */
[----:B------:R-:W-:Y:S02]  /*0e10*/  IABS R4, R4 ;  /* 0x0000000400047213 */ /* 0x000fe40000000000 */
[----:B------:R-:W-:Y:S02]  /*0e20*/  IABS R6, R6 ;  /* 0x0000000600067213 */ /* 0x000fe40000000000 */
[----:B------:R-:W-:Y:S02]  /*0e30*/  IABS R11, R11 ;  /* 0x0000000b000b7213 */ /* 0x000fe40000000000 */
[----:B------:R-:W-:Y:S02]  /*0e40*/  IABS R8, R8 ;  /* 0x0000000800087213 */ /* 0x000fe40000000000 */
[----:B------:R-:W-:-:S02]  /*0e50*/  IABS R5, R0 ;  /* 0x0000000000057213 */ /* 0x000fc40000000000 */
[----:B------:R-:W-:Y:S02]  /*0e60*/  IABS R9, R7 ;  /* 0x0000000700097213 */ /* 0x000fe40000000000 */
[----:B------:R-:W-:Y:S02]  /*0e70*/  IABS R12, R12 ;  /* 0x0000000c000c7213 */ /* 0x000fe40000000000 */
[----:B------:R-:W-:Y:S02]  /*0e80*/  IABS R10, R10 ;  /* 0x0000000a000a7213 */ /* 0x000fe40000000000 */
        /* <DEDUP_REMOVED lines=8> */
[----:B------:R-:W-:-:S02]  /*0f10*/  PRMT R5, R0, 0x7604, R5 ;  /* 0x0000760400057816 */ /* 0x000fc40000000005 */
[----:B------:R-:W-:Y:S02]  /*0f20*/  PRMT R7, R4, 0x7604, R7 ;  /* 0x0000760404077816 */ /* 0x000fe40000000007 */
[----:B------:R-:W-:Y:S02]  /*0f30*/  PRMT R9, R6, 0x7604, R9 ;  /* 0x0000760406097816 */ /* 0x000fe40000000009 */
[----:B------:R-:W-:Y:S01]  /*0f40*/  PRMT R11, R8, 0x7604, R11 ;  /* 0x00007604080b7816 */ /* 0x000fe2000000000b */
[----:B------:R-:W-:Y:S04]  /*0f50*/  STG.E.U16 desc[UR8][R2.64], R5 ;  /* 0x0000000502007986 */ /* 0x000fe8000c101508 */
[----:B------:R-:W-:Y:S04]  /*0f60*/  STG.E.U16 desc[UR8][R2.64+0x100], R7 ;  /* 0x0001000702007986 */ /* 0x000fe8000c101508 */
[----:B------:R-:W-:Y:S04]  /*0f70*/  STG.E.U16 desc[UR8][R2.64+0x200], R9 ;  /* 0x0002000902007986 */ /* 0x000fe8000c101508 */
[----:B------:R-:W-:Y:S01]  /*0f80*/  STG.E.U16 desc[UR8][R2.64+0x300], R11 ;  /* 0x0003000b02007986 */ /* 0x000fe2000c101508 */
[----:B------:R-:W-:Y:S05]  /*0f90*/  EXIT ;  /* 0x000000000000794d */ /* 0x000fea0003800000 */
.L_x_5264:
        /* <DEDUP_REMOVED lines=14> */
.L_x_5929:


//--------------------- .text._ZN2at6native29vectorized_elementwise_kernelILi4ENS0_10AbsFunctorIaEESt5arrayIPcLm2EEEEviT0_T1_ --------------------------
	.section	.text._ZN2at6native29vectorized_elementwise_kernelILi4ENS0_10AbsFunctorIaEESt5arrayIPcLm2EEEEviT0_T1_,"ax",@progbits
	.align	128
        .global         _ZN2at6native29vectorized_elementwise_kernelILi4ENS0_10AbsFunctorIaEESt5arrayIPcLm2EEEEviT0_T1_
        .type           _ZN2at6native29vectorized_elementwise_kernelILi4ENS0_10AbsFunctorIaEESt5arrayIPcLm2EEEEviT0_T1_,@function
        .size           _ZN2at6native29vectorized_elementwise_kernelILi4ENS0_10AbsFunctorIaEESt5arrayIPcLm2EEEEviT0_T1_,(.L_x_5930 - _ZN2at6native29vectorized_elementwise_kernelILi4ENS0_10AbsFunctorIaEESt5arrayIPcLm2EEEEviT0_T1_)
        .other          _ZN2at6native29vectorized_elementwise_kernelILi4ENS0_10AbsFunctorIaEESt5arrayIPcLm2EEEEviT0_T1_,@"STO_CUDA_ENTRY STV_DEFAULT"
_ZN2at6native29vectorized_elementwise_kernelILi4ENS0_10AbsFunctorIaEESt5arrayIPcLm2EEEEviT0_T1_:
.text._ZN2at6native29vectorized_elementwise_kernelILi4ENS0_10AbsFunctorIaEESt5arrayIPcLm2EEEEviT0_T1_:
        /* <DEDUP_REMOVED lines=101> */
.L_x_5268:
        /* <DEDUP_REMOVED lines=13> */
.L_x_5269:
        /* <DEDUP_REMOVED lines=13> */
.L_x_5270:
        /* <DEDUP_REMOVED lines=13> */
.L_x_5271:
        /* <DEDUP_REMOVED lines=14> */
.L_x_5272:
[----:B------:R-:W-:-:S13]  /*09a0*/  ISETP.GE.U32.AND P0, PT, R0, UR5, PT ;  /* 0x0000000500007c0c */ /* 0x000fda000bf06070 */
[----:B------:R-:W-:Y:S05]  /*09b0*/  @P0 BREAK.RELIABLE B1 ;  /* 0x0000000000010942 */ /* 0x000fea0003800100 */
[----:B------:R-:W-:Y:S05]  /*09c0*/  @P0 BRA `(.L_x_5273) ;  /* 0x0000000000300947 */ /* 0x000fea0003800000 */
[----:B------:R-:W-:Y:S05]  /*09d0*/  BSYNC.RELIABLE B1 ;  /* 0x0000000000017941 */ /* 0x000fea0003800100 */
.L_x_5267:
        /* <DEDUP_REMOVED lines=11> */
.L_x_5273:
[----:B------:R-:W-:Y:S05]  /*0a90*/  BSYNC.RECONVERGENT B0 ;  /* 0x0000000000007941 */ /* 0x000fea0003800200 */
.L_x_5266:
        /* <DEDUP_REMOVED lines=14> */
.L_x_5265:
        /* <DEDUP_REMOVED lines=9> */
[----:B------:R-:W3:Y:S01]  /*0c10*/  LDG.E R8, desc[UR8][R6.64+0x200] ;  /* 0x0002000806087981 */ /* 0x000ee2000c1e1900 */
[----:B0-----:R-:W-:-:S04]  /*0c20*/  UIADD3 UR6, UP0, UPT, UR4, UR6, URZ ;  /* 0x0000000604067290 */ /* 0x001fc8000ff1e0ff */
[----:B------:R-:W-:Y:S02]  /*0c30*/  UIADD3.X UR7, UPT, UPT, URZ, UR7, URZ, UP0, !UPT ;  /* 0x00000007ff077290 */ /* 0x000fe400087fe4ff */
[----:B------:R-:W-:-:S04]  /*0c40*/  IMAD.U32 R2, RZ, RZ, UR6 ;  /* 0x00000006ff027e24 */ /* 0x000fc8000f8e00ff */
[----:B------:R-:W-:Y:S02]  /*0c50*/  IMAD.U32 R3, RZ, RZ, UR7 ;  /* 0x00000007ff037e24 */ /* 0x000fe4000f8e00ff */
[----:B------:R-:W-:Y:S01]  /*0c60*/  IMAD.WIDE.U32 R2, R5, 0x4, R2 ;  /* 0x0000000405027825 */ /* 0x000fe200078e0002 */
[----:B--2---:R-:W-:Y:S02]  /*0c70*/  SGXT R4, R0, 0x8 ;  /* 0x000000080004781a */ /* 0x004fe40000000200 */
[--C-:B------:R-:W-:Y:S02]  /*0c80*/  SHF.R.S32.HI R11, RZ, 0x10, R0.reuse ;  /* 0x00000010ff0b7819 */ /* 0x100fe40000011400 */
[----:B------:R-:W-:Y:S02]  /*0c90*/  SHF.R.S32.HI R12, RZ, 0x18, R0 ;  /* 0x00000018ff0c7819 */ /* 0x000fe40000011400 */
[----:B---3--:R-:W-:Y:S02]  /*0ca0*/  SGXT R9, R8, 0x8 ;  /* 0x000000080809781a */ /* 0x008fe40000000200 */
[----:B------:R-:W-:-:S02]  /*0cb0*/  SHF.R.S32.HI R14, RZ, 0x18, R8 ;  /* 0x00000018ff0e7819 */ /* 0x000fc40000011408 */
[----:B------:R-:W-:Y:S02]  /*0cc0*/  SHF.R.S32.HI R13, RZ, 0x10, R8 ;  /* 0x00000010ff0d7819 */ /* 0x000fe40000011408 */
[----:B------:R-:W-:Y:S02]  /*0cd0*/  PRMT R15, R4, 0x9910, RZ ;  /* 0x00009910040f7816 */ /* 0x000fe400000000ff */
[----:B------:R-:W-:Y:S02]  /*0ce0*/  SHF.R.S32.HI R10, RZ, 0x8, R0 ;  /* 0x00000008ff0a7819 */ /* 0x000fe40000011400 */
[----:B------:R-:W-:Y:S02]  /*0cf0*/  SHF.R.S32.HI R7, RZ, 0x8, R8 ;  /* 0x00000008ff077819 */ /* 0x000fe40000011408 */
[----:B------:R-:W-:Y:S02]  /*0d00*/  SGXT R4, R11, 0x8 ;  /* 0x000000080b04781a */ /* 0x000fe40000000200 */
[----:B------:R-:W-:-:S02]  /*0d10*/  SGXT R6, R12, 0x8 ;  /* 0x000000080c06781a */ /* 0x000fc40000000200 */
[----:B------:R-:W-:Y:S02]  /*0d20*/  PRMT R11, R9, 0x9910, RZ ;  /* 0x00009910090b7816 */ /* 0x000fe400000000ff */
[----:B------:R-:W-:Y:S02]  /*0d30*/  SGXT R9, R14, 0x8 ;  /* 0x000000080e09781a */ /* 0x000fe40000000200 */
[----:B------:R-:W-:Y:S02]  /*0d40*/  SGXT R8, R13, 0x8 ;  /* 0x000000080d08781a */ /* 0x000fe40000000200 */
[----:B------:R-:W-:Y:S02]  /*0d50*/  SGXT R0, R10, 0x8 ;  /* 0x000000080a00781a */ /* 0x000fe40000000200 */
[----:B------:R-:W-:Y:S02]  /*0d60*/  SGXT R7, R7, 0x8 ;  /* 0x000000080707781a */ /* 0x000fe40000000200 */
[----:B------:R-:W-:-:S02]  /*0d70*/  PRMT R6, R6, 0x9910, RZ ;  /* 0x0000991006067816 */ /* 0x000fc400000000ff */
[----:B------:R-:W-:Y:S02]  /*0d80*/  IABS R13, R11 ;  /* 0x0000000b000d7213 */ /* 0x000fe40000000000 */
[----:B------:R-:W-:Y:S02]  /*0d90*/  IABS R15, R15 ;  /* 0x0000000f000f7213 */ /* 0x000fe40000000000 */
[----:B------:R-:W-:Y:S02]  /*0da0*/  PRMT R11, R9, 0x9910, RZ ;  /* 0x00009910090b7816 */ /* 0x000fe400000000ff */
[----:B------:R-:W-:Y:S01]  /*0db0*/  PRMT R4, R4, 0x9910, RZ ;  /* 0x0000991004047816 */ /* 0x000fe200000000ff */
[----:B------:R-:W-:Y:S01]  /*0dc0*/  IMAD.MOV.U32 R9, RZ, RZ, R15 ;  /* 0x000000ffff097224 */ /* 0x000fe200078e000f */
        /* <DEDUP_REMOVED lines=9> */
[----:B------:R-:W-:Y:S02]  /*0e60*/  PRMT R0, R7, 0x3340, R0 ;  /* 0x0000334007007816 */ /* 0x000fe40000000000 */
[----:B------:R-:W-:Y:S02]  /*0e70*/  PRMT R9, R9, 0x3340, R4 ;  /* 0x0000334009097816 */ /* 0x000fe40000000004 */
[----:B------:R-:W-:Y:S02]  /*0e80*/  PRMT R6, R11, 0x3340, R6 ;  /* 0x000033400b067816 */ /* 0x000fe40000000006 */
[----:B------:R-:W-:Y:S02]  /*0e90*/  PRMT R13, R13, 0x3340, R8 ;  /* 0x000033400d0d7816 */ /* 0x000fe40000000008 */
[----:B------:R-:W-:-:S02]  /*0ea0*/  PRMT R9, R9, 0x5410, R0 ;  /* 0x0000541009097816 */ /* 0x000fc40000000000 */
[----:B------:R-:W-:-:S03]  /*0eb0*/  PRMT R13, R13, 0x5410, R6 ;  /* 0x000054100d0d7816 */ /* 0x000fc60000000006 */
[----:B------:R-:W-:Y:S04]  /*0ec0*/  STG.E desc[UR8][R2.64], R9 ;  /* 0x0000000902007986 */ /* 0x000fe8000c101908 */
[----:B------:R-:W-:Y:S01]  /*0ed0*/  STG.E desc[UR8][R2.64+0x200], R13 ;  /* 0x0002000d02007986 */ /* 0x000fe2000c101908 */
[----:B------:R-:W-:Y:S05]  /*0ee0*/  EXIT ;  /* 0x000000000000794d */ /* 0x000fea0003800000 */
.L_x_5274:
        /* <DEDUP_REMOVED lines=9> */
.L_x_5930:


//--------------------- .text._ZN2at6native29vectorized_elementwise_kernelILi8ENS0_10AbsFunctorIaEESt5arrayIPcLm2EEEEviT0_T1_ --------------------------
	.section	.text._ZN2at6native29vectorized_elementwise_kernelILi8ENS0_10AbsFunctorIaEESt5arrayIPcLm2EEEEviT0_T1_,"ax",@progbits
	.align	128
        .global         _ZN2at6native29vectorized_elementwise_kernelILi8ENS0_10AbsFunctorIaEESt5arrayIPcLm2EEEEviT0_T1_
        .type           _ZN2at6native29vectorized_elementwise_kernelILi8ENS0_10AbsFunctorIaEESt5arrayIPcLm2EEEEviT0_T1_,@function
        .size           _ZN2at6native29vectorized_elementwise_kernelILi8ENS0_10AbsFunctorIaEESt5arrayIPcLm2EEEEviT0_T1_,(.L_x_5931 - _ZN2at6native29vectorized_elementwise_kernelILi8ENS0_10AbsFunctorIaEESt5arrayIPcLm2EEEEviT0_T1_)
        .other          _ZN2at6native29vectorized_elementwise_kernelILi8ENS0_10AbsFunctorIaEESt5arrayIPcLm2EEEEviT0_T1_,@"STO_CUDA_ENTRY STV_DEFAULT"
_ZN2at6native29vectorized_elementwise_kernelILi8ENS0_10AbsFunctorIaEESt5arrayIPcLm2EEEEviT0_T1_:
.text._ZN2at6native29vectorized_elementwise_kernelILi8ENS0_10AbsFunctorIaEESt5arrayIPcLm2EEEEviT0_T1_:
[----:B------:R-:W-:Y:S01]  /*0000*/  LDC R1, c[0x0][0x37c] ;  /* 0x0000df00ff017b82 */ /* 0x000fe20000000800 */
[----:B------:R-:W-:Y:S05]  /*0010*/  EXIT ;  /* 0x000000000000794d */ /* 0x000fea0003800000 */
.L_x_5275:
        /* <DEDUP_REMOVED lines=14> */
.L_x_5931:


//--------------------- .text._ZN2at6native18elementwise_kernelILi128ELi4EZNS0_15gpu_kernel_implINS0_10AbsFunctorIhEEEEvRNS_18TensorIteratorBaseERKT_EUliE_EEviT1_ --------------------------
	.section	.text._ZN2at6native18elementwise_kernelILi128ELi4EZNS0_15gpu_kernel_implINS0_10AbsFunctorIhEEEEvRNS_18TensorIteratorBaseERKT_EUliE_EEviT1_,"ax",@progbits
	.align	128
        .global         _ZN2at6native18elementwise_kernelILi128ELi4EZNS0_15gpu_kernel_implINS0_10AbsFunctorIhEEEEvRNS_18TensorIteratorBaseERKT_EUliE_EEviT1_
        .type           _ZN2at6native18elementwise_kernelILi128ELi4EZNS0_15gpu_kernel_implINS0_10AbsFunctorIhEEEEvRNS_18TensorIteratorBaseERKT_EUliE_EEviT1_,@function
        .size           _ZN2at6native18elementwise_kernelILi128ELi4EZNS0_15gpu_kernel_implINS0_10AbsFunctorIhEEEEvRNS_18TensorIteratorBaseERKT_EUliE_EEviT1_,(.L_x_5932 - _ZN2at6native18elementwise_kernelILi128ELi4EZNS0_15gpu_kernel_implINS0_10AbsFunctorIhEEEEvRNS_18TensorIteratorBaseERKT_EUliE_EEviT1_)
        .other          _ZN2at6native18elementwise_kernelILi128ELi4EZNS0_15gpu_kernel_implINS0_10AbsFunctorIhEEEEvRNS_18TensorIteratorBaseERKT_EUliE_EEviT1_,@"STO_CUDA_ENTRY STV_DEFAULT"
_ZN2at6native18elementwise_kernelILi128ELi4EZNS0_15gpu_kernel_implINS0_10AbsFunctorIhEEEEvRNS_18TensorIteratorBaseERKT_EUliE_EEviT1_:
.text._ZN2at6native18elementwise_kernelILi128ELi4EZNS0_15gpu_kernel_implINS0_10AbsFunctorIhEEEEvRNS_18TensorIteratorBaseERKT_EUliE_EEviT1_:
        /* <DEDUP_REMOVED lines=319> */
.L_x_5278:
        /* <DEDUP_REMOVED lines=16> */
.L_x_5282:
[----:B------:R0:W5:Y:S01]  /*14f0*/  LDG.E.U8 R7, desc[UR36][R4.64] ;  /* 0x0000002404077981 */ /* 0x000162000c1e1100 */
[----:B------:R-:W-:Y:S05]  /*1500*/  BRA `(.L_x_5284) ;  /* 0x0000000c005c7947 */ /* 0x000fea0003800000 */
.L_x_5281:
        /* <DEDUP_REMOVED lines=8> */
.L_x_5286:
[----:B------:R3:W5:Y:S01]  /*1590*/  LDG.E.U8 R7, desc[UR36][R4.64] ;  /* 0x0000002404077981 */ /* 0x000762000c1e1100 */
[----:B------:R-:W-:Y:S05]  /*15a0*/  BRA `(.L_x_5284) ;  /* 0x0000000c00347947 */ /* 0x000fea0003800000 */
.L_x_5285:
[----:B------:R0:W5:Y:S01]  /*15b0*/  LDG.E.U16 R7, desc[UR36][R4.64] ;  /* 0x0000002404077981 */ /* 0x000162000c1e1500 */
[----:B------:R-:W-:Y:S05]  /*15c0*/  BRA `(.L_x_5284) ;  /* 0x0000000c002c7947 */ /* 0x000fea0003800000 */
.L_x_5280:
[----:B------:R-:W-:-:S09]  /*15d0*/  UISETP.GT.AND UP0, UPT, UR4, 0x6, UPT ;  /* 0x000000060400788c */ /* 0x000fd2000bf04270 */
[----:B------:R-:W-:Y:S05]  /*15e0*/  BRA.U UP0, `(.L_x_5287) ;  /* 0x0000000100347547 */ /* 0x000fea000b800000 */
[----:B------:R-:W-:-:S09]  /*15f0*/  UISETP.NE.AND UP0, UPT, UR4, 0x5, UPT ;  /* 0x000000050400788c */ /* 0x000fd2000bf05270 */
[----:B------:R-:W-:Y:S05]  /*1600*/  BRA.U !UP0, `(.L_x_5288) ;  /* 0x0000000108187547 */ /* 0x000fea000b800000 */
[----:B------:R-:W-:-:S09]  /*1610*/  UISETP.NE.AND UP0, UPT, UR4, 0x6, UPT ;  /* 0x000000060400788c */ /* 0x000fd2000bf05270 */
[----:B------:R-:W-:Y:S05]  /*1620*/  BRA.U UP0, `(.L_x_5283) ;  /* 0x0000000900907547 */ /* 0x000fea000b800000 */
[----:B------:R-:W2:Y:S02]  /*1630*/  LDG.E R2, desc[UR36][R4.64] ;  /* 0x0000002404027981 */ /* 0x000ea4000c1e1900 */
[----:B--2---:R-:W0:Y:S02]  /*1640*/  F2I.S64.TRUNC R2, R2 ;  /* 0x0000000200027311 */ /* 0x004e24000020d900 */
[----:B0-----:R-:W-:Y:S01]  /*1650*/  PRMT R7, R2, 0x7610, R7 ;  /* 0x0000761002077816 */ /* 0x001fe20000000007 */
[----:B------:R-:W-:Y:S06]  /*1660*/  BRA `(.L_x_5284) ;  /* 0x0000000c00047947 */ /* 0x000fec0003800000 */
.L_x_5288:
[----:B------:R-:W2:Y:S02]  /*1670*/  LDG.E.U16 R2, desc[UR36][R4.64] ;  /* 0x0000002404027981 */ /* 0x000ea4000c1e1500 */
[----:B--2---:R-:W-:-:S06]  /*1680*/  HADD2.F32 R2, -RZ, R2.H0_H0 ;  /* 0x20000002ff027230 */ /* 0x004fcc0000004100 */
[----:B------:R-:W0:Y:S02]  /*1690*/  F2I.S64.TRUNC R2, R2 ;  /* 0x0000000200027311 */ /* 0x000e24000020d900 */
[----:B0-----:R-:W-:Y:S01]  /*16a0*/  PRMT R7, R2, 0x7610, R7 ;  /* 0x0000761002077816 */ /* 0x001fe20000000007 */
[----:B------:R-:W-:Y:S06]  /*16b0*/  BRA `(.L_x_5284) ;  /* 0x0000000800f07947 */ /* 0x000fec0003800000 */
.L_x_5287:
[----:B------:R-:W-:-:S09]  /*16c0*/  UISETP.NE.AND UP0, UPT, UR4, 0x7, UPT ;  /* 0x000000070400788c */ /* 0x000fd2000bf05270 */
[----:B------:R-:W-:Y:S05]  /*16d0*/  BRA.U !UP0, `(.L_x_5289) ;  /* 0x0000000108347547 */ /* 0x000fea000b800000 */
        /* <DEDUP_REMOVED lines=8> */
.L_x_5290:
[----:B------:R-:W2:Y:S02]  /*1760*/  LDG.E.U16 R4, desc[UR36][R4.64] ;  /* 0x0000002404047981 */ /* 0x000ea4000c1e1500 */
[----:B--2---:R-:W-:-:S06]  /*1770*/  HADD2.F32 R2, -RZ, R4.H0_H0 ;  /* 0x20000004ff027230 */ /* 0x004fcc0000004100 */
[----:B------:R-:W0:Y:S02]  /*1780*/  F2I.S64.TRUNC R2, R2 ;  /* 0x0000000200027311 */ /* 0x000e24000020d900 */
[----:B0-----:R-:W-:Y:S01]  /*1790*/  PRMT R7, R2, 0x7610, R7 ;  /* 0x0000761002077816 */ /* 0x001fe20000000007 */
[----:B------:R-:W-:Y:S06]  /*17a0*/  BRA `(.L_x_5284) ;  /* 0x0000000800b47947 */ /* 0x000fec0003800000 */
.L_x_5289:
[----:B------:R-:W2:Y:S02]  /*17b0*/  LDG.E.64 R2, desc[UR36][R4.64] ;  /* 0x0000002404027981 */ /* 0x000ea4000c1e1b00 */
[----:B--2---:R-:W0:Y:S02]  /*17c0*/  F2I.S64.F64.TRUNC R2, R2 ;  /* 0x0000000200027311 */ /* 0x004e24000030d900 */
[----:B0-----:R-:W-:Y:S01]  /*17d0*/  PRMT R7, R2, 0x7610, R7 ;  /* 0x0000761002077816 */ /* 0x001fe20000000007 */
[----:B------:R-:W-:Y:S06]  /*17e0*/  BRA `(.L_x_5284) ;  /* 0x0000000800a47947 */ /* 0x000fec0003800000 */
.L_x_5279:
        /* <DEDUP_REMOVED lines=12> */
.L_x_5293:
[----:B------:R-:W2:Y:S02]  /*18b0*/  LDG.E.64 R4, desc[UR36][R4.64] ;  /* 0x0000002404047981 */ /* 0x000ea4000c1e1b00 */
[----:B--2---:R-:W0:Y:S02]  /*18c0*/  F2I.S64.F64.TRUNC R2, R4 ;  /* 0x0000000400027311 */ /* 0x004e24000030d900 */
[----:B0-----:R-:W-:Y:S01]  /*18d0*/  PRMT R7, R2, 0x7610, R7 ;  /* 0x0000761002077816 */ /* 0x001fe20000000007 */
[----:B------:R-:W-:Y:S06]  /*18e0*/  BRA `(.L_x_5284) ;  /* 0x0000000800647947 */ /* 0x000fec0003800000 */
.L_x_5292:
        /* <DEDUP_REMOVED lines=24> */
[----:B------:R-:W0:Y:S02]  /*1a70*/  F2I.S64.TRUNC R2, R3 ;  /* 0x0000000300027311 */ /* 0x000e24000020d900 */
[----:B0-----:R-:W-:Y:S01]  /*1a80*/  PRMT R7, R2, 0x7610, R7 ;  /* 0x0000761002077816 */ /* 0x001fe20000000007 */
[----:B------:R-:W-:Y:S06]  /*1a90*/  BRA `(.L_x_5284) ;  /* 0x0000000400f87947 */ /* 0x000fec0003800000 */
.L_x_5295:
        /* <DEDUP_REMOVED lines=11> */
[----:B------:R-:W0:Y:S02]  /*1b50*/  F2I.S64.TRUNC R2, R3 ;  /* 0x0000000300027311 */ /* 0x000e24000020d900 */
[----:B0-----:R-:W-:Y:S01]  /*1b60*/  PRMT R7, R2, 0x7610, R7 ;  /* 0x0000761002077816 */ /* 0x001fe20000000007 */
[----:B------:R-:W-:Y:S06]  /*1b70*/  BRA `(.L_x_5284) ;  /* 0x0000000400c07947 */ /* 0x000fec0003800000 */
.L_x_5294:
[----:B------:R-:W2:Y:S02]  /*1b80*/  LDG.E.U16 R2, desc[UR36][R4.64] ;  /* 0x0000002404027981 */ /* 0x000ea4000c1e1500 */
[----:B--2---:R-:W-:-:S06]  /*1b90*/  IMAD.U32 R2, R2, 0x10000, RZ ;  /* 0x0001000002027824 */ /* 0x004fcc00078e00ff */
[----:B------:R-:W0:Y:S02]  /*1ba0*/  F2I.S64.TRUNC R2, R2 ;  /* 0x0000000200027311 */ /* 0x000e24000020d900 */
[----:B0-----:R-:W-:Y:S01]  /*1bb0*/  PRMT R7, R2, 0x7610, R7 ;  /* 0x0000761002077816 */ /* 0x001fe20000000007 */
[----:B------:R-:W-:Y:S06]  /*1bc0*/  BRA `(.L_x_5284) ;  /* 0x0000000400ac7947 */ /* 0x000fec0003800000 */
.L_x_5291:
        /* <DEDUP_REMOVED lines=10> */
.L_x_5298:
        /* <DEDUP_REMOVED lines=21> */
.L_x_5302:
[----:B------:R-:W-:Y:S05]  /*1dc0*/  BSYNC.RECONVERGENT B1 ;  /* 0x0000000000017941 */ /* 0x000fea0003800200 */
.L_x_5301:
[----:B------:R-:W-:Y:S02]  /*1dd0*/  SHF.L.U32 R0, R0, 0x14, RZ ;  /* 0x0000001400007819 */ /* 0x000fe400000006ff */
[----:B------:R-:W-:-:S04]  /*1de0*/  LEA R2, R2, 0x3b800000, 0x17 ;  /* 0x3b80000002027811 */ /* 0x000fc800078eb8ff */
[----:B------:R-:W-:-:S07]  /*1df0*/  LOP3.LUT R2, R2, R0, R7, 0xfe, !PT ;  /* 0x0000000002027212 */ /* 0x000fce00078efe07 */
.L_x_5300:
[----:B------:R-:W-:Y:S05]  /*1e00*/  BSYNC.RECONVERGENT B0 ;  /* 0x0000000000007941 */ /* 0x000fea0003800200 */
.L_x_5299:
[----:B------:R-:W0:Y:S02]  /*1e10*/  F2I.S64.TRUNC R2, R2 ;  /* 0x0000000200027311 */ /* 0x000e24000020d900 */
[----:B0-----:R-:W-:Y:S01]  /*1e20*/  PRMT R7, R2, 0x7610, R7 ;  /* 0x0000761002077816 */ /* 0x001fe20000000007 */
[----:B------:R-:W-:Y:S06]  /*1e30*/  BRA `(.L_x_5284) ;  /* 0x0000000400107947 */ /* 0x000fec0003800000 */
.L_x_5297:
        /* <DEDUP_REMOVED lines=21> */
.L_x_5306:
[----:B------:R-:W-:Y:S05]  /*1f90*/  BSYNC.RECONVERGENT B1 ;  /* 0x0000000000017941 */ /* 0x000fea0003800200 */
.L_x_5305:
[----:B------:R-:W-:Y:S01]  /*1fa0*/  IMAD.SHL.U32 R0, R0, 0x200000, RZ ;  /* 0x0020000000007824 */ /* 0x000fe200078e00ff */
[----:B------:R-:W-:-:S04]  /*1fb0*/  LEA R2, R2, 0x37800000, 0x17 ;  /* 0x3780000002027811 */ /* 0x000fc800078eb8ff */
[----:B------:R-:W-:-:S07]  /*1fc0*/  LOP3.LUT R2, R2, R0, R7, 0xfe, !PT ;  /* 0x0000000002027212 */ /* 0x000fce00078efe07 */
.L_x_5304:
[----:B------:R-:W-:Y:S05]  /*1fd0*/  BSYNC.RECONVERGENT B0 ;  /* 0x0000000000007941 */ /* 0x000fea0003800200 */
.L_x_5303:
[----:B------:R-:W0:Y:S02]  /*1fe0*/  F2I.S64.TRUNC R2, R2 ;  /* 0x0000000200027311 */ /* 0x000e24000020d900 */
[----:B0-----:R-:W-:Y:S01]  /*1ff0*/  PRMT R7, R2, 0x7610, R7 ;  /* 0x0000761002077816 */ /* 0x001fe20000000007 */
[----:B------:R-:W-:Y:S06]  /*2000*/  BRA `(.L_x_5284) ;  /* 0x00000000009c7947 */ /* 0x000fec0003800000 */
.L_x_5296:
[----:B------:R-:W-:-:S09]  /*2010*/  UISETP.NE.AND UP0, UPT, UR4, 0x1c, UPT ;  /* 0x0000001c0400788c */ /* 0x000fd2000bf05270 */
[----:B------:R-:W-:Y:S05]  /*2020*/  BRA.U !UP0, `(.L_x_5307) ;  /* 0x0000000108907547 */ /* 0x000fea000b800000 */
[----:B------:R-:W-:-:S09]  /*2030*/  UISETP.NE.AND UP0, UPT, UR4, 0x1d, UPT ;  /* 0x0000001d0400788c */ /* 0x000fd2000bf05270 */
[----:B------:R-:W-:Y:S05]  /*2040*/  BRA.U !UP0, `(.L_x_5308) ;  /* 0x0000000108807547 */ /* 0x000fea000b800000 */
[----:B------:R-:W-:-:S09]  /*2050*/  UISETP.NE.AND UP0, UPT, UR4, 0x2c, UPT ;  /* 0x0000002c0400788c */ /* 0x000fd2000bf05270 */
[----:B------:R-:W-:Y:S05]  /*2060*/  BRA.U !UP0, `(.L_x_5309) ;  /* 0x0000000108487547 */ /* 0x000fea000b800000 */
.L_x_5283:
        /* <DEDUP_REMOVED lines=16> */
.L_x_5310:
[----:B------:R-:W-:Y:S01]  /*2170*/  PRMT R7, RZ, 0x7610, R7 ;  /* 0x00007610ff077816 */ /* 0x000fe20000000007 */
[----:B------:R-:W-:Y:S06]  /*2180*/  BRA `(.L_x_5284) ;  /* 0x00000000003c7947 */ /* 0x000fec0003800000 */
.L_x_5309:
        /* <DEDUP_REMOVED lines=8> */
.L_x_5312:
[----:B------:R-:W-:Y:S05]  /*2210*/  BSYNC.RECONVERGENT B0 ;  /* 0x0000000000007941 */ /* 0x000fea0003800200 */
.L_x_5311:
[----:B------:R-:W0:Y:S02]  /*2220*/  F2I.S64.TRUNC R2, R2 ;  /* 0x0000000200027311 */ /* 0x000e24000020d900 */
[----:B0-----:R-:W-:Y:S01]  /*2230*/  PRMT R7, R2, 0x7610, R7 ;  /* 0x0000761002077816 */ /* 0x001fe20000000007 */
[----:B------:R-:W-:Y:S06]  /*2240*/  BRA `(.L_x_5284) ;  /* 0x00000000000c7947 */ /* 0x000fec0003800000 */
.L_x_5308:
[----:B------:R2:W5:Y:S01]  /*2250*/  LDG.E.U8 R7, desc[UR36][R4.64] ;  /* 0x0000002404077981 */ /* 0x000562000c1e1100 */
[----:B------:R-:W-:Y:S05]  /*2260*/  BRA `(.L_x_5284) ;  /* 0x0000000000047947 */ /* 0x000fea0003800000 */
.L_x_5307:
[----:B------:R1:W5:Y:S02]  /*2270*/  LDG.E.U8 R7, desc[UR36][R4.64] ;  /* 0x0000002404077981 */ /* 0x000364000c1e1100 */
.L_x_5284:
        /* <DEDUP_REMOVED lines=15> */
[----:B-----5:R0:W-:Y:S01]  /*2370*/  STG.E.U8 desc[UR36][R2.64], R7 ;  /* 0x0000000702007986 */ /* 0x0201e2000c101124 */
[----:B------:R-:W-:Y:S05]  /*2380*/  BRA `(.L_x_5319) ;  /* 0x0000000c00587947 */ /* 0x000fea0003800000 */
.L_x_5317:
[----:B-----5:R0:W-:Y:S01]  /*2390*/  STG.E.U8 desc[UR36][R2.64], R7 ;  /* 0x0000000702007986 */ /* 0x0201e2000c101124 */
[----:B------:R-:W-:Y:S05]  /*23a0*/  BRA `(.L_x_5319) ;  /* 0x0000000c00507947 */ /* 0x000fea0003800000 */
.L_x_5316:
[----:B------:R-:W-:-:S09]  /*23b0*/  UISETP.NE.AND UP0, UPT, UR4, 0x2, UPT ;  /* 0x000000020400788c */ /* 0x000fd2000bf05270 */
[----:B------:R-:W-:Y:S05]  /*23c0*/  BRA.U !UP0, `(.L_x_5320) ;  /* 0x00000001082c7547 */ /* 0x000fea000b800000 */
[----:B------:R-:W-:-:S09]  /*23d0*/  UISETP.NE.AND UP0, UPT, UR4, 0x3, UPT ;  /* 0x000000030400788c */ /* 0x000fd2000bf05270 */
[----:B------:R-:W-:Y:S05]  /*23e0*/  BRA.U !UP0, `(.L_x_5321) ;  /* 0x0000000108187547 */ /* 0x000fea000b800000 */
[----:B------:R-:W-:-:S09]  /*23f0*/  UISETP.NE.AND UP0, UPT, UR4, 0x4, UPT ;  /* 0x000000040400788c */ /* 0x000fd2000bf05270 */
[----:B------:R-:W-:Y:S05]  /*2400*/  BRA.U UP0, `(.L_x_5318) ;  /* 0x00000009009c7547 */ /* 0x000fea000b800000 */
[----:B-12345:R-:W-:Y:S01]  /*2410*/  LOP3.LUT R4, R7, 0xff, RZ, 0xc0, !PT ;  /* 0x000000ff07047812 */ /* 0x03efe200078ec0ff */
[----:B------:R-:W-:-:S05]  /*2420*/  IMAD.MOV.U32 R5, RZ, RZ, RZ ;  /* 0x000000ffff057224 */ /* 0x000fca00078e00ff */
[----:B------:R0:W-:Y:S01]  /*2430*/  STG.E.64 desc[UR36][R2.64], R4 ;  /* 0x0000000402007986 */ /* 0x0001e2000c101b24 */
[----:B------:R-:W-:Y:S05]  /*2440*/  BRA `(.L_x_5319) ;  /* 0x0000000c00287947 */ /* 0x000fea0003800000 */
.L_x_5321:
[----:B-----5:R-:W-:-:S05]  /*2450*/  LOP3.LUT R7, R7, 0xff, RZ, 0xc0, !PT ;  /* 0x000000ff07077812 */ /* 0x020fca00078ec0ff */
[----:B------:R0:W-:Y:S01]  /*2460*/  STG.E desc[UR36][R2.64], R7 ;  /* 0x0000000702007986 */ /* 0x0001e2000c101924 */
[----:B------:R-:W-:Y:S05]  /*2470*/  BRA `(.L_x_5319) ;  /* 0x0000000c001c7947 */ /* 0x000fea0003800000 */
.L_x_5320:
[----:B-----5:R-:W-:-:S05]  /*2480*/  LOP3.LUT R7, R7, 0xff, RZ, 0xc0, !PT ;  /* 0x000000ff07077812 */ /* 0x020fca00078ec0ff */
[----:B------:R0:W-:Y:S01]  /*2490*/  STG.E.U16 desc[UR36][R2.64], R7 ;  /* 0x0000000702007986 */ /* 0x0001e2000c101524 */
[----:B------:R-:W-:Y:S05]  /*24a0*/  BRA `(.L_x_5319) ;  /* 0x0000000c00107947 */ /* 0x000fea0003800000 */
.L_x_5315:
[----:B------:R-:W-:-:S09]  /*24b0*/  UISETP.GT.AND UP0, UPT, UR4, 0x6, UPT ;  /* 0x000000060400788c */ /* 0x000fd2000bf04270 */
[----:B------:R-:W-:Y:S05]  /*24c0*/  BRA.U UP0, `(.L_x_5322) ;  /* 0x0000000100347547 */ /* 0x000fea000b800000 */
[----:B------:R-:W-:-:S09]  /*24d0*/  UISETP.NE.AND UP0, UPT, UR4, 0x5, UPT ;  /* 0x000000050400788c */ /* 0x000fd2000bf05270 */
[----:B------:R-:W-:Y:S05]  /*24e0*/  BRA.U !UP0, `(.L_x_5323) ;  /* 0x0000000108187547 */ /* 0x000fea000b800000 */
[----:B------:R-:W-:-:S09]  /*24f0*/  UISETP.NE.AND UP0, UPT, UR4, 0x6, UPT ;  /* 0x000000060400788c */ /* 0x000fd2000bf05270 */
[----:B------:R-:W-:Y:S05]  /*2500*/  BRA.U UP0, `(.L_x_5318) ;  /* 0x00000009005c7547 */ /* 0x000fea000b800000 */
[----:B-12345:R-:W-:-:S06]  /*2510*/  LOP3.LUT R5, R7, 0xff, RZ, 0xc0, !PT ;  /* 0x000000ff07057812 */ /* 0x03efcc00078ec0ff */
[----:B------:R-:W0:Y:S02]  /*2520*/  I2F.U16 R5, R5 ;  /* 0x0000000500057306 */ /* 0x000e240000101000 */
[----:B0-----:R0:W-:Y:S01]  /*2530*/  STG.E desc[UR36][R2.64], R5 ;  /* 0x0000000502007986 */ /* 0x0011e2000c101924 */
[----:B------:R-:W-:Y:S05]  /*2540*/  BRA `(.L_x_5319) ;  /* 0x0000000800e87947 */ /* 0x000fea0003800000 */
.L_x_5323:
[----:B-----5:R-:W-:-:S04]  /*2550*/  LOP3.LUT R7, R7, 0xff, RZ, 0xc0, !PT ;  /* 0x000000ff07077812 */ /* 0x020fc800078ec0ff */
[----:B------:R-:W0:Y:S02]  /*2560*/  I2F.U16 R0, R7 ;  /* 0x0000000700007306 */ /* 0x000e240000101000 */
[----:B0-----:R-:W-:-:S05]  /*2570*/  F2FP.F16.F32.PACK_AB R0, RZ, R0 ;  /* 0x00000000ff00723e */ /* 0x001fca00000000ff */
[----:B------:R0:W-:Y:S01]  /*2580*/  STG.E.U16 desc[UR36][R2.64], R0 ;  /* 0x0000000002007986 */ /* 0x0001e2000c101524 */
[----:B------:R-:W-:Y:S05]  /*2590*/  BRA `(.L_x_5319) ;  /* 0x0000000800d47947 */ /* 0x000fea0003800000 */
.L_x_5322:
[----:B------:R-:W-:-:S09]  /*25a0*/  UISETP.NE.AND UP0, UPT, UR4, 0x7, UPT ;  /* 0x000000070400788c */ /* 0x000fd2000bf05270 */
[----:B------:R-:W-:Y:S05]  /*25b0*/  BRA.U !UP0, `(.L_x_5324) ;  /* 0x00000001083c7547 */ /* 0x000fea000b800000 */
[----:B------:R-:W-:-:S09]  /*25c0*/  UISETP.NE.AND UP0, UPT, UR4, 0x8, UPT ;  /* 0x000000080400788c */ /* 0x000fd2000bf05270 */
[----:B------:R-:W-:Y:S05]  /*25d0*/  BRA.U !UP0, `(.L_x_5325) ;  /* 0x00000001081c7547 */ /* 0x000fea000b800000 */
[----:B------:R-:W-:-:S09]  /*25e0*/  UISETP.NE.AND UP0, UPT, UR4, 0x9, UPT ;  /* 0x000000090400788c */ /* 0x000fd2000bf05270 */
[----:B------:R-:W-:Y:S05]  /*25f0*/  BRA.U UP0, `(.L_x_5318) ;  /* 0x0000000900207547 */ /* 0x000fea000b800000 */
[----:B-----5:R-:W-:Y:S01]  /*2600*/  LOP3.LUT R7, R7, 0xff, RZ, 0xc0, !PT ;  /* 0x000000ff07077812 */ /* 0x020fe200078ec0ff */
[----:B-1234-:R-:W-:-:S03]  /*2610*/  HFMA2 R5, -RZ, RZ, 0, 0 ;  /* 0x00000000ff057431 */ /* 0x01efc600000001ff */
[----:B------:R-:W0:Y:S02]  /*2620*/  I2F.U16 R4, R7 ;  /* 0x0000000700047306 */ /* 0x000e240000101000 */
[----:B0-----:R0:W-:Y:S01]  /*2630*/  STG.E.64 desc[UR36][R2.64], R4 ;  /* 0x0000000402007986 */ /* 0x0011e2000c101b24 */
[----:B------:R-:W-:Y:S05]  /*2640*/  BRA `(.L_x_5319) ;  /* 0x0000000800a87947 */ /* 0x000fea0003800000 */
.L_x_5325:
[----:B-----5:R-:W-:-:S06]  /*2650*/  LOP3.LUT R7, R7, 0xff, RZ, 0xc0, !PT ;  /* 0x000000ff07077812 */ /* 0x020fcc00078ec0ff */
[----:B------:R-:W1:Y:S02]  /*2660*/  I2F.U16 R7, R7 ;  /* 0x0000000700077306 */ /* 0x000e640000101000 */
[----:B-1234-:R-:W-:-:S04]  /*2670*/  F2FP.F16.F32.PACK_AB R5, RZ, R7 ;  /* 0x00000007ff05723e */ /* 0x01efc800000000ff */
[----:B------:R-:W-:-:S05]  /*2680*/  PRMT R5, R5, 0x5410, RZ ;  /* 0x0000541005057816 */ /* 0x000fca00000000ff */
[----:B------:R0:W-:Y:S01]  /*2690*/  STG.E desc[UR36][R2.64], R5 ;  /* 0x0000000502007986 */ /* 0x0001e2000c101924 */
[----:B------:R-:W-:Y:S05]  /*26a0*/  BRA `(.L_x_5319) ;  /* 0x0000000800907947 */ /* 0x000fea0003800000 */
.L_x_5324:
[----:B-12345:R-:W-:-:S06]  /*26b0*/  LOP3.LUT R4, R7, 0xff, RZ, 0xc0, !PT ;  /* 0x000000ff07047812 */ /* 0x03efcc00078ec0ff */
[----:B------:R-:W0:Y:S02]  /*26c0*/  I2F.F64.U16 R4, R4 ;  /* 0x0000000400047312 */ /* 0x000e240000101800 */
[----:B0-----:R0:W-:Y:S01]  /*26d0*/  STG.E.64 desc[UR36][R2.64], R4 ;  /* 0x0000000402007986 */ /* 0x0011e2000c101b24 */
[----:B------:R-:W-:Y:S05]  /*26e0*/  BRA `(.L_x_5319) ;  /* 0x0000000800807947 */ /* 0x000fea0003800000 */
.L_x_5314:
        /* <DEDUP_REMOVED lines=8> */
[----:B-----5:R-:W-:-:S04]  /*2770*/  LOP3.LUT P0, RZ, R7, 0xff, RZ, 0xc0, !PT ;  /* 0x000000ff07ff7812 */ /* 0x020fc8000780c0ff */
[----:B-1234-:R-:W-:-:S05]  /*2780*/  SEL R5, RZ, 0x1, !P0 ;  /* 0x00000001ff057807 */ /* 0x01efca0004000000 */
[----:B------:R0:W-:Y:S01]  /*2790*/  STG.E.U8 desc[UR36][R2.64], R5 ;  /* 0x0000000502007986 */ /* 0x0001e2000c101124 */
[----:B------:R-:W-:Y:S05]  /*27a0*/  BRA `(.L_x_5319) ;  /* 0x0000000800507947 */ /* 0x000fea0003800000 */
.L_x_5328:
[----:B-12345:R-:W-:Y:S02]  /*27b0*/  LOP3.LUT R4, R7, 0xff, RZ, 0xc0, !PT ;  /* 0x000000ff07047812 */ /* 0x03efe400078ec0ff */
[----:B------:R-:W-:-:S04]  /*27c0*/  CS2R R6, SRZ ;  /* 0x0000000000067805 */ /* 0x000fc8000001ff00 */
[----:B------:R-:W0:Y:S02]  /*27d0*/  I2F.F64.U16 R4, R4 ;  /* 0x0000000400047312 */ /* 0x000e240000101800 */
[----:B0-----:R0:W-:Y:S01]  /*27e0*/  STG.E.128 desc[UR36][R2.64], R4 ;  /* 0x0000000402007986 */ /* 0x0011e2000c101d24 */
[----:B------:R-:W-:Y:S05]  /*27f0*/  BRA `(.L_x_5319) ;  /* 0x00000008003c7947 */ /* 0x000fea0003800000 */
.L_x_5327:
[----:B------:R-:W-:-:S09]  /*2800*/  UISETP.NE.AND UP0, UPT, UR4, 0xf, UPT ;  /* 0x0000000f0400788c */ /* 0x000fd2000bf05270 */
[----:B------:R-:W-:Y:S05]  /*2810*/  BRA.U !UP0, `(.L_x_5329) ;  /* 0x0000000108907547 */ /* 0x000fea000b800000 */
[----:B------:R-:W-:-:S09]  /*2820*/  UISETP.NE.AND UP0, UPT, UR4, 0x17, UPT ;  /* 0x000000170400788c */ /* 0x000fd2000bf05270 */
[----:B------:R-:W-:Y:S05]  /*2830*/  BRA.U !UP0, `(.L_x_5330) ;  /* 0x0000000108447547 */ /* 0x000fea000b800000 */
[----:B------:R-:W-:-:S09]  /*2840*/  UISETP.NE.AND UP0, UPT, UR4, 0x18, UPT ;  /* 0x000000180400788c */ /* 0x000fd2000bf05270 */
[----:B------:R-:W-:Y:S05]  /*2850*/  BRA.U UP0, `(.L_x_5318) ;  /* 0x0000000500887547 */ /* 0x000fea000b800000 */
[----:B-----5:R-:W-:Y:S01]  /*2860*/  LOP3.LUT R7, R7, 0xff, RZ, 0xc0, !PT ;  /* 0x000000ff07077812 */ /* 0x020fe200078ec0ff */
[----:B------:R-:W-:Y:S01]  /*2870*/  BSSY.RECONVERGENT B0, `(.L_x_5331) ;  /* 0x000000b000007945 */ /* 0x000fe20003800200 */
[----:B-1234-:R-:W-:-:S04]  /*2880*/  IMAD.MOV.U32 R5, RZ, RZ, 0x7f ;  /* 0x0000007fff057424 */ /* 0x01efc800078e00ff */
[----:B------:R-:W0:Y:S02]  /*2890*/  I2F.U16 R7, R7 ;  /* 0x0000000700077306 */ /* 0x000e240000101000 */
        /* <DEDUP_REMOVED lines=8> */
.L_x_5332:
[----:B------:R-:W-:Y:S05]  /*2920*/  BSYNC.RECONVERGENT B0 ;  /* 0x0000000000007941 */ /* 0x000fea0003800200 */
.L_x_5331:
[----:B------:R0:W-:Y:S01]  /*2930*/  STG.E.U8 desc[UR36][R2.64], R5 ;  /* 0x0000000502007986 */ /* 0x0001e2000c101124 */
[----:B------:R-:W-:Y:S05]  /*2940*/  BRA `(.L_x_5319) ;  /* 0x0000000400e87947 */ /* 0x000fea0003800000 */
.L_x_5330:
[----:B-----5:R-:W-:-:S06]  /*2950*/  LOP3.LUT R7, R7, 0xff, RZ, 0xc0, !PT ;  /* 0x000000ff07077812 */ /* 0x020fcc00078ec0ff */
[----:B------:R-:W0:Y:S02]  /*2960*/  I2F.U16 R7, R7 ;  /* 0x0000000700077306 */ /* 0x000e240000101000 */
[----:B0-----:R-:W-:-:S13]  /*2970*/  ISETP.GE.U32.AND P1, PT, R7, 0x47800000, PT ;  /* 0x478000000700780c */ /* 0x001fda0003f26070 */
[----:B-1234-:R-:W-:Y:S01]  /*2980*/  @P1 IMAD.MOV.U32 R5, RZ, RZ, 0x7f ;  /* 0x0000007fff051424 */ /* 0x01efe200078e00ff */
        /* <DEDUP_REMOVED lines=13> */
.L_x_5329:
[----:B-----5:R-:W-:-:S04]  /*2a60*/  LOP3.LUT R7, R7, 0xff, RZ, 0xc0, !PT ;  /* 0x000000ff07077812 */ /* 0x020fc800078ec0ff */
[----:B------:R-:W0:Y:S02]  /*2a70*/  I2F.U16 R0, R7 ;  /* 0x0000000700007306 */ /* 0x000e240000101000 */
[----:B0-----:R-:W-:-:S05]  /*2a80*/  F2FP.BF16.F32.PACK_AB R0, RZ, R0 ;  /* 0x00000000ff00723e */ /* 0x001fca00000010ff */
[----:B------:R0:W-:Y:S01]  /*2a90*/  STG.E.U16 desc[UR36][R2.64], R0 ;  /* 0x0000000002007986 */ /* 0x0001e2000c101524 */
[----:B------:R-:W-:Y:S05]  /*2aa0*/  BRA `(.L_x_5319) ;  /* 0x0000000400907947 */ /* 0x000fea0003800000 */
.L_x_5326:
        /* <DEDUP_REMOVED lines=8> */
[----:B-----5:R-:W-:-:S05]  /*2b30*/  LOP3.LUT R7, R7, 0xff, RZ, 0xc0, !PT ;  /* 0x000000ff07077812 */ /* 0x020fca00078ec0ff */
[----:B------:R0:W-:Y:S01]  /*2b40*/  STG.E.U16 desc[UR36][R2.64], R7 ;  /* 0x0000000702007986 */ /* 0x0001e2000c101524 */
[----:B------:R-:W-:Y:S05]  /*2b50*/  BRA `(.L_x_5319) ;  /* 0x0000000400647947 */ /* 0x000fea0003800000 */
.L_x_5335:
[----:B-----5:R-:W-:Y:S01]  /*2b60*/  LOP3.LUT R7, R7, 0xff, RZ, 0xc0, !PT ;  /* 0x000000ff07077812 */ /* 0x020fe200078ec0ff */
[----:B------:R-:W-:Y:S01]  /*2b70*/  BSSY.RECONVERGENT B0, `(.L_x_5336) ;  /* 0x0000012000007945 */ /* 0x000fe20003800200 */
[----:B------:R-:W-:-:S04]  /*2b80*/  IMAD.MOV.U32 R0, RZ, RZ, 0x80 ;  /* 0x00000080ff007424 */ /* 0x000fc800078e00ff */
[----:B------:R-:W0:Y:S02]  /*2b90*/  I2F.U16 R7, R7 ;  /* 0x0000000700077306 */ /* 0x000e240000101000 */
[----:B0-----:R-:W-:-:S13]  /*2ba0*/  ISETP.GT.U32.AND P0, PT, R7, 0x437fffff, PT ;  /* 0x437fffff0700780c */ /* 0x001fda0003f04070 */
[----:B------:R-:W-:Y:S05]  /*2bb0*/  @P0 BRA `(.L_x_5337) ;  /* 0x0000000000340947 */ /* 0x000fea0003800000 */
[----:B------:R-:W-:-:S13]  /*2bc0*/  ISETP.GT.U32.AND P0, PT, R7, 0x3bffffff, PT ;  /* 0x3bffffff0700780c */ /* 0x000fda0003f04070 */
[----:B------:R-:W-:Y:S05]  /*2bd0*/  @P0 BRA `(.L_x_5338) ;  /* 0x0000000000140947 */ /* 0x000fea0003800000 */
[----:B------:R-:W-:-:S05]  /*2be0*/  FADD.FTZ R0, R7, 8192 ;  /* 0x4600000007007421 */ /* 0x000fca0000010000 */
[----:B-1234-:R-:W-:Y:S02]  /*2bf0*/  LOP3.LUT P0, R4, R0, 0xff, RZ, 0xc0, !PT ;  /* 0x000000ff00047812 */ /* 0x01efe4000780c0ff */
[----:B------:R-:W-:-:S11]  /*2c00*/  PRMT R0, RZ, 0x7610, R0 ;  /* 0x00007610ff007816 */ /* 0x000fd60000000000 */
[----:B------:R-:W-:Y:S05]  /*2c10*/  @!P0 BRA `(.L_x_5337) ;  /* 0x00000000001c8947 */ /* 0x000fea0003800000 */
[----:B------:R-:W-:Y:S05]  /*2c20*/  BRA `(.L_x_5339) ;  /* 0x0000000000147947 */ /* 0x000fea0003800000 */
.L_x_5338:
[----:B------:R-:W-:-:S04]  /*2c30*/  SHF.R.U32.HI R0, RZ, 0x14, R7 ;  /* 0x00000014ff007819 */ /* 0x000fc80000011607 */
[----:B------:R-:W-:-:S04]  /*2c40*/  LOP3.LUT R0, R0, 0x1, RZ, 0xc0, !PT ;  /* 0x0000000100007812 */ /* 0x000fc800078ec0ff */
[----:B------:R-:W-:-:S04]  /*2c50*/  IADD3 R0, PT, PT, R7, 0x487ffff, R0 ;  /* 0x0487ffff07007810 */ /* 0x000fc80007ffe000 */
[----:B------:R-:W-:-:S04]  /*2c60*/  SHF.R.U32.HI R0, RZ, 0x14, R0 ;  /* 0x00000014ff007819 */ /* 0x000fc80000011600 */
[----:B-1234-:R-:W-:-:S07]  /*2c70*/  LOP3.LUT R4, R0, 0xff, RZ, 0xc0, !PT ;  /* 0x000000ff00047812 */ /* 0x01efce00078ec0ff */
.L_x_5339:
[----:B------:R-:W-:-:S07]  /*2c80*/  PRMT R0, R4, 0x7610, R0 ;  /* 0x0000761004007816 */ /* 0x000fce0000000000 */
.L_x_5337:
[----:B------:R-:W-:Y:S05]  /*2c90*/  BSYNC.RECONVERGENT B0 ;  /* 0x0000000000007941 */ /* 0x000fea0003800200 */
.L_x_5336:
[----:B------:R0:W-:Y:S01]  /*2ca0*/  STG.E.U8 desc[UR36][R2.64], R0 ;  /* 0x0000000002007986 */ /* 0x0001e2000c101124 */
[----:B------:R-:W-:Y:S05]  /*2cb0*/  BRA `(.L_x_5319) ;  /* 0x00000004000c7947 */ /* 0x000fea0003800000 */
.L_x_5334:
[----:B-----5:R-:W-:Y:S01]  /*2cc0*/  LOP3.LUT R7, R7, 0xff, RZ, 0xc0, !PT ;  /* 0x000000ff07077812 */ /* 0x020fe200078ec0ff */
[----:B------:R-:W-:Y:S01]  /*2cd0*/  BSSY.RECONVERGENT B0, `(.L_x_5340) ;  /* 0x0000012000007945 */ /* 0x000fe20003800200 */
[----:B------:R-:W-:-:S04]  /*2ce0*/  MOV R0, 0x80 ;  /* 0x0000008000007802 */ /* 0x000fc80000000f00 */
        /* <DEDUP_REMOVED lines=10> */
.L_x_5342:
[----:B------:R-:W-:-:S04]  /*2d90*/  SHF.R.U32.HI R0, RZ, 0x15, R7 ;  /* 0x00000015ff007819 */ /* 0x000fc80000011607 */
[----:B------:R-:W-:-:S04]  /*2da0*/  LOP3.LUT R0, R0, 0x1, RZ, 0xc0, !PT ;  /* 0x0000000100007812 */ /* 0x000fc800078ec0ff */
[----:B------:R-:W-:-:S04]  /*2db0*/  IADD3 R0, PT, PT, R7, 0x88fffff, R0 ;  /* 0x088fffff07007810 */ /* 0x000fc80007ffe000 */
[----:B------:R-:W-:-:S04]  /*2dc0*/  SHF.R.U32.HI R0, RZ, 0x15, R0 ;  /* 0x00000015ff007819 */ /* 0x000fc80000011600 */
[----:B-1234-:R-:W-:-:S07]  /*2dd0*/  LOP3.LUT R4, R0, 0xff, RZ, 0xc0, !PT ;  /* 0x000000ff00047812 */ /* 0x01efce00078ec0ff */
.L_x_5343:
[----:B------:R-:W-:-:S07]  /*2de0*/  PRMT R0, R4, 0x7610, R0 ;  /* 0x0000761004007816 */ /* 0x000fce0000000000 */
.L_x_5341:
[----:B------:R-:W-:Y:S05]  /*2df0*/  BSYNC.RECONVERGENT B0 ;  /* 0x0000000000007941 */ /* 0x000fea0003800200 */
.L_x_5340:
[----:B------:R0:W-:Y:S01]  /*2e00*/  STG.E.U8 desc[UR36][R2.64], R0 ;  /* 0x0000000002007986 */ /* 0x0001e2000c101124 */
[----:B------:R-:W-:Y:S05]  /*2e10*/  BRA `(.L_x_5319) ;  /* 0x0000000000b47947 */ /* 0x000fea0003800000 */
.L_x_5333:
[----:B------:R-:W-:-:S09]  /*2e20*/  UISETP.NE.AND UP0, UPT, UR4, 0x1c, UPT ;  /* 0x0000001c0400788c */ /* 0x000fd2000bf05270 */
[----:B------:R-:W-:Y:S05]  /*2e30*/  BRA.U !UP0, `(.L_x_5344) ;  /* 0x0000000108a47547 */ /* 0x000fea000b800000 */
[----:B------:R-:W-:-:S09]  /*2e40*/  UISETP.NE.AND UP0, UPT, UR4, 0x1d, UPT ;  /* 0x0000001d0400788c */ /* 0x000fd2000bf05270 */
[----:B------:R-:W-:Y:S05]  /*2e50*/  BRA.U !UP0, `(.L_x_5345) ;  /* 0x00000001088c7547 */ /* 0x000fea000b800000 */
[----:B------:R-:W-:-:S09]  /*2e60*/  UISETP.NE.AND UP0, UPT, UR4, 0x2c, UPT ;  /* 0x0000002c0400788c */ /* 0x000fd2000bf05270 */
[----:B------:R-:W-:Y:S05]  /*2e70*/  BRA.U !UP0, `(.L_x_5346) ;  /* 0x0000000108447547 */ /* 0x000fea000b800000 */
.L_x_5318:
[----:B------:R-:W-:Y:S01]  /*2e80*/  MOV R0, 0x0 ;  /* 0x0000000000007802 */ /* 0x000fe20000000f00 */
[----:B------:R-:W1:Y:S01]  /*2e90*/  LDCU.64 UR6, c[0x4][0x188] ;  /* 0x01003100ff0677ac */ /* 0x000e620008000a00 */
[----:B------:R-:W-:Y:S02]  /*2ea0*/  HFMA2 R12, -RZ, RZ, 0, 5.9604644775390625e-08 ;  /* 0x00000001ff0c7431 */ /* 0x000fe400000001ff */
[----:B------:R-:W-:Y:S01]  /*2eb0*/  IMAD.MOV.U32 R8, RZ, RZ, 0x65 ;  /* 0x00000065ff087424 */ /* 0x000fe200078e00ff */
[----:B------:R0:W0:Y:S01]  /*2ec0*/  LDC.64 R2, c[0x4][R0] ;  /* 0x0100000000027b82 */ /* 0x0000220000000a00 */
[----:B------:R-:W1:Y:S01]  /*2ed0*/  LDCU.64 UR8, c[0x4][0x190] ;  /* 0x01003200ff0877ac */ /* 0x000e620008000a00 */
[----:B------:R-:W-:Y:S01]  /*2ee0*/  IMAD.MOV.U32 R13, RZ, RZ, RZ ;  /* 0x000000ffff0d7224 */ /* 0x000fe200078e00ff */
[----:B------:R-:W1:Y:S02]  /*2ef0*/  LDCU.64 UR4, c[0x4][0x10] ;  /* 0x01000200ff0477ac */ /* 0x000e640008000a00 */
[----:B-1234-:R-:W-:-:S02]  /*2f00*/  IMAD.U32 R4, RZ, RZ, UR6 ;  /* 0x00000006ff047e24 */ /* 0x01efc4000f8e00ff */
[----:B------:R-:W-:Y:S02]  /*2f10*/  IMAD.U32 R5, RZ, RZ, UR7 ;  /* 0x00000007ff057e24 */ /* 0x000fe4000f8e00ff */
[----:B------:R-:W-:Y:S01]  /*2f20*/  IMAD.U32 R6, RZ, RZ, UR8 ;  /* 0x00000008ff067e24 */ /* 0x000fe2000f8e00ff */
[----:B-----5:R-:W-:Y:S01]  /*2f30*/  MOV R7, UR9 ;  /* 0x0000000900077c02 */ /* 0x020fe20008000f00 */
[----:B------:R-:W-:Y:S02]  /*2f40*/  IMAD.U32 R10, RZ, RZ, UR4 ;  /* 0x00000004ff0a7e24 */ /* 0x000fe4000f8e00ff */
[----:B------:R-:W-:-:S07]  /*2f50*/  IMAD.U32 R11, RZ, RZ, UR5 ;  /* 0x00000005ff0b7e24 */ /* 0x000fce000f8e00ff */
[----:B------:R-:W-:-:S07]  /*2f60*/  LEPC R20, `(.L_x_5347) ;  /* 0x000000001014794e */ /* 0x000fce0000000000 */
[----:B0-----:R-:W-:Y:S05]  /*2f70*/  CALL.ABS.NOINC R2 ;  /* 0x0000000002007343 */ /* 0x001fea0003c00000 */
.L_x_5347:
[----:B------:R-:W-:Y:S05]  /*2f80*/  BRA `(.L_x_5319) ;  /* 0x0000000000587947 */ /* 0x000fea0003800000 */
.L_x_5346:
[----:B-----5:R-:W-:Y:S01]  /*2f90*/  LOP3.LUT R7, R7, 0xff, RZ, 0xc0, !PT ;  /* 0x000000ff07077812 */ /* 0x020fe200078ec0ff */
[----:B-1234-:R-:W-:-:S05]  /*2fa0*/  IMAD.MOV.U32 R5, RZ, RZ, 0xff ;  /* 0x000000ffff057424 */ /* 0x01efca00078e00ff */
[----:B------:R-:W0:Y:S02]  /*2fb0*/  I2F.U16 R7, R7 ;  /* 0x0000000700077306 */ /* 0x000e240000101000 */
        /* <DEDUP_REMOVED lines=13> */
.L_x_5345:
[----:B-12345:R-:W-:Y:S01]  /*3090*/  LOP3.LUT R4, R7, 0xff, RZ, 0xc0, !PT ;  /* 0x000000ff07047812 */ /* 0x03efe200078ec0ff */
[----:B------:R-:W-:-:S05]  /*30a0*/  IMAD.MOV.U32 R5, RZ, RZ, RZ ;  /* 0x000000ffff057224 */ /* 0x000fca00078e00ff */
[----:B------:R0:W-:Y:S01]  /*30b0*/  STG.E.64 desc[UR36][R2.64], R4 ;  /* 0x0000000402007986 */ /* 0x0001e2000c101b24 */
[----:B------:R-:W-:Y:S05]  /*30c0*/  BRA `(.L_x_5319) ;  /* 0x0000000000087947 */ /* 0x000fea0003800000 */
.L_x_5344:
[----:B-----5:R-:W-:-:S05]  /*30d0*/  LOP3.LUT R7, R7, 0xff, RZ, 0xc0, !PT ;  /* 0x000000ff07077812 */ /* 0x020fca00078ec0ff */
[----:B------:R0:W-:Y:S02]  /*30e0*/  STG.E desc[UR36][R2.64], R7 ;  /* 0x0000000702007986 */ /* 0x0001e4000c101924 */
.L_x_5319:
[----:B------:R-:W-:Y:S05]  /*30f0*/  BSYNC.RECONVERGENT B6 ;  /* 0x0000000000067941 */ /* 0x000fea0003800200 */
.L_x_5313:
[----:B------:R-:W-:-:S07]  /*3100*/  VIADD R17, R17, 0x80 ;  /* 0x0000008011117836 */ /* 0x000fce0000000000 */
.L_x_5277:
[----:B------:R-:W-:Y:S05]  /*3110*/  BSYNC.RECONVERGENT B7 ;  /* 0x0000000000077941 */ /* 0x000fea0003800200 */
.L_x_5276:
        /* <DEDUP_REMOVED lines=9> */
[----:B------:R-:W0:Y:S01]  /*31b0*/  LDCU.64 UR4, c[0x0][0x390] ;  /* 0x00007200ff0477ac */ /* 0x000e220008000a00 */
[----:B------:R-:W-:Y:S01]  /*31c0*/  IMAD.MOV.U32 R16, RZ, RZ, RZ ;  /* 0x000000ffff107224 */ /* 0x000fe200078e00ff */
[----:B------:R-:W5:Y:S01]  /*31d0*/  LDCU UR6, c[0x0][0x38c] ;  /* 0x00007180ff0677ac */ /* 0x000f620008000800 */
[----:B------:R-:W1:Y:S01]  /*31e0*/  LDCU.64 UR8, c[0x0][0x4b8] ;  /* 0x00009700ff0877ac */ /* 0x000e620008000a00 */
[----:B------:R-:W-:Y:S01]  /*31f0*/  UISETP.NE.AND UP0, UPT, UR40, URZ, UPT ;  /* 0x000000ff2800728c */ /* 0x000fe2000bf05270 */
[----:B0-----:R-:W-:-:S05]  /*3200*/  IMAD.HI.U32 R2, R17, UR4, R16 ;  /* 0x0000000411027c27 */ /* 0x001fca000f8e0010 */
[----:B------:R-:W-:-:S05]  /*3210*/  SHF.R.U32.HI R3, RZ, UR5, R2 ;  /* 0x00000005ff037c19 */ /* 0x000fca0008011602 */
[----:B------:R-:W-:-:S04]  /*3220*/  IMAD.MOV R0, RZ, RZ, -R3 ;  /* 0x000000ffff007224 */ /* 0x000fc800078e0a03 */
[----:B-----5:R-:W-:-:S04]  /*3230*/  IMAD R0, R0, UR6, R17 ;  /* 0x0000000600007c24 */ /* 0x020fc8000f8e0211 */
[C---:B-1----:R-:W-:Y:S02]  /*3240*/  IMAD R16, R0.reuse, UR8, RZ ;  /* 0x0000000800107c24 */ /* 0x042fe4000f8e02ff */
[----:B------:R-:W-:Y:S01]  /*3250*/  IMAD R0, R0, UR9, RZ ;  /* 0x0000000900007c24 */ /* 0x000fe2000f8e02ff */
[----:B------:R-:W-:Y:S06]  /*3260*/  BRA.U !UP0, `(.L_x_5350) ;  /* 0x0000001108787547 */ /* 0x000fec000b800000 */
[----:B------:R-:W2:Y:S01]  /*3270*/  LDCU.64 UR6, c[0x0][0x398] ;  /* 0x00007300ff0677ac */ /* 0x000ea20008000a00 */
[----:B------:R-:W-:Y:S01]  /*3280*/  MOV R2, RZ ;  /* 0x000000ff00027202 */ /* 0x000fe20000000f00 */
[----:B------:R-:W0:Y:S01]  /*3290*/  LDCU UR4, c[0x0][0x3a0] ;  /* 0x00007400ff0477ac */ /* 0x000e220008000800 */
[----:B------:R-:W1:Y:S01]  /*32a0*/  LDCU.64 UR8, c[0x0][0x4c0] ;  /* 0x00009800ff0877ac */ /* 0x000e620008000a00 */
[----:B------:R-:W-:Y:S02]  /*32b0*/  UISETP.NE.AND UP0, UPT, UR38, 0x2, UPT ;  /* 0x000000022600788c */ /* 0x000fe4000bf05270 */
[----:B--234-:R-:W-:-:S05]  /*32c0*/  IMAD.HI.U32 R4, R3, UR7, R2 ;  /* 0x0000000703047c27 */ /* 0x01cfca000f8e0002 */
[----:B0-----:R-:W-:-:S05]  /*32d0*/  SHF.R.U32.HI R5, RZ, UR4, R4 ;  /* 0x00000004ff057c19 */ /* 0x001fca0008011604 */
[----:B------:R-:W-:-:S04]  /*32e0*/  IMAD.MOV R2, RZ, RZ, -R5 ;  /* 0x000000ffff027224 */ /* 0x000fc800078e0a05 */
[----:B------:R-:W-:-:S04]  /*32f0*/  IMAD R3, R2, UR6, R3 ;  /* 0x0000000602037c24 */ /* 0x000fc8000f8e0203 */
[C---:B-1----:R-:W-:Y:S02]  /*3300*/  IMAD R16, R3.reuse, UR8, R16 ;  /* 0x0000000803107c24 */ /* 0x042fe4000f8e0210 */
        /* <DEDUP_REMOVED lines=276> */
.L_x_5350:
        /* <DEDUP_REMOVED lines=16> */
.L_x_5354:
[----:B------:R4:W5:Y:S01]  /*4550*/  LDG.E.U8 R7, desc[UR36][R4.64] ;  /* 0x0000002404077981 */ /* 0x000962000c1e1100 */
[----:B------:R-:W-:Y:S05]  /*4560*/  BRA `(.L_x_5356) ;  /* 0x0000000c005c7947 */ /* 0x000fea0003800000 */
.L_x_5353:
        /* <DEDUP_REMOVED lines=8> */
.L_x_5358:
[----:B------:R0:W5:Y:S01]  /*45f0*/  LDG.E.U8 R7, desc[UR36][R4.64] ;  /* 0x0000002404077981 */ /* 0x000162000c1e1100 */
[----:B------:R-:W-:Y:S05]  /*4600*/  BRA `(.L_x_5356) ;  /* 0x0000000c00347947 */ /* 0x000fea0003800000 */
.L_x_5357:
[----:B------:R0:W5:Y:S01]  /*4610*/  LDG.E.U16 R7, desc[UR36][R4.64] ;  /* 0x0000002404077981 */ /* 0x000162000c1e1500 */
[----:B------:R-:W-:Y:S05]  /*4620*/  BRA `(.L_x_5356) ;  /* 0x0000000c002c7947 */ /* 0x000fea0003800000 */
.L_x_5352:
        /* <DEDUP_REMOVED lines=10> */
.L_x_5360:
[----:B------:R-:W2:Y:S02]  /*46d0*/  LDG.E.U16 R2, desc[UR36][R4.64] ;  /* 0x0000002404027981 */ /* 0x000ea4000c1e1500 */
[----:B--2---:R-:W-:-:S06]  /*46e0*/  HADD2.F32 R2, -RZ, R2.H0_H0 ;  /* 0x20000002ff027230 */ /* 0x004fcc0000004100 */
[----:B------:R-:W0:Y:S02]  /*46f0*/  F2I.S64.TRUNC R2, R2 ;  /* 0x0000000200027311 */ /* 0x000e24000020d900 */
[----:B0-----:R-:W-:Y:S01]  /*4700*/  PRMT R7, R2, 0x7610, R7 ;  /* 0x0000761002077816 */ /* 0x001fe20000000007 */
[----:B------:R-:W-:Y:S06]  /*4710*/  BRA `(.L_x_5356) ;  /* 0x0000000800f07947 */ /* 0x000fec0003800000 */
.L_x_5359:
        /* <DEDUP_REMOVED lines=10> */
.L_x_5362:
[----:B------:R-:W2:Y:S02]  /*47c0*/  LDG.E.U16 R4, desc[UR36][R4.64] ;  /* 0x0000002404047981 */ /* 0x000ea4000c1e1500 */
[----:B--2---:R-:W-:-:S06]  /*47d0*/  HADD2.F32 R2, -RZ, R4.H0_H0 ;  /* 0x20000004ff027230 */ /* 0x004fcc0000004100 */
[----:B------:R-:W0:Y:S02]  /*47e0*/  F2I.S64.TRUNC R2, R2 ;  /* 0x0000000200027311 */ /* 0x000e24000020d900 */
[----:B0-----:R-:W-:Y:S01]  /*47f0*/  PRMT R7, R2, 0x7610, R7 ;  /* 0x0000761002077816 */ /* 0x001fe20000000007 */
[----:B------:R-:W-:Y:S06]  /*4800*/  BRA `(.L_x_5356) ;  /* 0x0000000800b47947 */ /* 0x000fec0003800000 */
.L_x_5361:
[----:B------:R-:W2:Y:S02]  /*4810*/  LDG.E.64 R2, desc[UR36][R4.64] ;  /* 0x0000002404027981 */ /* 0x000ea4000c1e1b00 */
[----:B--2---:R-:W0:Y:S02]  /*4820*/  F2I.S64.F64.TRUNC R2, R2 ;  /* 0x0000000200027311 */ /* 0x004e24000030d900 */
[----:B0-----:R-:W-:Y:S01]  /*4830*/  PRMT R7, R2, 0x7610, R7 ;  /* 0x0000761002077816 */ /* 0x001fe20000000007 */
[----:B------:R-:W-:Y:S06]  /*4840*/  BRA `(.L_x_5356) ;  /* 0x0000000800a47947 */ /* 0x000fec0003800000 */
.L_x_5351:
        /* <DEDUP_REMOVED lines=12> */
.L_x_5365:
[----:B------:R-:W2:Y:S02]  /*4910*/  LDG.E.64 R4, desc[UR36][R4.64] ;  /* 0x0000002404047981 */ /* 0x000ea4000c1e1b00 */
[----:B--2---:R-:W0:Y:S02]  /*4920*/  F2I.S64.F64.TRUNC R2, R4 ;  /* 0x0000000400027311 */ /* 0x004e24000030d900 */
[----:B0-----:R-:W-:Y:S01]  /*4930*/  PRMT R7, R2, 0x7610, R7 ;  /* 0x0000761002077816 */ /* 0x001fe20000000007 */
[----:B------:R-:W-:Y:S06]  /*4940*/  BRA `(.L_x_5356) ;  /* 0x0000000800647947 */ /* 0x000fec0003800000 */
.L_x_5364:
        /* <DEDUP_REMOVED lines=25> */
[----:B0-----:R-:W-:Y:S01]  /*4ae0*/  PRMT R7, R2, 0x7610, R7 ;  /* 0x0000761002077816 */ /* 0x001fe20000000007 */
[----:B------:R-:W-:Y:S06]  /*4af0*/  BRA `(.L_x_5356) ;  /* 0x0000000400f87947 */ /* 0x000fec0003800000 */
.L_x_5367:
        /* <DEDUP_REMOVED lines=12> */
[----:B0-----:R-:W-:Y:S01]  /*4bc0*/  PRMT R7, R2, 0x7610, R7 ;  /* 0x0000761002077816 */ /* 0x001fe20000000007 */
[----:B------:R-:W-:Y:S06]  /*4bd0*/  BRA `(.L_x_5356) ;  /* 0x0000000400c07947 */ /* 0x000fec0003800000 */
.L_x_5366:
[----:B------:R-:W2:Y:S02]  /*4be0*/  LDG.E.U16 R2, desc[UR36][R4.64] ;  /* 0x0000002404027981 */ /* 0x000ea4000c1e1500 */
[----:B--2---:R-:W-:-:S06]  /*4bf0*/  IMAD.U32 R2, R2, 0x10000, RZ ;  /* 0x0001000002027824 */ /* 0x004fcc00078e00ff */
[----:B------:R-:W0:Y:S02]  /*4c00*/  F2I.S64.TRUNC R2, R2 ;  /* 0x0000000200027311 */ /* 0x000e24000020d900 */
[----:B0-----:R-:W-:Y:S01]  /*4c10*/  PRMT R7, R2, 0x7610, R7 ;  /* 0x0000761002077816 */ /* 0x001fe20000000007 */
[----:B------:R-:W-:Y:S06]  /*4c20*/  BRA `(.L_x_5356) ;  /* 0x0000000400ac7947 */ /* 0x000fec0003800000 */
.L_x_5363:
        /* <DEDUP_REMOVED lines=10> */
.L_x_5370:
        /* <DEDUP_REMOVED lines=21> */
.L_x_5374:
[----:B------:R-:W-:Y:S05]  /*4e20*/  BSYNC.RECONVERGENT B1 ;  /* 0x0000000000017941 */ /* 0x000fea0003800200 */
.L_x_5373:
[----:B------:R-:W-:Y:S01]  /*4e30*/  IMAD.SHL.U32 R0, R0, 0x100000, RZ ;  /* 0x0010000000007824 */ /* 0x000fe200078e00ff */
[----:B------:R-:W-:-:S04]  /*4e40*/  LEA R2, R2, 0x3b800000, 0x17 ;  /* 0x3b80000002027811 */ /* 0x000fc800078eb8ff */
[----:B------:R-:W-:-:S07]  /*4e50*/  LOP3.LUT R2, R2, R0, R7, 0xfe, !PT ;  /* 0x0000000002027212 */ /* 0x000fce00078efe07 */
.L_x_5372:
[----:B------:R-:W-:Y:S05]  /*4e60*/  BSYNC.RECONVERGENT B0 ;  /* 0x0000000000007941 */ /* 0x000fea0003800200 */
.L_x_5371:
[----:B------:R-:W0:Y:S02]  /*4e70*/  F2I.S64.TRUNC R2, R2 ;  /* 0x0000000200027311 */ /* 0x000e24000020d900 */
[----:B0-----:R-:W-:Y:S01]  /*4e80*/  PRMT R7, R2, 0x7610, R7 ;  /* 0x0000761002077816 */ /* 0x001fe20000000007 */
[----:B------:R-:W-:Y:S06]  /*4e90*/  BRA `(.L_x_5356) ;  /* 0x0000000400107947 */ /* 0x000fec0003800000 */
.L_x_5369:
        /* <DEDUP_REMOVED lines=21> */
.L_x_5378:
[----:B------:R-:W-:Y:S05]  /*4ff0*/  BSYNC.RECONVERGENT B1 ;  /* 0x0000000000017941 */ /* 0x000fea0003800200 */
.L_x_5377:
[----:B------:R-:W-:Y:S02]  /*5000*/  SHF.L.U32 R0, R0, 0x15, RZ ;  /* 0x0000001500007819 */ /* 0x000fe400000006ff */
[----:B------:R-:W-:-:S04]  /*5010*/  LEA R2, R2, 0x37800000, 0x17 ;  /* 0x3780000002027811 */ /* 0x000fc800078eb8ff */
[----:B------:R-:W-:-:S07]  /*5020*/  LOP3.LUT R2, R2, R0, R7, 0xfe, !PT ;  /* 0x0000000002027212 */ /* 0x000fce00078efe07 */
.L_x_5376:
[----:B------:R-:W-:Y:S05]  /*5030*/  BSYNC.RECONVERGENT B0 ;  /* 0x0000000000007941 */ /* 0x000fea0003800200 */
.L_x_5375:
[----:B------:R-:W0:Y:S02]  /*5040*/  F2I.S64.TRUNC R2, R2 ;  /* 0x0000000200027311 */ /* 0x000e24000020d900 */
[----:B0-----:R-:W-:Y:S01]  /*5050*/  PRMT R7, R2, 0x7610, R7 ;  /* 0x0000761002077816 */ /* 0x001fe20000000007 */
[----:B------:R-:W-:Y:S06]  /*5060*/  BRA `(.L_x_5356) ;  /* 0x00000000009c7947 */ /* 0x000fec0003800000 */
.L_x_5368:
        /* <DEDUP_REMOVED lines=14> */
.L_x_5382:
[----:B------:R-:W-:Y:S05]  /*5150*/  BSYNC.RECONVERGENT B0 ;  /* 0x0000000000007941 */ /* 0x000fea0003800200 */
.L_x_5381:
[----:B------:R-:W0:Y:S02]  /*5160*/  F2I.S64.TRUNC R2, R2 ;  /* 0x0000000200027311 */ /* 0x000e24000020d900 */
[----:B0-----:R-:W-:Y:S01]  /*5170*/  PRMT R7, R2, 0x7610, R7 ;  /* 0x0000761002077816 */ /* 0x001fe20000000007 */
[----:B------:R-:W-:Y:S06]  /*5180*/  BRA `(.L_x_5356) ;  /* 0x0000000000547947 */ /* 0x000fec0003800000 */
.L_x_5355:
        /* <DEDUP_REMOVED lines=16> */
.L_x_5383:
[----:B------:R-:W-:Y:S01]  /*5290*/  PRMT R7, RZ, 0x7610, R7 ;  /* 0x00007610ff077816 */ /* 0x000fe20000000007 */
[----:B------:R-:W-:Y:S06]  /*52a0*/  BRA `(.L_x_5356) ;  /* 0x00000000000c7947 */ /* 0x000fec0003800000 */
.L_x_5380:
[----:B------:R1:W5:Y:S01]  /*52b0*/  LDG.E.U8 R7, desc[UR36][R4.64] ;  /* 0x0000002404077981 */ /* 0x000362000c1e1100 */
[----:B------:R-:W-:Y:S05]  /*52c0*/  BRA `(.L_x_5356) ;  /* 0x0000000000047947 */ /* 0x000fea0003800000 */
.L_x_5379:
[----:B------:R2:W5:Y:S02]  /*52d0*/  LDG.E.U8 R7, desc[UR36][R4.64] ;  /* 0x0000002404077981 */ /* 0x000564000c1e1100 */
.L_x_5356:
        /* <DEDUP_REMOVED lines=17> */
.L_x_5388:
[----:B-----5:R0:W-:Y:S01]  /*53f0*/  STG.E.U8 desc[UR36][R2.64], R7 ;  /* 0x0000000702007986 */ /* 0x0201e2000c101124 */
[----:B------:R-:W-:Y:S05]  /*5400*/  BRA `(.L_x_5390) ;  /* 0x0000000c004c7947 */ /* 0x000fea0003800000 */
.L_x_5387:
        /* <DEDUP_REMOVED lines=10> */
.L_x_5392:
[----:B-----5:R-:W-:-:S05]  /*54b0*/  LOP3.LUT R7, R7, 0xff, RZ, 0xc0, !PT ;  /* 0x000000ff07077812 */ /* 0x020fca00078ec0ff */
[----:B------:R0:W-:Y:S01]  /*54c0*/  STG.E desc[UR36][R2.64], R7 ;  /* 0x0000000702007986 */ /* 0x0001e2000c101924 */
[----:B------:R-:W-:Y:S05]  /*54d0*/  BRA `(.L_x_5390) ;  /* 0x0000000c00187947 */ /* 0x000fea0003800000 */
.L_x_5391:
[----:B-----5:R-:W-:-:S05]  /*54e0*/  LOP3.LUT R7, R7, 0xff, RZ, 0xc0, !PT ;  /* 0x000000ff07077812 */ /* 0x020fca00078ec0ff */
[----:B------:R0:W-:Y:S01]  /*54f0*/  STG.E.U16 desc[UR36][R2.64], R7 ;  /* 0x0000000702007986 */ /* 0x0001e2000c101524 */
[----:B------:R-:W-:Y:S05]  /*5500*/  BRA `(.L_x_5390) ;  /* 0x0000000c000c7947 */ /* 0x000fea0003800000 */
.L_x_5386:
        /* <DEDUP_REMOVED lines=10> */
.L_x_5394:
[----:B-----5:R-:W-:-:S04]  /*55b0*/  LOP3.LUT R7, R7, 0xff, RZ, 0xc0, !PT ;  /* 0x000000ff07077812 */ /* 0x020fc800078ec0ff */
[----:B------:R-:W0:Y:S02]  /*55c0*/  I2F.U16 R0, R7 ;  /* 0x0000000700007306 */ /* 0x000e240000101000 */
[----:B0-----:R-:W-:-:S05]  /*55d0*/  F2FP.F16.F32.PACK_AB R0, RZ, R0 ;  /* 0x00000000ff00723e */ /* 0x001fca00000000ff */
[----:B------:R0:W-:Y:S01]  /*55e0*/  STG.E.U16 desc[UR36][R2.64], R0 ;  /* 0x0000000002007986 */ /* 0x0001e2000c101524 */
[----:B------:R-:W-:Y:S05]  /*55f0*/  BRA `(.L_x_5390) ;  /* 0x0000000800d07947 */ /* 0x000fea0003800000 */
.L_x_5393:
[----:B------:R-:W-:-:S09]  /*5600*/  UISETP.NE.AND UP0, UPT, UR4, 0x7, UPT ;  /* 0x000000070400788c */ /* 0x000fd2000bf05270 */
[----:B------:R-:W-:Y:S05]  /*5610*/  BRA.U !UP0, `(.L_x_5395) ;  /* 0x00000001083c7547 */ /* 0x000fea000b800000 */
[----:B------:R-:W-:-:S09]  /*5620*/  UISETP.NE.AND UP0, UPT, UR4, 0x8, UPT ;  /* 0x000000080400788c */ /* 0x000fd2000bf05270 */
[----:B------:R-:W-:Y:S05]  /*5630*/  BRA.U !UP0, `(.L_x_5396) ;  /* 0x00000001081c7547 */ /* 0x000fea000b800000 */
[----:B------:R-:W-:-:S09]  /*5640*/  UISETP.NE.AND UP0, UPT, UR4, 0x9, UPT ;  /* 0x000000090400788c */ /* 0x000fd2000bf05270 */
[----:B------:R-:W-:Y:S05]  /*5650*/  BRA.U UP0, `(.L_x_5389) ;  /* 0x0000000500e07547 */ /* 0x000fea000b800000 */
[----:B-----5:R-:W-:Y:S01]  /*5660*/  LOP3.LUT R7, R7, 0xff, RZ, 0xc0, !PT ;  /* 0x000000ff07077812 */ /* 0x020fe200078ec0ff */
[----:B-1234-:R-:W-:-:S03]  /*5670*/  IMAD.MOV.U32 R5, RZ, RZ, RZ ;  /* 0x000000ffff057224 */ /* 0x01efc600078e00ff */
[----:B------:R-:W0:Y:S02]  /*5680*/  I2F.U16 R4, R7 ;  /* 0x0000000700047306 */ /* 0x000e240000101000 */
[----:B0-----:R0:W-:Y:S01]  /*5690*/  STG.E.64 desc[UR36][R2.64], R4 ;  /* 0x0000000402007986 */ /* 0x0011e2000c101b24 */
[----:B------:R-:W-:Y:S05]  /*56a0*/  BRA `(.L_x_5390) ;  /* 0x0000000800a47947 */ /* 0x000fea0003800000 */
.L_x_5396:
[----:B-----5:R-:W-:-:S06]  /*56b0*/  LOP3.LUT R7, R7, 0xff, RZ, 0xc0, !PT ;  /* 0x000000ff07077812 */ /* 0x020fcc00078ec0ff */
[----:B------:R-:W1:Y:S02]  /*56c0*/  I2F.U16 R7, R7 ;  /* 0x0000000700077306 */ /* 0x000e640000101000 */
[----:B-1234-:R-:W-:-:S04]  /*56d0*/  F2FP.F16.F32.PACK_AB R5, RZ, R7 ;  /* 0x00000007ff05723e */ /* 0x01efc800000000ff */
[----:B------:R-:W-:-:S05]  /*56e0*/  PRMT R5, R5, 0x5410, RZ ;  /* 0x0000541005057816 */ /* 0x000fca00000000ff */
[----:B------:R0:W-:Y:S01]  /*56f0*/  STG.E desc[UR36][R2.64], R5 ;  /* 0x0000000502007986 */ /* 0x0001e2000c101924 */
[----:B------:R-:W-:Y:S05]  /*5700*/  BRA `(.L_x_5390) ;  /* 0x00000008008c7947 */ /* 0x000fea0003800000 */
.L_x_5395:
[----:B-12345:R-:W-:-:S06]  /*5710*/  LOP3.LUT R4, R7, 0xff, RZ, 0xc0, !PT ;  /* 0x000000ff07047812 */ /* 0x03efcc00078ec0ff */
[----:B------:R-:W0:Y:S02]  /*5720*/  I2F.F64.U16 R4, R4 ;  /* 0x0000000400047312 */ /* 0x000e240000101800 */
[----:B0-----:R0:W-:Y:S01]  /*5730*/  STG.E.64 desc[UR36][R2.64], R4 ;  /* 0x0000000402007986 */ /* 0x0011e2000c101b24 */
[----:B------:R-:W-:Y:S05]  /*5740*/  BRA `(.L_x_5390) ;  /* 0x00000008007c7947 */ /* 0x000fea0003800000 */
.L_x_5385:
        /* <DEDUP_REMOVED lines=13> */
.L_x_5400:
[----:B-----5:R-:W-:Y:S01]  /*5820*/  LOP3.LUT R7, R7, 0xff, RZ, 0xc0, !PT ;  /* 0x000000ff07077812 */ /* 0x020fe200078ec0ff */
[----:B------:R-:W-:Y:S01]  /*5830*/  BSSY.RECONVERGENT B0, `(.L_x_5401) ;  /* 0x0000011000007945 */ /* 0x000fe20003800200 */
[----:B------:R-:W-:-:S04]  /*5840*/  MOV R0, 0x80 ;  /* 0x0000008000007802 */ /* 0x000fc80000000f00 */
[----:B------:R-:W0:Y:S02]  /*5850*/  I2F.U16 R7, R7 ;  /* 0x0000000700077306 */ /* 0x000e240000101000 */
        /* <DEDUP_REMOVED lines=10> */
[----:B-1234-:R-:W-:Y:S02]  /*5900*/  LOP3.LUT P0, R4, R0, 0xff, RZ, 0xc0, !PT ;  /* 0x000000ff00047812 */ /* 0x01efe4000780c0ff */
[----:B------:R-:W-:-:S11]  /*5910*/  PRMT R0, RZ, 0x7610, R0 ;  /* 0x00007610ff007816 */ /* 0x000fd60000000000 */
[----:B------:R-:W-:Y:S05]  /*5920*/  @!P0 BRA `(.L_x_5402) ;  /* 0x0000000000048947 */ /* 0x000fea0003800000 */
[----:B------:R-:W-:-:S07]  /*5930*/  IMAD.MOV.U32 R0, RZ, RZ, R4 ;  /* 0x000000ffff007224 */ /* 0x000fce00078e0004 */
.L_x_5402:
[----:B------:R-:W-:Y:S05]  /*5940*/  BSYNC.RECONVERGENT B0 ;  /* 0x0000000000007941 */ /* 0x000fea0003800200 */
.L_x_5401:
[----:B------:R0:W-:Y:S01]  /*5950*/  STG.E.U8 desc[UR36][R2.64], R0 ;  /* 0x0000000002007986 */ /* 0x0001e2000c101124 */
[----:B------:R-:W-:Y:S05]  /*5960*/  BRA `(.L_x_5390) ;  /* 0x0000000400f47947 */ /* 0x000fea0003800000 */
.L_x_5399:
[----:B-----5:R-:W-:Y:S01]  /*5970*/  LOP3.LUT R7, R7, 0xff, RZ, 0xc0, !PT ;  /* 0x000000ff07077812 */ /* 0x020fe200078ec0ff */
[----:B------:R-:W-:Y:S01]  /*5980*/  BSSY.RECONVERGENT B0, `(.L_x_5403) ;  /* 0x0000011000007945 */ /* 0x000fe20003800200 */
[----:B------:R-:W-:-:S04]  /*5990*/  IMAD.MOV.U32 R0, RZ, RZ, 0x80 ;  /* 0x00000080ff007424 */ /* 0x000fc800078e00ff */
        /* <DEDUP_REMOVED lines=15> */
.L_x_5404:
[----:B------:R-:W-:Y:S05]  /*5a90*/  BSYNC.RECONVERGENT B0 ;  /* 0x0000000000007941 */ /* 0x000fea0003800200 */
.L_x_5403:
[----:B------:R0:W-:Y:S01]  /*5aa0*/  STG.E.U8 desc[UR36][R2.64], R0 ;  /* 0x0000000002007986 */ /* 0x0001e2000c101124 */
[----:B------:R-:W-:Y:S05]  /*5ab0*/  BRA `(.L_x_5390) ;  /* 0x0000000400a07947 */ /* 0x000fea0003800000 */
.L_x_5398:
[----:B------:R-:W-:-:S09]  /*5ac0*/  UISETP.NE.AND UP0, UPT, UR4, 0x1c, UPT ;  /* 0x0000001c0400788c */ /* 0x000fd2000bf05270 */
[----:B------:R-:W-:Y:S05]  /*5ad0*/  BRA.U !UP0, `(.L_x_5405) ;  /* 0x0000000108607547 */ /* 0x000fea000b800000 */
[----:B------:R-:W-:-:S09]  /*5ae0*/  UISETP.NE.AND UP0, UPT, UR4, 0x1d, UPT ;  /* 0x0000001d0400788c */ /* 0x000fd2000bf05270 */
[----:B------:R-:W-:Y:S05]  /*5af0*/  BRA.U !UP0, `(.L_x_5406) ;  /* 0x0000000108487547 */ /* 0x000fea000b800000 */
[----:B------:R-:W-:-:S09]  /*5b00*/  UISETP.NE.AND UP0, UPT, UR4, 0x2c, UPT ;  /* 0x0000002c0400788c */ /* 0x000fd2000bf05270 */
[----:B------:R-:W-:Y:S05]  /*5b10*/  BRA.U UP0, `(.L_x_5389) ;  /* 0x0000000100b07547 */ /* 0x000fea000b800000 */
[----:B-----5:R-:W-:Y:S01]  /*5b20*/  LOP3.LUT R7, R7, 0xff, RZ, 0xc0, !PT ;  /* 0x000000ff07077812 */ /* 0x020fe200078ec0ff */
[----:B-1234-:R-:W-:-:S05]  /*5b30*/  HFMA2 R5, -RZ, RZ, 0, 1.5199184417724609375e-05 ;  /* 0x000000ffff057431 */ /* 0x01efca00000001ff */
        /* <DEDUP_REMOVED lines=14> */
.L_x_5406:
[----:B-12345:R-:W-:Y:S02]  /*5c20*/  LOP3.LUT R4, R7, 0xff, RZ, 0xc0, !PT ;  /* 0x000000ff07047812 */ /* 0x03efe400078ec0ff */
[----:B------:R-:W-:-:S05]  /*5c30*/  MOV R5, RZ ;  /* 0x000000ff00057202 */ /* 0x000fca0000000f00 */
[----:B------:R0:W-:Y:S01]  /*5c40*/  STG.E.64 desc[UR36][R2.64], R4 ;  /* 0x0000000402007986 */ /* 0x0001e2000c101b24 */
[----:B------:R-:W-:Y:S05]  /*5c50*/  BRA `(.L_x_5390) ;  /* 0x0000000400387947 */ /* 0x000fea0003800000 */
.L_x_5405:
[----:B-----5:R-:W-:-:S05]  /*5c60*/  LOP3.LUT R7, R7, 0xff, RZ, 0xc0, !PT ;  /* 0x000000ff07077812 */ /* 0x020fca00078ec0ff */
[----:B------:R0:W-:Y:S01]  /*5c70*/  STG.E desc[UR36][R2.64], R7 ;  /* 0x0000000702007986 */ /* 0x0001e2000c101924 */
[----:B------:R-:W-:Y:S05]  /*5c80*/  BRA `(.L_x_5390) ;  /* 0x00000004002c7947 */ /* 0x000fea0003800000 */
.L_x_5397:
        /* <DEDUP_REMOVED lines=10> */
.L_x_5408:
[----:B-12345:R-:W-:Y:S02]  /*5d30*/  LOP3.LUT R4, R7, 0xff, RZ, 0xc0, !PT ;  /* 0x000000ff07047812 */ /* 0x03efe400078ec0ff */
[----:B------:R-:W-:-:S04]  /*5d40*/  CS2R R6, SRZ ;  /* 0x0000000000067805 */ /* 0x000fc8000001ff00 */
[----:B------:R-:W0:Y:S02]  /*5d50*/  I2F.F64.U16 R4, R4 ;  /* 0x0000000400047312 */ /* 0x000e240000101800 */
[----:B0-----:R0:W-:Y:S01]  /*5d60*/  STG.E.128 desc[UR36][R2.64], R4 ;  /* 0x0000000402007986 */ /* 0x0011e2000c101d24 */
[----:B------:R-:W-:Y:S05]  /*5d70*/  BRA `(.L_x_5390) ;  /* 0x0000000000f07947 */ /* 0x000fea0003800000 */
.L_x_5407:
[----:B------:R-:W-:-:S09]  /*5d80*/  UISETP.NE.AND UP0, UPT, UR4, 0xf, UPT ;  /* 0x0000000f0400788c */ /* 0x000fd2000bf05270 */
[----:B------:R-:W-:Y:S05]  /*5d90*/  BRA.U !UP0, `(.L_x_5409) ;  /* 0x0000000108d87547 */ /* 0x000fea000b800000 */
[----:B------:R-:W-:-:S09]  /*5da0*/  UISETP.NE.AND UP0, UPT, UR4, 0x17, UPT ;  /* 0x000000170400788c */ /* 0x000fd2000bf05270 */
[----:B------:R-:W-:Y:S05]  /*5db0*/  BRA.U !UP0, `(.L_x_5410) ;  /* 0x0000000108887547 */ /* 0x000fea000b800000 */
[----:B------:R-:W-:-:S09]  /*5dc0*/  UISETP.NE.AND UP0, UPT, UR4, 0x18, UPT ;  /* 0x000000180400788c */ /* 0x000fd2000bf05270 */
[----:B------:R-:W-:Y:S05]  /*5dd0*/  BRA.U !UP0, `(.L_x_5411) ;  /* 0x0000000108447547 */ /* 0x000fea000b800000 */
.L_x_5389:
        /* <DEDUP_REMOVED lines=16> */
.L_x_5412:
[----:B------:R-:W-:Y:S05]  /*5ee0*/  BRA `(.L_x_5390) ;  /* 0x0000000000947947 */ /* 0x000fea0003800000 */
.L_x_5411:
[----:B-----5:R-:W-:Y:S01]  /*5ef0*/  LOP3.LUT R7, R7, 0xff, RZ, 0xc0, !PT ;  /* 0x000000ff07077812 */ /* 0x020fe200078ec0ff */
[----:B------:R-:W-:Y:S01]  /*5f00*/  BSSY.RECONVERGENT B0, `(.L_x_5413) ;  /* 0x000000b000007945 */ /* 0x000fe20003800200 */
[----:B-1234-:R-:W-:-:S04]  /*5f10*/  IMAD.MOV.U32 R5, RZ, RZ, 0x7f ;  /* 0x0000007fff057424 */ /* 0x01efc800078e00ff */
[----:B------:R-:W0:Y:S02]  /*5f20*/  I2F.U16 R7, R7 ;  /* 0x0000000700077306 */ /* 0x000e240000101000 */
        /* <DEDUP_REMOVED lines=8> */
.L_x_5414:
[----:B------:R-:W-:Y:S05]  /*5fb0*/  BSYNC.RECONVERGENT B0 ;  /* 0x0000000000007941 */ /* 0x000fea0003800200 */
.L_x_5413:
[----:B------:R0:W-:Y:S01]  /*5fc0*/  STG.E.U8 desc[UR36][R2.64], R5 ;  /* 0x0000000502007986 */ /* 0x0001e2000c101124 */
[----:B------:R-:W-:Y:S05]  /*5fd0*/  BRA `(.L_x_5390) ;  /* 0x0000000000587947 */ /* 0x000fea0003800000 */
.L_x_5410:
[----:B-----5:R-:W-:-:S06]  /*5fe0*/  LOP3.LUT R7, R7, 0xff, RZ, 0xc0, !PT ;  /* 0x000000ff07077812 */ /* 0x020fcc00078ec0ff */
[----:B------:R-:W0:Y:S02]  /*5ff0*/  I2F.U16 R7, R7 ;  /* 0x0000000700077306 */ /* 0x000e240000101000 */
[----:B0-----:R-:W-:-:S13]  /*6000*/  ISETP.GT.U32.AND P0, PT, R7, 0x477fffff, PT ;  /* 0x477fffff0700780c */ /* 0x001fda0003f04070 */
[----:B------:R-:W-:Y:S05]  /*6010*/  @P0 BRA `(.L_x_5415) ;  /* 0x0000000000240947 */ /* 0x000fea0003800000 */
[----:B------:R-:W-:-:S13]  /*6020*/  ISETP.GE.U32.AND P0, PT, R7, 0x38800000, PT ;  /* 0x388000000700780c */ /* 0x000fda0003f06070 */
[----:B------:R-:W-:-:S04]  /*6030*/  @P0 SHF.R.U32.HI R0, RZ, 0x15, R7 ;  /* 0x00000015ff000819 */ /* 0x000fc80000011607 */
[----:B------:R-:W-:-:S04]  /*6040*/  @P0 LOP3.LUT R0, R0, 0x1, RZ, 0xc0, !PT ;  /* 0x0000000100000812 */ /* 0x000fc800078ec0ff */
[C---:B------:R-:W-:Y:S01]  /*6050*/  @P0 IADD3 R0, PT, PT, R7.reuse, 0x80fffff, R0 ;  /* 0x080fffff07000810 */ /* 0x040fe20007ffe000 */
[----:B------:R-:W-:-:S03]  /*6060*/  @!P0 FADD.FTZ R7, R7, 128 ;  /* 0x4300000007078421 */ /* 0x000fc60000010000 */
[----:B-1234-:R-:W-:-:S05]  /*6070*/  @P0 SHF.R.U32.HI R5, RZ, 0x15, R0 ;  /* 0x00000015ff050819 */ /* 0x01efca0000011600 */
[----:B------:R0:W-:Y:S04]  /*6080*/  @P0 STG.E.U8 desc[UR36][R2.64], R5 ;  /* 0x0000000502000986 */ /* 0x0001e8000c101124 */
[----:B------:R0:W-:Y:S01]  /*6090*/  @!P0 STG.E.U8 desc[UR36][R2.64], R7 ;  /* 0x0000000702008986 */ /* 0x0001e2000c101124 */
[----:B------:R-:W-:Y:S05]  /*60a0*/  BRA `(.L_x_5390) ;  /* 0x0000000000247947 */ /* 0x000fea0003800000 */
.L_x_5415:
[----:B-1234-:R-:W-:Y:S01]  /*60b0*/  IMAD.MOV.U32 R5, RZ, RZ, 0x7f ;  /* 0x0000007fff057424 */ /* 0x01efe200078e00ff */
[----:B------:R-:W-:-:S04]  /*60c0*/  ISETP.GT.U32.AND P0, PT, R7, 0x7f800000, PT ;  /* 0x7f8000000700780c */ /* 0x000fc80003f04070 */
[----:B------:R-:W-:-:S05]  /*60d0*/  SEL R5, R5, 0x7c, P0 ;  /* 0x0000007c05057807 */ /* 0x000fca0000000000 */
[----:B------:R0:W-:Y:S01]  /*60e0*/  STG.E.U8 desc[UR36][R2.64], R5 ;  /* 0x0000000502007986 */ /* 0x0001e2000c101124 */
[----:B------:R-:W-:Y:S05]  /*60f0*/  BRA `(.L_x_5390) ;  /* 0x0000000000107947 */ /* 0x000fea0003800000 */
.L_x_5409:
[----:B-----5:R-:W-:-:S04]  /*6100*/  LOP3.LUT R7, R7, 0xff, RZ, 0xc0, !PT ;  /* 0x000000ff07077812 */ /* 0x020fc800078ec0ff */
[----:B------:R-:W0:Y:S02]  /*6110*/  I2F.U16 R0, R7 ;  /* 0x0000000700007306 */ /* 0x000e240000101000 */
[----:B0-----:R-:W-:-:S05]  /*6120*/  F2FP.BF16.F32.PACK_AB R0, RZ, R0 ;  /* 0x00000000ff00723e */ /* 0x001fca00000010ff */
[----:B------:R0:W-:Y:S02]  /*6130*/  STG.E.U16 desc[UR36][R2.64], R0 ;  /* 0x0000000002007986 */ /* 0x0001e4000c101524 */
.L_x_5390:
[----:B------:R-:W-:Y:S05]  /*6140*/  BSYNC.RECONVERGENT B6 ;  /* 0x0000000000067941 */ /* 0x000fea0003800200 */
.L_x_5384:
[----:B------:R-:W-:-:S07]  /*6150*/  IADD3 R17, PT, PT, R17, 0x80, RZ ;  /* 0x0000008011117810 */ /* 0x000fce0007ffe0ff */
.L_x_5349:
[----:B------:R-:W-:Y:S05]  /*6160*/  BSYNC.RECONVERGENT B7 ;  /* 0x0000000000077941 */ /* 0x000fea0003800200 */
.L_x_5348:
        /* <DEDUP_REMOVED lines=15> */
[----:B------:R-:W-:-:S04]  /*6260*/  SHF.R.U32.HI R3, RZ, UR5, R2 ;  /* 0x00000005ff037c19 */ /* 0x000fc80008011602 */
[----:B------:R-:W-:-:S05]  /*6270*/  IADD3 R0, PT, PT, -R3, RZ, RZ ;  /* 0x000000ff03007210 */ /* 0x000fca0007ffe1ff */
[----:B-----5:R-:W-:-:S04]  /*6280*/  IMAD R0, R0, UR6, R17 ;  /* 0x0000000600007c24 */ /* 0x020fc8000f8e0211 */
[C---:B-1----:R-:W-:Y:S02]  /*6290*/  IMAD R16, R0.reuse, UR8, RZ ;  /* 0x0000000800107c24 */ /* 0x042fe4000f8e02ff */
[----:B------:R-:W-:Y:S01]  /*62a0*/  IMAD R0, R0, UR9, RZ ;  /* 0x0000000900007c24 */ /* 0x000fe2000f8e02ff */
[----:B------:R-:W-:Y:S06]  /*62b0*/  BRA.U !UP0, `(.L_x_5418) ;  /* 0x0000001108787547 */ /* 0x000fec000b800000 */
[----:B------:R-:W2:Y:S01]  /*62c0*/  LDCU.64 UR6, c[0x0][0x398] ;  /* 0x00007300ff0677ac */ /* 0x000ea20008000a00 */
[----:B------:R-:W-:Y:S01]  /*62d0*/  IMAD.MOV.U32 R2, RZ, RZ, RZ ;  /* 0x000000ffff027224 */ /* 0x000fe200078e00ff */
[----:B------:R-:W0:Y:S01]  /*62e0*/  LDCU UR4, c[0x0][0x3a0] ;  /* 0x00007400ff0477ac */ /* 0x000e220008000800 */
[----:B------:R-:W1:Y:S01]  /*62f0*/  LDCU.64 UR8, c[0x0][0x4c0] ;  /* 0x00009800ff0877ac */ /* 0x000e620008000a00 */
[----:B------:R-:W-:Y:S01]  /*6300*/  UISETP.NE.AND UP0, UPT, UR38, 0x2, UPT ;  /* 0x000000022600788c */ /* 0x000fe2000bf05270 */
        /* <DEDUP_REMOVED lines=281> */
.L_x_5418:
        /* <DEDUP_REMOVED lines=16> */
.L_x_5422:
[----:B------:R0:W5:Y:S01]  /*75a0*/  LDG.E.U8 R7, desc[UR36][R4.64] ;  /* 0x0000002404077981 */ /* 0x000162000c1e1100 */
[----:B------:R-:W-:Y:S05]  /*75b0*/  BRA `(.L_x_5424) ;  /* 0x0000000c005c7947 */ /* 0x000fea0003800000 */
.L_x_5421:
        /* <DEDUP_REMOVED lines=8> */
.L_x_5426:
[----:B------:R3:W5:Y:S01]  /*7640*/  LDG.E.U8 R7, desc[UR36][R4.64] ;  /* 0x0000002404077981 */ /* 0x000762000c1e1100 */
[----:B------:R-:W-:Y:S05]  /*7650*/  BRA `(.L_x_5424) ;  /* 0x0000000c00347947 */ /* 0x000fea0003800000 */
.L_x_5425:
[----:B------:R2:W5:Y:S01]  /*7660*/  LDG.E.U16 R7, desc[UR36][R4.64] ;  /* 0x0000002404077981 */ /* 0x000562000c1e1500 */
[----:B------:R-:W-:Y:S05]  /*7670*/  BRA `(.L_x_5424) ;  /* 0x0000000c002c7947 */ /* 0x000fea0003800000 */
.L_x_5420:
        /* <DEDUP_REMOVED lines=10> */
.L_x_5428:
[----:B------:R-:W2:Y:S02]  /*7720*/  LDG.E.U16 R2, desc[UR36][R4.64] ;  /* 0x0000002404027981 */ /* 0x000ea4000c1e1500 */
[----:B--2---:R-:W-:-:S06]  /*7730*/  HADD2.F32 R2, -RZ, R2.H0_H0 ;  /* 0x20000002ff027230 */ /* 0x004fcc0000004100 */
[----:B------:R-:W0:Y:S02]  /*7740*/  F2I.S64.TRUNC R2, R2 ;  /* 0x0000000200027311 */ /* 0x000e24000020d900 */
[----:B0-----:R-:W-:Y:S01]  /*7750*/  PRMT R7, R2, 0x7610, R7 ;  /* 0x0000761002077816 */ /* 0x001fe20000000007 */
[----:B------:R-:W-:Y:S06]  /*7760*/  BRA `(.L_x_5424) ;  /* 0x0000000800f07947 */ /* 0x000fec0003800000 */
.L_x_5427:
        /* <DEDUP_REMOVED lines=10> */
.L_x_5430:
[----:B------:R-:W2:Y:S02]  /*7810*/  LDG.E.U16 R4, desc[UR36][R4.64] ;  /* 0x0000002404047981 */ /* 0x000ea4000c1e1500 */
[----:B--2---:R-:W-:-:S06]  /*7820*/  HADD2.F32 R2, -RZ, R4.H0_H0 ;  /* 0x20000004ff027230 */ /* 0x004fcc0000004100 */
[----:B------:R-:W0:Y:S02]  /*7830*/  F2I.S64.TRUNC R2, R2 ;  /* 0x0000000200027311 */ /* 0x000e24000020d900 */
[----:B0-----:R-:W-:Y:S01]  /*7840*/  PRMT R7, R2, 0x7610, R7 ;  /* 0x0000761002077816 */ /* 0x001fe20000000007 */
[----:B------:R-:W-:Y:S06]  /*7850*/  BRA `(.L_x_5424) ;  /* 0x0000000800b47947 */ /* 0x000fec0003800000 */
.L_x_5429:
[----:B------:R-:W2:Y:S02]  /*7860*/  LDG.E.64 R2, desc[UR36][R4.64] ;  /* 0x0000002404027981 */ /* 0x000ea4000c1e1b00 */
[----:B--2---:R-:W0:Y:S02]  /*7870*/  F2I.S64.F64.TRUNC R2, R2 ;  /* 0x0000000200027311 */ /* 0x004e24000030d900 */
[----:B0-----:R-:W-:Y:S01]  /*7880*/  PRMT R7, R2, 0x7610, R7 ;  /* 0x0000761002077816 */ /* 0x001fe20000000007 */
[----:B------:R-:W-:Y:S06]  /*7890*/  BRA `(.L_x_5424) ;  /* 0x0000000800a47947 */ /* 0x000fec0003800000 */
.L_x_5419:
        /* <DEDUP_REMOVED lines=12> */
.L_x_5433:
[----:B------:R-:W2:Y:S02]  /*7960*/  LDG.E.64 R4, desc[UR36][R4.64] ;  /* 0x0000002404047981 */ /* 0x000ea4000c1e1b00 */
[----:B--2---:R-:W0:Y:S02]  /*7970*/  F2I.S64.F64.TRUNC R2, R4 ;  /* 0x0000000400027311 */ /* 0x004e24000030d900 */
[----:B0-----:R-:W-:Y:S01]  /*7980*/  PRMT R7, R2, 0x7610, R7 ;  /* 0x0000761002077816 */ /* 0x001fe20000000007 */
[----:B------:R-:W-:Y:S06]  /*7990*/  BRA `(.L_x_5424) ;  /* 0x0000000800647947 */ /* 0x000fec0003800000 */
.L_x_5432:
        /* <DEDUP_REMOVED lines=27> */
.L_x_5435:
        /* <DEDUP_REMOVED lines=14> */
.L_x_5434:
[----:B------:R-:W2:Y:S02]  /*7c30*/  LDG.E.U16 R2, desc[UR36][R4.64] ;  /* 0x0000002404027981 */ /* 0x000ea4000c1e1500 */
[----:B--2---:R-:W-:-:S06]  /*7c40*/  IMAD.U32 R2, R2, 0x10000, RZ ;  /* 0x0001000002027824 */ /* 0x004fcc00078e00ff */
[----:B------:R-:W0:Y:S02]  /*7c50*/  F2I.S64.TRUNC R2, R2 ;  /* 0x0000000200027311 */ /* 0x000e24000020d900 */
[----:B0-----:R-:W-:Y:S01]  /*7c60*/  PRMT R7, R2, 0x7610, R7 ;  /* 0x0000761002077816 */ /* 0x001fe20000000007 */
[----:B------:R-:W-:Y:S06]  /*7c70*/  BRA `(.L_x_5424) ;  /* 0x0000000400ac7947 */ /* 0x000fec0003800000 */
.L_x_5431:
        /* <DEDUP_REMOVED lines=10> */
.L_x_5438:
        /* <DEDUP_REMOVED lines=21> */
.L_x_5442:
[----:B------:R-:W-:Y:S05]  /*7e70*/  BSYNC.RECONVERGENT B1 ;  /* 0x0000000000017941 */ /* 0x000fea0003800200 */
.L_x_5441:
[----:B------:R-:W-:Y:S01]  /*7e80*/  IMAD.SHL.U32 R0, R0, 0x100000, RZ ;  /* 0x0010000000007824 */ /* 0x000fe200078e00ff */
[----:B------:R-:W-:-:S04]  /*7e90*/  LEA R2, R2, 0x3b800000, 0x17 ;  /* 0x3b80000002027811 */ /* 0x000fc800078eb8ff */
[----:B------:R-:W-:-:S07]  /*7ea0*/  LOP3.LUT R2, R2, R0, R7, 0xfe, !PT ;  /* 0x0000000002027212 */ /* 0x000fce00078efe07 */
.L_x_5440:
[----:B------:R-:W-:Y:S05]  /*7eb0*/  BSYNC.RECONVERGENT B0 ;  /* 0x0000000000007941 */ /* 0x000fea0003800200 */
.L_x_5439:
[----:B------:R-:W0:Y:S02]  /*7ec0*/  F2I.S64.TRUNC R2, R2 ;  /* 0x0000000200027311 */ /* 0x000e24000020d900 */
[----:B0-----:R-:W-:Y:S01]  /*7ed0*/  PRMT R7, R2, 0x7610, R7 ;  /* 0x0000761002077816 */ /* 0x001fe20000000007 */
[----:B------:R-:W-:Y:S06]  /*7ee0*/  BRA `(.L_x_5424) ;  /* 0x0000000400107947 */ /* 0x000fec0003800000 */
.L_x_5437:
        /* <DEDUP_REMOVED lines=21> */
.L_x_5446:
[----:B------:R-:W-:Y:S05]  /*8040*/  BSYNC.RECONVERGENT B1 ;  /* 0x0000000000017941 */ /* 0x000fea0003800200 */
.L_x_5445:
[----:B------:R-:W-:Y:S02]  /*8050*/  SHF.L.U32 R0, R0, 0x15, RZ ;  /* 0x0000001500007819 */ /* 0x000fe400000006ff */
[----:B------:R-:W-:-:S04]  /*8060*/  LEA R2, R2, 0x37800000, 0x17 ;  /* 0x3780000002027811 */ /* 0x000fc800078eb8ff */
[----:B------:R-:W-:-:S07]  /*8070*/  LOP3.LUT R2, R2, R0, R7, 0xfe, !PT ;  /* 0x0000000002027212 */ /* 0x000fce00078efe07 */
.L_x_5444:
[----:B------:R-:W-:Y:S05]  /*8080*/  BSYNC.RECONVERGENT B0 ;  /* 0x0000000000007941 */ /* 0x000fea0003800200 */
.L_x_5443:
[----:B------:R-:W0:Y:S02]  /*8090*/  F2I.S64.TRUNC R2, R2 ;  /* 0x0000000200027311 */ /* 0x000e24000020d900 */
[----:B0-----:R-:W-:Y:S01]  /*80a0*/  PRMT R7, R2, 0x7610, R7 ;  /* 0x0000761002077816 */ /* 0x001fe20000000007 */
[----:B------:R-:W-:Y:S06]  /*80b0*/  BRA `(.L_x_5424) ;  /* 0x00000000009c7947 */ /* 0x000fec0003800000 */
.L_x_5436:
        /* <DEDUP_REMOVED lines=14> */
.L_x_5450:
[----:B------:R-:W-:Y:S05]  /*81a0*/  BSYNC.RECONVERGENT B0 ;  /* 0x0000000000007941 */ /* 0x000fea0003800200 */
.L_x_5449:
[----:B------:R-:W0:Y:S02]  /*81b0*/  F2I.S64.TRUNC R2, R2 ;  /* 0x0000000200027311 */ /* 0x000e24000020d900 */
[----:B0-----:R-:W-:Y:S01]  /*81c0*/  PRMT R7, R2, 0x7610, R7 ;  /* 0x0000761002077816 */ /* 0x001fe20000000007 */
[----:B------:R-:W-:Y:S06]  /*81d0*/  BRA `(.L_x_5424) ;  /* 0x0000000000547947 */ /* 0x000fec0003800000 */
.L_x_5423:
        /* <DEDUP_REMOVED lines=16> */
.L_x_5451:
[----:B------:R-:W-:Y:S01]  /*82e0*/  PRMT R7, RZ, 0x7610, R7 ;  /* 0x00007610ff077816 */ /* 0x000fe20000000007 */
[----:B------:R-:W-:Y:S06]  /*82f0*/  BRA `(.L_x_5424) ;  /* 0x00000000000c7947 */ /* 0x000fec0003800000 */
.L_x_5448:
[----:B------:R0:W5:Y:S01]  /*8300*/  LDG.E.U8 R7, desc[UR36][R4.64] ;  /* 0x0000002404077981 */ /* 0x000162000c1e1100 */
[----:B------:R-:W-:Y:S05]  /*8310*/  BRA `(.L_x_5424) ;  /* 0x0000000000047947 */ /* 0x000fea0003800000 */
.L_x_5447:
[----:B------:R0:W5:Y:S02]  /*8320*/  LDG.E.U8 R7, desc[UR36][R4.64] ;  /* 0x0000002404077981 */ /* 0x000164000c1e1100 */
.L_x_5424:
[----:B------:R-:W1:Y:S01]  /*8330*/  LDCU.64 UR6, c[0x0][0x580] ;  /* 0x0000b000ff0677ac */ /* 0x000e620008000a00 */
[----:B------:R-:W-:Y:S01]  /*8340*/  BSSY.RECONVERGENT B6, `(.L_x_5452) ;  /* 0x00000e5000067945 */ /* 0x000fe20003800200 */
        /* <DEDUP_REMOVED lines=15> */
.L_x_5456:
[----:B-----5:R1:W-:Y:S01]  /*8440*/  STG.E.U8 desc[UR36][R2.64], R7 ;  /* 0x0000000702007986 */ /* 0x0203e2000c101124 */
[----:B------:R-:W-:Y:S05]  /*8450*/  BRA `(.L_x_5458) ;  /* 0x0000000c004c7947 */ /* 0x000fea0003800000 */
.L_x_5455:
[----:B------:R-:W-:-:S09]  /*8460*/  UISETP.NE.AND UP0, UPT, UR4, 0x2, UPT ;  /* 0x000000020400788c */ /* 0x000fd2000bf05270 */
[----:B------:R-:W-:Y:S05]  /*8470*/  BRA.U !UP0, `(.L_x_5459) ;  /* 0x00000001082c7547 */ /* 0x000fea000b800000 */
[----:B------:R-:W-:-:S09]  /*8480*/  UISETP.NE.AND UP0, UPT, UR4, 0x3, UPT ;  /* 0x000000030400788c */ /* 0x000fd2000bf05270 */
[----:B------:R-:W-:Y:S05]  /*8490*/  BRA.U !UP0, `(.L_x_5460) ;  /* 0x0000000108187547 */ /* 0x000fea000b800000 */
[----:B------:R-:W-:-:S09]  /*84a0*/  UISETP.NE.AND UP0, UPT, UR4, 0x4, UPT ;  /* 0x000000040400788c */ /* 0x000fd2000bf05270 */
[----:B------:R-:W-:Y:S05]  /*84b0*/  BRA.U UP0, `(.L_x_5457) ;  /* 0x00000009005c7547 */ /* 0x000fea000b800000 */
[----:B0-2345:R-:W-:Y:S01]  /*84c0*/  LOP3.LUT R4, R7, 0xff, RZ, 0xc0, !PT ;  /* 0x000000ff07047812 */ /* 0x03dfe200078ec0ff */
[----:B------:R-:W-:-:S05]  /*84d0*/  IMAD.MOV.U32 R5, RZ, RZ, RZ ;  /* 0x000000ffff057224 */ /* 0x000fca00078e00ff */
[----:B------:R0:W-:Y:S01]  /*84e0*/  STG.E.64 desc[UR36][R2.64], R4 ;  /* 0x0000000402007986 */ /* 0x0001e2000c101b24 */
[----:B------:R-:W-:Y:S05]  /*84f0*/  BRA `(.L_x_5458) ;  /* 0x0000000c00247947 */ /* 0x000fea0003800000 */
.L_x_5460:
[----:B-----5:R-:W-:-:S05]  /*8500*/  LOP3.LUT R7, R7, 0xff, RZ, 0xc0, !PT ;  /* 0x000000ff07077812 */ /* 0x020fca00078ec0ff */
[----:B------:R1:W-:Y:S01]  /*8510*/  STG.E desc[UR36][R2.64], R7 ;  /* 0x0000000702007986 */ /* 0x0003e2000c101924 */
[----:B------:R-:W-:Y:S05]  /*8520*/  BRA `(.L_x_5458) ;  /* 0x0000000c00187947 */ /* 0x000fea0003800000 */
.L_x_5459:
[----:B-----5:R-:W-:-:S05]  /*8530*/  LOP3.LUT R7, R7, 0xff, RZ, 0xc0, !PT ;  /* 0x000000ff07077812 */ /* 0x020fca00078ec0ff */
[----:B------:R1:W-:Y:S01]  /*8540*/  STG.E.U16 desc[UR36][R2.64], R7 ;  /* 0x0000000702007986 */ /* 0x0003e2000c101524 */
[----:B------:R-:W-:Y:S05]  /*8550*/  BRA `(.L_x_5458) ;  /* 0x0000000c000c7947 */ /* 0x000fea0003800000 */
.L_x_5454:
[----:B------:R-:W-:-:S09]  /*8560*/  UISETP.GT.AND UP0, UPT, UR4, 0x6, UPT ;  /* 0x000000060400788c */ /* 0x000fd2000bf04270 */
[----:B------:R-:W-:Y:S05]  /*8570*/  BRA.U UP0, `(.L_x_5461) ;  /* 0x0000000100347547 */ /* 0x000fea000b800000 */
[----:B------:R-:W-:-:S09]  /*8580*/  UISETP.NE.AND UP0, UPT, UR4, 0x5, UPT ;  /* 0x000000050400788c */ /* 0x000fd2000bf05270 */
[----:B------:R-:W-:Y:S05]  /*8590*/  BRA.U !UP0, `(.L_x_5462) ;  /* 0x0000000108187547 */ /* 0x000fea000b800000 */
[----:B------:R-:W-:-:S09]  /*85a0*/  UISETP.NE.AND UP0, UPT, UR4, 0x6, UPT ;  /* 0x000000060400788c */ /* 0x000fd2000bf05270 */
[----:B------:R-:W-:Y:S05]  /*85b0*/  BRA.U UP0, `(.L_x_5457) ;  /* 0x00000009001c7547 */ /* 0x000fea000b800000 */
[----:B0-2345:R-:W-:-:S06]  /*85c0*/  LOP3.LUT R5, R7, 0xff, RZ, 0xc0, !PT ;  /* 0x000000ff07057812 */ /* 0x03dfcc00078ec0ff */
[----:B------:R-:W0:Y:S02]  /*85d0*/  I2F.U16 R5, R5 ;  /* 0x0000000500057306 */ /* 0x000e240000101000 */
[----:B0-----:R0:W-:Y:S01]  /*85e0*/  STG.E desc[UR36][R2.64], R5 ;  /* 0x0000000502007986 */ /* 0x0011e2000c101924 */
[----:B------:R-:W-:Y:S05]  /*85f0*/  BRA `(.L_x_5458) ;  /* 0x0000000800e47947 */ /* 0x000fea0003800000 */
.L_x_5462:
[----:B-----5:R-:W-:-:S04]  /*8600*/  LOP3.LUT R7, R7, 0xff, RZ, 0xc0, !PT ;  /* 0x000000ff07077812 */ /* 0x020fc800078ec0ff */
[----:B------:R-:W1:Y:S02]  /*8610*/  I2F.U16 R0, R7 ;  /* 0x0000000700007306 */ /* 0x000e640000101000 */
[----:B-1----:R-:W-:-:S05]  /*8620*/  F2FP.F16.F32.PACK_AB R0, RZ, R0 ;  /* 0x00000000ff00723e */ /* 0x002fca00000000ff */
[----:B------:R1:W-:Y:S01]  /*8630*/  STG.E.U16 desc[UR36][R2.64], R0 ;  /* 0x0000000002007986 */ /* 0x0003e2000c101524 */
[----:B------:R-:W-:Y:S05]  /*8640*/  BRA `(.L_x_5458) ;  /* 0x0000000800d07947 */ /* 0x000fea0003800000 */
.L_x_5461:
[----:B------:R-:W-:-:S09]  /*8650*/  UISETP.NE.AND UP0, UPT, UR4, 0x7, UPT ;  /* 0x000000070400788c */ /* 0x000fd2000bf05270 */
[----:B------:R-:W-:Y:S05]  /*8660*/  BRA.U !UP0, `(.L_x_5463) ;  /* 0x00000001083c7547 */ /* 0x000fea000b800000 */
[----:B------:R-:W-:-:S09]  /*8670*/  UISETP.NE.AND UP0, UPT, UR4, 0x8, UPT ;  /* 0x000000080400788c */ /* 0x000fd2000bf05270 */
[----:B------:R-:W-:Y:S05]  /*8680*/  BRA.U !UP0, `(.L_x_5464) ;  /* 0x00000001081c7547 */ /* 0x000fea000b800000 */
[----:B------:R-:W-:-:S09]  /*8690*/  UISETP.NE.AND UP0, UPT, UR4, 0x9, UPT ;  /* 0x000000090400788c */ /* 0x000fd2000bf05270 */
[----:B------:R-:W-:Y:S05]  /*86a0*/  BRA.U UP0, `(.L_x_5457) ;  /* 0x0000000500e07547 */ /* 0x000fea000b800000 */
[----:B-----5:R-:W-:Y:S02]  /*86b0*/  LOP3.LUT R7, R7, 0xff, RZ, 0xc0, !PT ;  /* 0x000000ff07077812 */ /* 0x020fe400078ec0ff */
[----:B0-234-:R-:W-:Y:S02]  /*86c0*/  MOV R5, RZ ;  /* 0x000000ff00057202 */ /* 0x01dfe40000000f00 */
[----:B------:R-:W0:Y:S03]  /*86d0*/  I2F.U16 R4, R7 ;  /* 0x0000000700047306 */ /* 0x000e260000101000 */
[----:B0-----:R0:W-:Y:S01]  /*86e0*/  STG.E.64 desc[UR36][R2.64], R4 ;  /* 0x0000000402007986 */ /* 0x0011e2000c101b24 */
[----:B------:R-:W-:Y:S05]  /*86f0*/  BRA `(.L_x_5458) ;  /* 0x0000000800a47947 */ /* 0x000fea0003800000 */
.L_x_5464:
[----:B-----5:R-:W-:-:S06]  /*8700*/  LOP3.LUT R7, R7, 0xff, RZ, 0xc0, !PT ;  /* 0x000000ff07077812 */ /* 0x020fcc00078ec0ff */
[----:B------:R-:W0:Y:S02]  /*8710*/  I2F.U16 R7, R7 ;  /* 0x0000000700077306 */ /* 0x000e240000101000 */
[----:B0-234-:R-:W-:-:S04]  /*8720*/  F2FP.F16.F32.PACK_AB R5, RZ, R7 ;  /* 0x00000007ff05723e */ /* 0x01dfc800000000ff */
[----:B------:R-:W-:-:S05]  /*8730*/  PRMT R5, R5, 0x5410, RZ ;  /* 0x0000541005057816 */ /* 0x000fca00000000ff */
[----:B------:R0:W-:Y:S01]  /*8740*/  STG.E desc[UR36][R2.64], R5 ;  /* 0x0000000502007986 */ /* 0x0001e2000c101924 */
[----:B------:R-:W-:Y:S05]  /*8750*/  BRA `(.L_x_5458) ;  /* 0x00000008008c7947 */ /* 0x000fea0003800000 */
.L_x_5463:
[----:B0-2345:R-:W-:-:S06]  /*8760*/  LOP3.LUT R4, R7, 0xff, RZ, 0xc0, !PT ;  /* 0x000000ff07047812 */ /* 0x03dfcc00078ec0ff */
[----:B------:R-:W0:Y:S02]  /*8770*/  I2F.F64.U16 R4, R4 ;  /* 0x0000000400047312 */ /* 0x000e240000101800 */
[----:B0-----:R0:W-:Y:S01]  /*8780*/  STG.E.64 desc[UR36][R2.64], R4 ;  /* 0x0000000402007986 */ /* 0x0011e2000c101b24 */
[----:B------:R-:W-:Y:S05]  /*8790*/  BRA `(.L_x_5458) ;  /* 0x00000008007c7947 */ /* 0x000fea0003800000 */
.L_x_5453:
        /* <DEDUP_REMOVED lines=13> */
.L_x_5468:
[----:B-----5:R-:W-:Y:S01]  /*8870*/  LOP3.LUT R7, R7, 0xff, RZ, 0xc0, !PT ;  /* 0x000000ff07077812 */ /* 0x020fe200078ec0ff */
[----:B------:R-:W-:Y:S01]  /*8880*/  BSSY.RECONVERGENT B0, `(.L_x_5469) ;  /* 0x0000011000007945 */ /* 0x000fe20003800200 */
[----:B------:R-:W-:-:S04]  /*8890*/  IMAD.MOV.U32 R0, RZ, RZ, 0x80 ;  /* 0x00000080ff007424 */ /* 0x000fc800078e00ff */
[----:B------:R-:W1:Y:S02]  /*88a0*/  I2F.U16 R7, R7 ;  /* 0x0000000700077306 */ /* 0x000e640000101000 */
[----:B-1----:R-:W-:-:S13]  /*88b0*/  ISETP.GT.U32.AND P0, PT, R7, 0x437fffff, PT ;  /* 0x437fffff0700780c */ /* 0x002fda0003f04070 */
        /* <DEDUP_REMOVED lines=9> */
[----:B0-234-:R-:W-:Y:S02]  /*8950*/  LOP3.LUT P0, R4, R0, 0xff, RZ, 0xc0, !PT ;  /* 0x000000ff00047812 */ /* 0x01dfe4000780c0ff */
[----:B------:R-:W-:-:S11]  /*8960*/  PRMT R0, RZ, 0x7610, R0 ;  /* 0x00007610ff007816 */ /* 0x000fd60000000000 */
[----:B------:R-:W-:Y:S05]  /*8970*/  @!P0 BRA `(.L_x_5470) ;  /* 0x0000000000048947 */ /* 0x000fea0003800000 */
[----:B------:R-:W-:-:S07]  /*8980*/  IMAD.MOV.U32 R0, RZ, RZ, R4 ;  /* 0x000000ffff007224 */ /* 0x000fce00078e0004 */
.L_x_5470:
[----:B------:R-:W-:Y:S05]  /*8990*/  BSYNC.RECONVERGENT B0 ;  /* 0x0000000000007941 */ /* 0x000fea0003800200 */
.L_x_5469:
[----:B------:R1:W-:Y:S01]  /*89a0*/  STG.E.U8 desc[UR36][R2.64], R0 ;  /* 0x0000000002007986 */ /* 0x0003e2000c101124 */
[----:B------:R-:W-:Y:S05]  /*89b0*/  BRA `(.L_x_5458) ;  /* 0x0000000400f47947 */ /* 0x000fea0003800000 */
.L_x_5467:
[----:B-----5:R-:W-:Y:S01]  /*89c0*/  LOP3.LUT R7, R7, 0xff, RZ, 0xc0, !PT ;  /* 0x000000ff07077812 */ /* 0x020fe200078ec0ff */
[----:B------:R-:W-:Y:S01]  /*89d0*/  BSSY.RECONVERGENT B0, `(.L_x_5471) ;  /* 0x0000011000007945 */ /* 0x000fe20003800200 */
[----:B------:R-:W-:-:S04]  /*89e0*/  HFMA2 R0, -RZ, RZ, 0, 7.62939453125e-06 ;  /* 0x00000080ff007431 */ /* 0x000fc800000001ff */
        /* <DEDUP_REMOVED lines=15> */
.L_x_5472:
[----:B------:R-:W-:Y:S05]  /*8ae0*/  BSYNC.RECONVERGENT B0 ;  /* 0x0000000000007941 */ /* 0x000fea0003800200 */
.L_x_5471:
[----:B------:R1:W-:Y:S01]  /*8af0*/  STG.E.U8 desc[UR36][R2.64], R0 ;  /* 0x0000000002007986 */ /* 0x0003e2000c101124 */
[----:B------:R-:W-:Y:S05]  /*8b00*/  BRA `(.L_x_5458) ;  /* 0x0000000400a07947 */ /* 0x000fea0003800000 */
.L_x_5466:
[----:B------:R-:W-:-:S09]  /*8b10*/  UISETP.NE.AND UP0, UPT, UR4, 0x1c, UPT ;  /* 0x0000001c0400788c */ /* 0x000fd2000bf05270 */
[----:B------:R-:W-:Y:S05]  /*8b20*/  BRA.U !UP0, `(.L_x_5473) ;  /* 0x0000000108607547 */ /* 0x000fea000b800000 */
[----:B------:R-:W-:-:S09]  /*8b30*/  UISETP.NE.AND UP0, UPT, UR4, 0x1d, UPT ;  /* 0x0000001d0400788c */ /* 0x000fd2000bf05270 */
[----:B------:R-:W-:Y:S05]  /*8b40*/  BRA.U !UP0, `(.L_x_5474) ;  /* 0x0000000108487547 */ /* 0x000fea000b800000 */
[----:B------:R-:W-:-:S09]  /*8b50*/  UISETP.NE.AND UP0, UPT, UR4, 0x2c, UPT ;  /* 0x0000002c0400788c */ /* 0x000fd2000bf05270 */
[----:B------:R-:W-:Y:S05]  /*8b60*/  BRA.U UP0, `(.L_x_5457) ;  /* 0x0000000100b07547 */ /* 0x000fea000b800000 */
[----:B-----5:R-:W-:Y:S01]  /*8b70*/  LOP3.LUT R7, R7, 0xff, RZ, 0xc0, !PT ;  /* 0x000000ff07077812 */ /* 0x020fe200078ec0ff */
[----:B0-234-:R-:W-:-:S05]  /*8b80*/  IMAD.MOV.U32 R5, RZ, RZ, 0xff ;  /* 0x000000ffff057424 */ /* 0x01dfca00078e00ff */
[----:B------:R-:W0:Y:S02]  /*8b90*/  I2F.U16 R7, R7 ;  /* 0x0000000700077306 */ /* 0x000e240000101000 */
[----:B0-----:R-:W-:-:S04]  /*8ba0*/  SHF.R.U32.HI R4, RZ, 0x17, R7 ;  /* 0x00000017ff047819 */ /* 0x001fc80000011607 */
        /* <DEDUP_REMOVED lines=12> */
.L_x_5474:
[----:B0-2345:R-:W-:Y:S01]  /*8c70*/  LOP3.LUT R4, R7, 0xff, RZ, 0xc0, !PT ;  /* 0x000000ff07047812 */ /* 0x03dfe200078ec0ff */
[----:B------:R-:W-:-:S05]  /*8c80*/  HFMA2 R5, -RZ, RZ, 0, 0 ;  /* 0x00000000ff057431 */ /* 0x000fca00000001ff */
[----:B------:R0:W-:Y:S01]  /*8c90*/  STG.E.64 desc[UR36][R2.64], R4 ;  /* 0x0000000402007986 */ /* 0x0001e2000c101b24 */
[----:B------:R-:W-:Y:S05]  /*8ca0*/  BRA `(.L_x_5458) ;  /* 0x0000000400387947 */ /* 0x000fea0003800000 */
.L_x_5473:
[----:B-----5:R-:W-:-:S05]  /*8cb0*/  LOP3.LUT R7, R7, 0xff, RZ, 0xc0, !PT ;  /* 0x000000ff07077812 */ /* 0x020fca00078ec0ff */
[----:B------:R1:W-:Y:S01]  /*8cc0*/  STG.E desc[UR36][R2.64], R7 ;  /* 0x0000000702007986 */ /* 0x0003e2000c101924 */
[----:B------:R-:W-:Y:S05]  /*8cd0*/  BRA `(.L_x_5458) ;  /* 0x00000004002c7947 */ /* 0x000fea0003800000 */
.L_x_5465:
[----:B------:R-:W-:-:S09]  /*8ce0*/  UISETP.GT.AND UP0, UPT, UR4, 0xe, UPT ;  /* 0x0000000e0400788c */ /* 0x000fd2000bf04270 */
[----:B------:R-:W-:Y:S05]  /*8cf0*/  BRA.U UP0, `(.L_x_5475) ;  /* 0x0000000100347547 */ /* 0x000fea000b800000 */
[----:B------:R-:W-:-:S09]  /*8d00*/  UISETP.NE.AND UP0, UPT, UR4, 0xa, UPT ;  /* 0x0000000a0400788c */ /* 0x000fd2000bf05270 */
[----:B------:R-:W-:Y:S05]  /*8d10*/  BRA.U !UP0, `(.L_x_5476) ;  /* 0x0000000108187547 */ /* 0x000fea000b800000 */
[----:B------:R-:W-:-:S09]  /*8d20*/  UISETP.NE.AND UP0, UPT, UR4, 0xb, UPT ;  /* 0x0000000b0400788c */ /* 0x000fd2000bf05270 */
[----:B------:R-:W-:Y:S05]  /*8d30*/  BRA.U UP0, `(.L_x_5457) ;  /* 0x00000001003c7547 */ /* 0x000fea000b800000 */
[----:B-----5:R-:W-:-:S04]  /*8d40*/  LOP3.LUT P0, RZ, R7, 0xff, RZ, 0xc0, !PT ;  /* 0x000000ff07ff7812 */ /* 0x020fc8000780c0ff */
[----:B0-234-:R-:W-:-:S05]  /*8d50*/  SEL R5, RZ, 0x1, !P0 ;  /* 0x00000001ff057807 */ /* 0x01dfca0004000000 */
[----:B------:R0:W-:Y:S01]  /*8d60*/  STG.E.U8 desc[UR36][R2.64], R5 ;  /* 0x0000000502007986 */ /* 0x0001e2000c101124 */
[----:B------:R-:W-:Y:S05]  /*8d70*/  BRA `(.L_x_5458) ;  /* 0x0000000400047947 */ /* 0x000fea0003800000 */
.L_x_5476:
[----:B0-2345:R-:W-:Y:S02]  /*8d80*/  LOP3.LUT R4, R7, 0xff, RZ, 0xc0, !PT ;  /* 0x000000ff07047812 */ /* 0x03dfe400078ec0ff */
[----:B------:R-:W-:-:S04]  /*8d90*/  CS2R R6, SRZ ;  /* 0x0000000000067805 */ /* 0x000fc8000001ff00 */
[----:B------:R-:W0:Y:S02]  /*8da0*/  I2F.F64.U16 R4, R4 ;  /* 0x0000000400047312 */ /* 0x000e240000101800 */
[----:B0-----:R0:W-:Y:S01]  /*8db0*/  STG.E.128 desc[UR36][R2.64], R4 ;  /* 0x0000000402007986 */ /* 0x0011e2000c101d24 */
[----:B------:R-:W-:Y:S05]  /*8dc0*/  BRA `(.L_x_5458) ;  /* 0x0000000000f07947 */ /* 0x000fea0003800000 */
.L_x_5475:
[----:B------:R-:W-:-:S09]  /*8dd0*/  UISETP.NE.AND UP0, UPT, UR4, 0xf, UPT ;  /* 0x0000000f0400788c */ /* 0x000fd2000bf05270 */
[----:B------:R-:W-:Y:S05]  /*8de0*/  BRA.U !UP0, `(.L_x_5477) ;  /* 0x0000000108d87547 */ /* 0x000fea000b800000 */
[----:B------:R-:W-:-:S09]  /*8df0*/  UISETP.NE.AND UP0, UPT, UR4, 0x17, UPT ;  /* 0x000000170400788c */ /* 0x000fd2000bf05270 */
[----:B------:R-:W-:Y:S05]  /*8e00*/  BRA.U !UP0, `(.L_x_5478) ;  /* 0x0000000108887547 */ /* 0x000fea000b800000 */
[----:B------:R-:W-:-:S09]  /*8e10*/  UISETP.NE.AND UP0, UPT, UR4, 0x18, UPT ;  /* 0x000000180400788c */ /* 0x000fd2000bf05270 */
[----:B------:R-:W-:Y:S05]  /*8e20*/  BRA.U !UP0, `(.L_x_5479) ;  /* 0x0000000108447547 */ /* 0x000fea000b800000 */
.L_x_5457:
[----:B------:R-:W-:Y:S01]  /*8e30*/  MOV R0, 0x0 ;  /* 0x0000000000007802 */ /* 0x000fe20000000f00 */
[----:B------:R-:W0:Y:S01]  /*8e40*/  LDCU.64 UR4, c[0x4][0x188] ;  /* 0x01003100ff0477ac */ /* 0x000e220008000a00 */
[----:B------:R-:W-:Y:S02]  /*8e50*/  HFMA2 R13, -RZ, RZ, 0, 0 ;  /* 0x00000000ff0d7431 */ /* 0x000fe400000001ff */
[----:B------:R-:W-:Y:S01]  /*8e60*/  IMAD.MOV.U32 R8, RZ, RZ, 0x65 ;  /* 0x00000065ff087424 */ /* 0x000fe200078e00ff */
[----:B------:R1:W1:Y:S01]  /*8e70*/  LDC.64 R2, c[0x4][R0] ;  /* 0x0100000000027b82 */ /* 0x0002620000000a00 */
[----:B------:R-:W0:Y:S01]  /*8e80*/  LDCU.64 UR6, c[0x4][0x190] ;  /* 0x01003200ff0677ac */ /* 0x000e220008000a00 */
[----:B------:R-:W-:Y:S01]  /*8e90*/  IMAD.MOV.U32 R12, RZ, RZ, 0x1 ;  /* 0x00000001ff0c7424 */ /* 0x000fe200078e00ff */
[----:B------:R-:W0:Y:S02]  /*8ea0*/  LDCU.64 UR8, c[0x4][0x10] ;  /* 0x01000200ff0877ac */ /* 0x000e240008000a00 */
[----:B0-234-:R-:W-:-:S02]  /*8eb0*/  IMAD.U32 R4, RZ, RZ, UR4 ;  /* 0x00000004ff047e24 */ /* 0x01dfc4000f8e00ff */
[----:B------:R-:W-:Y:S01]  /*8ec0*/  IMAD.U32 R5, RZ, RZ, UR5 ;  /* 0x00000005ff057e24 */ /* 0x000fe2000f8e00ff */
[----:B------:R-:W-:Y:S01]  /*8ed0*/  MOV R6, UR6 ;  /* 0x0000000600067c02 */ /* 0x000fe20008000f00 */
[----:B-----5:R-:W-:Y:S02]  /*8ee0*/  IMAD.U32 R7, RZ, RZ, UR7 ;  /* 0x00000007ff077e24 */ /* 0x020fe4000f8e00ff */
[----:B------:R-:W-:Y:S01]  /*8ef0*/  IMAD.U32 R10, RZ, RZ, UR8 ;  /* 0x00000008ff0a7e24 */ /* 0x000fe2000f8e00ff */
[----:B------:R-:W-:-:S07]  /*8f00*/  MOV R11, UR9 ;  /* 0x00000009000b7c02 */ /* 0x000fce0008000f00 */
[----:B------:R-:W-:-:S07]  /*8f10*/  LEPC R20, `(.L_x_5480) ;  /* 0x000000001014794e */ /* 0x000fce0000000000 */
[----:B-1----:R-:W-:Y:S05]  /*8f20*/  CALL.ABS.NOINC R2 ;  /* 0x0000000002007343 */ /* 0x002fea0003c00000 */
.L_x_5480:
[----:B------:R-:W-:Y:S05]  /*8f30*/  BRA `(.L_x_5458) ;  /* 0x0000000000947947 */ /* 0x000fea0003800000 */
.L_x_5479:
[----:B-----5:R-:W-:Y:S01]  /*8f40*/  LOP3.LUT R7, R7, 0xff, RZ, 0xc0, !PT ;  /* 0x000000ff07077812 */ /* 0x020fe200078ec0ff */
[----:B------:R-:W-:Y:S01]  /*8f50*/  BSSY.RECONVERGENT B0, `(.L_x_5481) ;  /* 0x000000b000007945 */ /* 0x000fe20003800200 */
[----:B0-234-:R-:W-:-:S04]  /*8f60*/  IMAD.MOV.U32 R5, RZ, RZ, 0x7f ;  /* 0x0000007fff057424 */ /* 0x01dfc800078e00ff */
        /* <DEDUP_REMOVED lines=9> */
.L_x_5482:
[----:B------:R-:W-:Y:S05]  /*9000*/  BSYNC.RECONVERGENT B0 ;  /* 0x0000000000007941 */ /* 0x000fea0003800200 */
.L_x_5481:
[----:B------:R0:W-:Y:S01]  /*9010*/  STG.E.U8 desc[UR36][R2.64], R5 ;  /* 0x0000000502007986 */ /* 0x0001e2000c101124 */
[----:B------:R-:W-:Y:S05]  /*9020*/  BRA `(.L_x_5458) ;  /* 0x0000000000587947 */ /* 0x000fea0003800000 */
.L_x_5478:
[----:B-----5:R-:W-:-:S06]  /*9030*/  LOP3.LUT R7, R7, 0xff, RZ, 0xc0, !PT ;  /* 0x000000ff07077812 */ /* 0x020fcc00078ec0ff */
[----:B------:R-:W1:Y:S02]  /*9040*/  I2F.U16 R7, R7 ;  /* 0x0000000700077306 */ /* 0x000e640000101000 */
[----:B-1----:R-:W-:-:S13]  /*9050*/  ISETP.GT.U32.AND P0, PT, R7, 0x477fffff, PT ;  /* 0x477fffff0700780c */ /* 0x002fda0003f04070 */
[----:B------:R-:W-:Y:S05]  /*9060*/  @P0 BRA `(.L_x_5483) ;  /* 0x0000000000240947 */ /* 0x000fea0003800000 */
[----:B------:R-:W-:-:S13]  /*9070*/  ISETP.GE.U32.AND P0, PT, R7, 0x38800000, PT ;  /* 0x388000000700780c */ /* 0x000fda0003f06070 */
[----:B------:R-:W-:-:S04]  /*9080*/  @P0 SHF.R.U32.HI R0, RZ, 0x15, R7 ;  /* 0x00000015ff000819 */ /* 0x000fc80000011607 */
[----:B------:R-:W-:-:S04]  /*9090*/  @P0 LOP3.LUT R0, R0, 0x1, RZ, 0xc0, !PT ;  /* 0x0000000100000812 */ /* 0x000fc800078ec0ff */
[C---:B------:R-:W-:Y:S01]  /*90a0*/  @P0 IADD3 R0, PT, PT, R7.reuse, 0x80fffff, R0 ;  /* 0x080fffff07000810 */ /* 0x040fe20007ffe000 */
[----:B------:R-:W-:-:S03]  /*90b0*/  @!P0 FADD.FTZ R7, R7, 128 ;  /* 0x4300000007078421 */ /* 0x000fc60000010000 */
[----:B0-234-:R-:W-:-:S05]  /*90c0*/  @P0 SHF.R.U32.HI R5, RZ, 0x15, R0 ;  /* 0x00000015ff050819 */ /* 0x01dfca0000011600 */
[----:B------:R0:W-:Y:S04]  /*90d0*/  @P0 STG.E.U8 desc[UR36][R2.64], R5 ;  /* 0x0000000502000986 */ /* 0x0001e8000c101124 */
[----:B------:R0:W-:Y:S01]  /*90e0*/  @!P0 STG.E.U8 desc[UR36][R2.64], R7 ;  /* 0x0000000702008986 */ /* 0x0001e2000c101124 */
[----:B------:R-:W-:Y:S05]  /*90f0*/  BRA `(.L_x_5458) ;  /* 0x0000000000247947 */ /* 0x000fea0003800000 */
.L_x_5483:
[----:B0-234-:R-:W-:Y:S01]  /*9100*/  IMAD.MOV.U32 R5, RZ, RZ, 0x7f ;  /* 0x0000007fff057424 */ /* 0x01dfe200078e00ff */
[----:B------:R-:W-:-:S04]  /*9110*/  ISETP.GT.U32.AND P0, PT, R7, 0x7f800000, PT ;  /* 0x7f8000000700780c */ /* 0x000fc80003f04070 */
[----:B------:R-:W-:-:S05]  /*9120*/  SEL R5, R5, 0x7c, P0 ;  /* 0x0000007c05057807 */ /* 0x000fca0000000000 */
[----:B------:R0:W-:Y:S01]  /*9130*/  STG.E.U8 desc[UR36][R2.64], R5 ;  /* 0x0000000502007986 */ /* 0x0001e2000c101124 */
[----:B------:R-:W-:Y:S05]  /*9140*/  BRA `(.L_x_5458) ;  /* 0x0000000000107947 */ /* 0x000fea0003800000 */
.L_x_5477:
[----:B-----5:R-:W-:-:S04]  /*9150*/  LOP3.LUT R7, R7, 0xff, RZ, 0xc0, !PT ;  /* 0x000000ff07077812 */ /* 0x020fc800078ec0ff */
[----:B------:R-:W1:Y:S02]  /*9160*/  I2F.U16 R0, R7 ;  /* 0x0000000700007306 */ /* 0x000e640000101000 */
[----:B-1----:R-:W-:-:S05]  /*9170*/  F2FP.BF16.F32.PACK_AB R0, RZ, R0 ;  /* 0x00000000ff00723e */ /* 0x002fca00000010ff */
[----:B------:R1:W-:Y:S02]  /*9180*/  STG.E.U16 desc[UR36][R2.64], R0 ;  /* 0x0000000002007986 */ /* 0x0003e4000c101524 */
.L_x_5458:
[----:B------:R-:W-:Y:S05]  /*9190*/  BSYNC.RECONVERGENT B6 ;  /* 0x0000000000067941 */ /* 0x000fea0003800200 */
.L_x_5452:
[----:B------:R-:W-:-:S07]  /*91a0*/  IADD3 R17, PT, PT, R17, 0x80, RZ ;  /* 0x0000008011117810 */ /* 0x000fce0007ffe0ff */
.L_x_5417:
[----:B------:R-:W-:Y:S05]  /*91b0*/  BSYNC.RECONVERGENT B7 ;  /* 0x0000000000077941 */ /* 0x000fea0003800200 */
.L_x_5416:
[----:B------:R-:W5:Y:S02]  /*91c0*/  LDCU UR4, c[0x0][0x380] ;  /* 0x00007000ff0477ac */ /* 0x000f640008000800 */
[----:B-----5:R-:W-:-:S13]  /*91d0*/  ISETP.GE.AND P0, PT, R17, UR4, PT ;  /* 0x0000000411007c0c */ /* 0x020fda000bf06270 */
[----:B------:R-:W-:Y:S05]  /*91e0*/  @P0 EXIT ;  /* 0x000000000000094d */ /* 0x000fea0003800000 */
[----:B------:R-:W5:Y:S01]  /*91f0*/  LDCU UR4, c[0x0][0x388] ;  /* 0x00007100ff0477ac */ /* 0x000f620008000800 */
[----:B01----:R-:W-:Y:S02]  /*9200*/  IMAD.MOV.U32 R0, RZ, RZ, RZ ;  /* 0x000000ffff007224 */ /* 0x003fe400078e00ff */
[----:B------:R-:W-:Y:S01]  /*9210*/  IMAD.MOV.U32 R16, RZ, RZ, RZ ;  /* 0x000000ffff107224 */ /* 0x000fe200078e00ff */
[----:B-----5:R-:W-:-:S09]  /*9220*/  UISETP.NE.AND UP0, UPT, UR4, URZ, UPT ;  /* 0x000000ff0400728c */ /* 0x020fd2000bf05270 */
[----:B------:R-:W-:Y:S05]  /*9230*/  BRA.U !UP0, `(.L_x_5484) ;  /* 0x0000001108a87547 */ /* 0x000fea000b800000 */
[----:B------:R-:W0:Y:S01]  /*9240*/  LDCU.64 UR4, c[0x0][0x390] ;  /* 0x00007200ff0477ac */ /* 0x000e220008000a00 */
[----:B------:R-:W-:Y:S01]  /*9250*/  MOV R16, RZ ;  /* 0x000000ff00107202 */ /* 0x000fe20000000f00 */
[----:B------:R-:W1:Y:S01]  /*9260*/  LDCU UR6, c[0x0][0x38c] ;  /* 0x00007180ff0677ac */ /* 0x000e620008000800 */
[----:B------:R-:W5:Y:S01]  /*9270*/  LDCU.64 UR8, c[0x0][0x4b8] ;  /* 0x00009700ff0877ac */ /* 0x000f620008000a00 */
[----:B------:R-:W-:Y:S02]  /*9280*/  UISETP.NE.AND UP0, UPT, UR40, URZ, UPT ;  /* 0x000000ff2800728c */ /* 0x000fe4000bf05270 */
[----:B0-----:R-:W-:-:S05]  /*9290*/  IMAD.HI.U32 R2, R17, UR4, R16 ;  /* 0x0000000411027c27 */ /* 0x001fca000f8e0010 */
[----:B------:R-:W-:-:S05]  /*92a0*/  SHF.R.U32.HI R3, RZ, UR5, R2 ;  /* 0x00000005ff037c19 */ /* 0x000fca0008011602 */
[----:B------:R-:W-:-:S04]  /*92b0*/  IMAD.MOV R0, RZ, RZ, -R3 ;  /* 0x000000ffff007224 */ /* 0x000fc800078e0a03 */
[----:B-1----:R-:W-:-:S04]  /*92c0*/  IMAD R0, R0, UR6, R17 ;  /* 0x0000000600007c24 */ /* 0x002fc8000f8e0211 */
[C---:B-----5:R-:W-:Y:S02]  /*92d0*/  IMAD R16, R0.reuse, UR8, RZ ;  /* 0x0000000800107c24 */ /* 0x060fe4000f8e02ff */
        /* <DEDUP_REMOVED lines=8> */
[----:B0-----:R-:W-:-:S04]  /*9360*/  SHF.R.U32.HI R5, RZ, UR4, R4 ;  /* 0x00000004ff057c19 */ /* 0x001fc80008011604 */
[----:B------:R-:W-:-:S05]  /*9370*/  IADD3 R2, PT, PT, -R5, RZ, RZ ;  /* 0x000000ff05027210 */ /* 0x000fca0007ffe1ff */
        /* <DEDUP_REMOVED lines=278> */
.L_x_5484:
[----:B------:R-:W0:Y:S01]  /*a4e0*/  LDCU.128 UR8, c[0x0][0x580] ;  /* 0x0000b000ff0877ac */ /* 0x000e220008000c00 */
[----:B------:R-:W-:-:S04]  /*a4f0*/  UPRMT UR4, UR41, 0x9910, URZ ;  /* 0x0000991029047896 */ /* 0x000fc800080000ff */
[----:B------:R-:W-:Y:S01]  /*a500*/  UISETP.GT.AND UP0, UPT, UR4, 0x9, UPT ;  /* 0x000000090400788c */ /* 0x000fe2000bf04270 */
[----:B0-----:R-:W-:Y:S02]  /*a510*/  IADD3 R16, P0, PT, R16, UR8, RZ ;  /* 0x0000000810107c10 */ /* 0x001fe4000ff1e0ff */
[----:B--234-:R-:W-:-:S03]  /*a520*/  IADD3 R4, P1, PT, R0, UR10, RZ ;  /* 0x0000000a00047c10 */ /* 0x01cfc6000ff3e0ff */
        /* <DEDUP_REMOVED lines=13> */
.L_x_5488:
[----:B------:R4:W5:Y:S01]  /*a600*/  LDG.E.U8 R7, desc[UR36][R4.64] ;  /* 0x0000002404077981 */ /* 0x000962000c1e1100 */
[----:B------:R-:W-:Y:S05]  /*a610*/  BRA `(.L_x_5490) ;  /* 0x0000000c005c7947 */ /* 0x000fea0003800000 */
.L_x_5487:
        /* <DEDUP_REMOVED lines=8> */
.L_x_5492:
[----:B------:R2:W5:Y:S01]  /*a6a0*/  LDG.E.U8 R7, desc[UR36][R4.64] ;  /* 0x0000002404077981 */ /* 0x000562000c1e1100 */
[----:B------:R-:W-:Y:S05]  /*a6b0*/  BRA `(.L_x_5490) ;  /* 0x0000000c00347947 */ /* 0x000fea0003800000 */
.L_x_5491:
[----:B------:R0:W5:Y:S01]  /*a6c0*/  LDG.E.U16 R7, desc[UR36][R4.64] ;  /* 0x0000002404077981 */ /* 0x000162000c1e1500 */
[----:B------:R-:W-:Y:S05]  /*a6d0*/  BRA `(.L_x_5490) ;  /* 0x0000000c002c7947 */ /* 0x000fea0003800000 */
.L_x_5486:
        /* <DEDUP_REMOVED lines=10> */
.L_x_5494:
[----:B------:R-:W2:Y:S02]  /*a780*/  LDG.E.U16 R2, desc[UR36][R4.64] ;  /* 0x0000002404027981 */ /* 0x000ea4000c1e1500 */
[----:B--2---:R-:W-:-:S06]  /*a790*/  HADD2.F32 R2, -RZ, R2.H0_H0 ;  /* 0x20000002ff027230 */ /* 0x004fcc0000004100 */
[----:B------:R-:W0:Y:S02]  /*a7a0*/  F2I.S64.TRUNC R2, R2 ;  /* 0x0000000200027311 */ /* 0x000e24000020d900 */
[----:B0-----:R-:W-:Y:S01]  /*a7b0*/  PRMT R7, R2, 0x7610, R7 ;  /* 0x0000761002077816 */ /* 0x001fe20000000007 */
[----:B------:R-:W-:Y:S06]  /*a7c0*/  BRA `(.L_x_5490) ;  /* 0x0000000800f07947 */ /* 0x000fec0003800000 */
.L_x_5493:
        /* <DEDUP_REMOVED lines=10> */
.L_x_5496:
[----:B------:R-:W2:Y:S02]  /*a870*/  LDG.E.U16 R4, desc[UR36][R4.64] ;  /* 0x0000002404047981 */ /* 0x000ea4000c1e1500 */
[----:B--2---:R-:W-:-:S06]  /*a880*/  HADD2.F32 R2, -RZ, R4.H0_H0 ;  /* 0x20000004ff027230 */ /* 0x004fcc0000004100 */
[----:B------:R-:W0:Y:S02]  /*a890*/  F2I.S64.TRUNC R2, R2 ;  /* 0x0000000200027311 */ /* 0x000e24000020d900 */
[----:B0-----:R-:W-:Y:S01]  /*a8a0*/  PRMT R7, R2, 0x7610, R7 ;  /* 0x0000761002077816 */ /* 0x001fe20000000007 */
[----:B------:R-:W-:Y:S06]  /*a8b0*/  BRA `(.L_x_5490) ;  /* 0x0000000800b47947 */ /* 0x000fec0003800000 */
.L_x_5495:
[----:B------:R-:W2:Y:S02]  /*a8c0*/  LDG.E.64 R2, desc[UR36][R4.64] ;  /* 0x0000002404027981 */ /* 0x000ea4000c1e1b00 */
[----:B--2---:R-:W0:Y:S02]  /*a8d0*/  F2I.S64.F64.TRUNC R2, R2 ;  /* 0x0000000200027311 */ /* 0x004e24000030d900 */
[----:B0-----:R-:W-:Y:S01]  /*a8e0*/  PRMT R7, R2, 0x7610, R7 ;  /* 0x0000761002077816 */ /* 0x001fe20000000007 */
[----:B------:R-:W-:Y:S06]  /*a8f0*/  BRA `(.L_x_5490) ;  /* 0x0000000800a47947 */ /* 0x000fec0003800000 */
.L_x_5485:
        /* <DEDUP_REMOVED lines=12> */
.L_x_5499:
[----:B------:R-:W2:Y:S02]  /*a9c0*/  LDG.E.64 R4, desc[UR36][R4.64] ;  /* 0x0000002404047981 */ /* 0x000ea4000c1e1b00 */
[----:B--2---:R-:W0:Y:S02]  /*a9d0*/  F2I.S64.F64.TRUNC R2, R4 ;  /* 0x0000000400027311 */ /* 0x004e24000030d900 */
[----:B0-----:R-:W-:Y:S01]  /*a9e0*/  PRMT R7, R2, 0x7610, R7 ;  /* 0x0000761002077816 */ /* 0x001fe20000000007 */
[----:B------:R-:W-:Y:S06]  /*a9f0*/  BRA `(.L_x_5490) ;  /* 0x0000000800647947 */ /* 0x000fec0003800000 */
.L_x_5498:
        /* <DEDUP_REMOVED lines=27> */
.L_x_5501:
        /* <DEDUP_REMOVED lines=14> */
.L_x_5500:
[----:B------:R-:W2:Y:S02]  /*ac90*/  LDG.E.U16 R2, desc[UR36][R4.64] ;  /* 0x0000002404027981 */ /* 0x000ea4000c1e1500 */
[----:B--2---:R-:W-:-:S06]  /*aca0*/  IMAD.U32 R2, R2, 0x10000, RZ ;  /* 0x0001000002027824 */ /* 0x004fcc00078e00ff */
[----:B------:R-:W0:Y:S02]  /*acb0*/  F2I.S64.TRUNC R2, R2 ;  /* 0x0000000200027311 */ /* 0x000e24000020d900 */
[----:B0-----:R-:W-:Y:S01]  /*acc0*/  PRMT R7, R2, 0x7610, R7 ;  /* 0x0000761002077816 */ /* 0x001fe20000000007 */
[----:B------:R-:W-:Y:S06]  /*acd0*/  BRA `(.L_x_5490) ;  /* 0x0000000400ac7947 */ /* 0x000fec0003800000 */
.L_x_5497:
        /* <DEDUP_REMOVED lines=10> */
.L_x_5504:
        /* <DEDUP_REMOVED lines=21> */
.L_x_5508:
[----:B------:R-:W-:Y:S05]  /*aed0*/  BSYNC.RECONVERGENT B1 ;  /* 0x0000000000017941 */ /* 0x000fea0003800200 */
.L_x_5507:
[----:B------:R-:W-:Y:S02]  /*aee0*/  SHF.L.U32 R0, R0, 0x14, RZ ;  /* 0x0000001400007819 */ /* 0x000fe400000006ff */
[----:B------:R-:W-:-:S04]  /*aef0*/  LEA R2, R2, 0x3b800000, 0x17 ;  /* 0x3b80000002027811 */ /* 0x000fc800078eb8ff */
[----:B------:R-:W-:-:S07]  /*af00*/  LOP3.LUT R2, R2, R0, R7, 0xfe, !PT ;  /* 0x0000000002027212 */ /* 0x000fce00078efe07 */
.L_x_5506:
[----:B------:R-:W-:Y:S05]  /*af10*/  BSYNC.RECONVERGENT B0 ;  /* 0x0000000000007941 */ /* 0x000fea0003800200 */
.L_x_5505:
[----:B------:R-:W0:Y:S02]  /*af20*/  F2I.S64.TRUNC R2, R2 ;  /* 0x0000000200027311 */ /* 0x000e24000020d900 */
[----:B0-----:R-:W-:Y:S01]  /*af30*/  PRMT R7, R2, 0x7610, R7 ;  /* 0x0000761002077816 */ /* 0x001fe20000000007 */
[----:B------:R-:W-:Y:S06]  /*af40*/  BRA `(.L_x_5490) ;  /* 0x0000000400107947 */ /* 0x000fec0003800000 */
.L_x_5503:
        /* <DEDUP_REMOVED lines=21> */
.L_x_5512:
[----:B------:R-:W-:Y:S05]  /*b0a0*/  BSYNC.RECONVERGENT B1 ;  /* 0x0000000000017941 */ /* 0x000fea0003800200 */
.L_x_5511:
[----:B------:R-:W-:Y:S01]  /*b0b0*/  IMAD.SHL.U32 R0, R0, 0x200000, RZ ;  /* 0x0020000000007824 */ /* 0x000fe200078e00ff */
[----:B------:R-:W-:-:S04]  /*b0c0*/  LEA R2, R2, 0x37800000, 0x17 ;  /* 0x3780000002027811 */ /* 0x000fc800078eb8ff */
[----:B------:R-:W-:-:S07]  /*b0d0*/  LOP3.LUT R2, R2, R0, R7, 0xfe, !PT ;  /* 0x0000000002027212 */ /* 0x000fce00078efe07 */
.L_x_5510:
[----:B------:R-:W-:Y:S05]  /*b0e0*/  BSYNC.RECONVERGENT B0 ;  /* 0x0000000000007941 */ /* 0x000fea0003800200 */
.L_x_5509:
[----:B------:R-:W0:Y:S02]  /*b0f0*/  F2I.S64.TRUNC R2, R2 ;  /* 0x0000000200027311 */ /* 0x000e24000020d900 */
[----:B0-----:R-:W-:Y:S01]  /*b100*/  PRMT R7, R2, 0x7610, R7 ;  /* 0x0000761002077816 */ /* 0x001fe20000000007 */
[----:B------:R-:W-:Y:S06]  /*b110*/  BRA `(.L_x_5490) ;  /* 0x00000000009c7947 */ /* 0x000fec0003800000 */
.L_x_5502:
        /* <DEDUP_REMOVED lines=14> */
.L_x_5516:
[----:B------:R-:W-:Y:S05]  /*b200*/  BSYNC.RECONVERGENT B0 ;  /* 0x0000000000007941 */ /* 0x000fea0003800200 */
.L_x_5515:
[----:B------:R-:W0:Y:S02]  /*b210*/  F2I.S64.TRUNC R2, R2 ;  /* 0x0000000200027311 */ /* 0x000e24000020d900 */
[----:B0-----:R-:W-:Y:S01]  /*b220*/  PRMT R7, R2, 0x7610, R7 ;  /* 0x0000761002077816 */ /* 0x001fe20000000007 */
[----:B------:R-:W-:Y:S06]  /*b230*/  BRA `(.L_x_5490) ;  /* 0x0000000000547947 */ /* 0x000fec0003800000 */
.L_x_5489:
        /* <DEDUP_REMOVED lines=16> */
.L_x_5517:
[----:B------:R-:W-:Y:S01]  /*b340*/  PRMT R7, RZ, 0x7610, R7 ;  /* 0x00007610ff077816 */ /* 0x000fe20000000007 */
[----:B------:R-:W-:Y:S06]  /*b350*/  BRA `(.L_x_5490) ;  /* 0x00000000000c7947 */ /* 0x000fec0003800000 */
.L_x_5514:
[----:B------:R0:W5:Y:S01]  /*b360*/  LDG.E.U8 R7, desc[UR36][R4.64] ;  /* 0x0000002404077981 */ /* 0x000162000c1e1100 */
[----:B------:R-:W-:Y:S05]  /*b370*/  BRA `(.L_x_5490) ;  /* 0x0000000000047947 */ /* 0x000fea0003800000 */
.L_x_5513:
[----:B------:R0:W5:Y:S02]  /*b380*/  LDG.E.U8 R7, desc[UR36][R4.64] ;  /* 0x0000002404077981 */ /* 0x000164000c1e1100 */
.L_x_5490:
        /* <DEDUP_REMOVED lines=11> */
[----:B-----5:R-:W-:Y:S01]  /*b440*/  STG.E.U8 desc[UR36][R16.64], R7 ;  /* 0x0000000710007986 */ /* 0x020fe2000c101124 */
[----:B------:R-:W-:Y:S05]  /*b450*/  EXIT ;  /* 0x000000000000794d */ /* 0x000fea0003800000 */
.L_x_5521:
[----:B-----5:R-:W-:Y:S01]  /*b460*/  STG.E.U8 desc[UR36][R16.64], R7 ;  /* 0x0000000710007986 */ /* 0x020fe2000c101124 */
[----:B------:R-:W-:Y:S05]  /*b470*/  EXIT ;  /* 0x000000000000794d */ /* 0x000fea0003800000 */
.L_x_5520:
[----:B------:R-:W-:-:S09]  /*b480*/  UISETP.NE.AND UP0, UPT, UR4, 0x2, UPT ;  /* 0x000000020400788c */ /* 0x000fd2000bf05270 */
[----:B------:R-:W-:Y:S05]  /*b490*/  BRA.U !UP0, `(.L_x_5523) ;  /* 0x00000001082c7547 */ /* 0x000fea000b800000 */
[----:B------:R-:W-:-:S09]  /*b4a0*/  UISETP.NE.AND UP0, UPT, UR4, 0x3, UPT ;  /* 0x000000030400788c */ /* 0x000fd2000bf05270 */
[----:B------:R-:W-:Y:S05]  /*b4b0*/  BRA.U !UP0, `(.L_x_5524) ;  /* 0x0000000108187547 */ /* 0x000fea000b800000 */
[----:B------:R-:W-:-:S09]  /*b4c0*/  UISETP.NE.AND UP0, UPT, UR4, 0x4, UPT ;  /* 0x000000040400788c */ /* 0x000fd2000bf05270 */
[----:B------:R-:W-:Y:S05]  /*b4d0*/  BRA.U UP0, `(.L_x_5522) ;  /* 0x00000009005c7547 */ /* 0x000fea000b800000 */
[----:B-----5:R-:W-:Y:S02]  /*b4e0*/  LOP3.LUT R2, R7, 0xff, RZ, 0xc0, !PT ;  /* 0x000000ff07027812 */ /* 0x020fe400078ec0ff */
[----:B------:R-:W-:-:S05]  /*b4f0*/  MOV R3, RZ ;  /* 0x000000ff00037202 */ /* 0x000fca0000000f00 */
[----:B------:R-:W-:Y:S01]  /*b500*/  STG.E.64 desc[UR36][R16.64], R2 ;  /* 0x0000000210007986 */ /* 0x000fe2000c101b24 */
[----:B------:R-:W-:Y:S05]  /*b510*/  EXIT ;  /* 0x000000000000794d */ /* 0x000fea0003800000 */
.L_x_5524:
[----:B-----5:R-:W-:-:S05]  /*b520*/  LOP3.LUT R7, R7, 0xff, RZ, 0xc0, !PT ;  /* 0x000000ff07077812 */ /* 0x020fca00078ec0ff */
[----:B------:R-:W-:Y:S01]  /*b530*/  STG.E desc[UR36][R16.64], R7 ;  /* 0x0000000710007986 */ /* 0x000fe2000c101924 */
[----:B------:R-:W-:Y:S05]  /*b540*/  EXIT ;  /* 0x000000000000794d */ /* 0x000fea0003800000 */
.L_x_5523:
[----:B-----5:R-:W-:-:S05]  /*b550*/  LOP3.LUT R7, R7, 0xff, RZ, 0xc0, !PT ;  /* 0x000000ff07077812 */ /* 0x020fca00078ec0ff */
[----:B------:R-:W-:Y:S01]  /*b560*/  STG.E.U16 desc[UR36][R16.64], R7 ;  /* 0x0000000710007986 */ /* 0x000fe2000c101524 */
[----:B------:R-:W-:Y:S05]  /*b570*/  EXIT ;  /* 0x000000000000794d */ /* 0x000fea0003800000 */
.L_x_5519:
[----:B------:R-:W-:-:S09]  /*b580*/  UISETP.GT.AND UP0, UPT, UR4, 0x6, UPT ;  /* 0x000000060400788c */ /* 0x000fd2000bf04270 */
[----:B------:R-:W-:Y:S05]  /*b590*/  BRA.U UP0, `(.L_x_5525) ;  /* 0x0000000100347547 */ /* 0x000fea000b800000 */
[----:B------:R-:W-:-:S09]  /*b5a0*/  UISETP.NE.AND UP0, UPT, UR4, 0x5, UPT ;  /* 0x000000050400788c */ /* 0x000fd2000bf05270 */
[----:B------:R-:W-:Y:S05]  /*b5b0*/  BRA.U !UP0, `(.L_x_5526) ;  /* 0x0000000108187547 */ /* 0x000fea000b800000 */
[----:B------:R-:W-:-:S09]  /*b5c0*/  UISETP.NE.AND UP0, UPT, UR4, 0x6, UPT ;  /* 0x000000060400788c */ /* 0x000fd2000bf05270 */
[----:B------:R-:W-:Y:S05]  /*b5d0*/  BRA.U UP0, `(.L_x_5522) ;  /* 0x00000009001c7547 */ /* 0x000fea000b800000 */
[----:B-----5:R-:W-:-:S06]  /*b5e0*/  LOP3.LUT R3, R7, 0xff, RZ, 0xc0, !PT ;  /* 0x000000ff07037812 */ /* 0x020fcc00078ec0ff */
[----:B------:R-:W0:Y:S02]  /*b5f0*/  I2F.U16 R3, R3 ;  /* 0x0000000300037306 */ /* 0x000e240000101000 */
[----:B0-----:R-:W-:Y:S01]  /*b600*/  STG.E desc[UR36][R16.64], R3 ;  /* 0x0000000310007986 */ /* 0x001fe2000c101924 */
[----:B------:R-:W-:Y:S05]  /*b610*/  EXIT ;  /* 0x000000000000794d */ /* 0x000fea0003800000 */
.L_x_5526:
[----:B-----5:R-:W-:-:S04]  /*b620*/  LOP3.LUT R7, R7, 0xff, RZ, 0xc0, !PT ;  /* 0x000000ff07077812 */ /* 0x020fc800078ec0ff */
[----:B------:R-:W0:Y:S02]  /*b630*/  I2F.U16 R0, R7 ;  /* 0x0000000700007306 */ /* 0x000e240000101000 */
[----:B0-----:R-:W-:-:S05]  /*b640*/  F2FP.F16.F32.PACK_AB R0, RZ, R0 ;  /* 0x00000000ff00723e */ /* 0x001fca00000000ff */
[----:B------:R-:W-:Y:S01]  /*b650*/  STG.E.U16 desc[UR36][R16.64], R0 ;  /* 0x0000000010007986 */ /* 0x000fe2000c101524 */
[----:B------:R-:W-:Y:S05]  /*b660*/  EXIT ;  /* 0x000000000000794d */ /* 0x000fea0003800000 */
.L_x_5525:
[----:B------:R-:W-:-:S09]  /*b670*/  UISETP.NE.AND UP0, UPT, UR4, 0x7, UPT ;  /* 0x000000070400788c */ /* 0x000fd2000bf05270 */
[----:B------:R-:W-:Y:S05]  /*b680*/  BRA.U !UP0, `(.L_x_5527) ;  /* 0x00000001083c7547 */ /* 0x000fea000b800000 */
[----:B------:R-:W-:-:S09]  /*b690*/  UISETP.NE.AND UP0, UPT, UR4, 0x8, UPT ;  /* 0x000000080400788c */ /* 0x000fd2000bf05270 */
[----:B------:R-:W-:Y:S05]  /*b6a0*/  BRA.U !UP0, `(.L_x_5528) ;  /* 0x00000001081c7547 */ /* 0x000fea000b800000 */
[----:B------:R-:W-:-:S09]  /*b6b0*/  UISETP.NE.AND UP0, UPT, UR4, 0x9, UPT ;  /* 0x000000090400788c */ /* 0x000fd2000bf05270 */
[----:B------:R-:W-:Y:S05]  /*b6c0*/  BRA.U UP0, `(.L_x_5522) ;  /* 0x0000000500e07547 */ /* 0x000fea000b800000 */
[----:B-----5:R-:W-:Y:S01]  /*b6d0*/  LOP3.LUT R7, R7, 0xff, RZ, 0xc0, !PT ;  /* 0x000000ff07077812 */ /* 0x020fe200078ec0ff */
[----:B------:R-:W-:-:S03]  /*b6e0*/  IMAD.MOV.U32 R3, RZ, RZ, RZ ;  /* 0x000000ffff037224 */ /* 0x000fc600078e00ff */
[----:B------:R-:W0:Y:S02]  /*b6f0*/  I2F.U16 R2, R7 ;  /* 0x0000000700027306 */ /* 0x000e240000101000 */
[----:B0-----:R-:W-:Y:S01]  /*b700*/  STG.E.64 desc[UR36][R16.64], R2 ;  /* 0x0000000210007986 */ /* 0x001fe2000c101b24 */
[----:B------:R-:W-:Y:S05]  /*b710*/  EXIT ;  /* 0x000000000000794d */ /* 0x000fea0003800000 */
.L_x_5528:
[----:B-----5:R-:W-:-:S06]  /*b720*/  LOP3.LUT R7, R7, 0xff, RZ, 0xc0, !PT ;  /* 0x000000ff07077812 */ /* 0x020fcc00078ec0ff */
[----:B------:R-:W0:Y:S02]  /*b730*/  I2F.U16 R7, R7 ;  /* 0x0000000700077306 */ /* 0x000e240000101000 */
[----:B0-----:R-:W-:-:S04]  /*b740*/  F2FP.F16.F32.PACK_AB R3, RZ, R7 ;  /* 0x00000007ff03723e */ /* 0x001fc800000000ff */
[----:B------:R-:W-:-:S05]  /*b750*/  PRMT R3, R3, 0x5410, RZ ;  /* 0x0000541003037816 */ /* 0x000fca00000000ff */
[----:B------:R-:W-:Y:S01]  /*b760*/  STG.E desc[UR36][R16.64], R3 ;  /* 0x0000000310007986 */ /* 0x000fe2000c101924 */
[----:B------:R-:W-:Y:S05]  /*b770*/  EXIT ;  /* 0x000000000000794d */ /* 0x000fea0003800000 */
.L_x_5527:
[----:B-----5:R-:W-:-:S06]  /*b780*/  LOP3.LUT R2, R7, 0xff, RZ, 0xc0, !PT ;  /* 0x000000ff07027812 */ /* 0x020fcc00078ec0ff */
[----:B------:R-:W0:Y:S02]  /*b790*/  I2F.F64.U16 R2, R2 ;  /* 0x0000000200027312 */ /* 0x000e240000101800 */
[----:B0-----:R-:W-:Y:S01]  /*b7a0*/  STG.E.64 desc[UR36][R16.64], R2 ;  /* 0x0000000210007986 */ /* 0x001fe2000c101b24 */
[----:B------:R-:W-:Y:S05]  /*b7b0*/  EXIT ;  /* 0x000000000000794d */ /* 0x000fea0003800000 */
.L_x_5518:
        /* <DEDUP_REMOVED lines=11> */
[----:B------:R-:W-:Y:S01]  /*b870*/  STG.E.U16 desc[UR36][R16.64], R7 ;  /* 0x0000000710007986 */ /* 0x000fe2000c101524 */
[----:B------:R-:W-:Y:S05]  /*b880*/  EXIT ;  /* 0x000000000000794d */ /* 0x000fea0003800000 */
.L_x_5532:
        /* <DEDUP_REMOVED lines=17> */
.L_x_5535:
[----:B------:R-:W-:-:S07]  /*b9a0*/  PRMT R8, R0, 0x7610, R8 ;  /* 0x0000761000087816 */ /* 0x000fce0000000008 */
.L_x_5534:
[----:B------:R-:W-:Y:S05]  /*b9b0*/  BSYNC.RECONVERGENT B0 ;  /* 0x0000000000007941 */ /* 0x000fea0003800200 */
.L_x_5533:
[----:B------:R-:W-:Y:S01]  /*b9c0*/  STG.E.U8 desc[UR36][R16.64], R8 ;  /* 0x0000000810007986 */ /* 0x000fe2000c101124 */
[----:B------:R-:W-:Y:S05]  /*b9d0*/  EXIT ;  /* 0x000000000000794d */ /* 0x000fea0003800000 */
.L_x_5531:
[----:B-----5:R-:W-:Y:S01]  /*b9e0*/  LOP3.LUT R7, R7, 0xff, RZ, 0xc0, !PT ;  /* 0x000000ff07077812 */ /* 0x020fe200078ec0ff */
[----:B------:R-:W-:Y:S01]  /*b9f0*/  BSSY.RECONVERGENT B0, `(.L_x_5536) ;  /* 0x0000011000007945 */ /* 0x000fe20003800200 */
[----:B------:R-:W-:-:S04]  /*ba00*/  HFMA2 R8, -RZ, RZ, 0, 7.62939453125e-06 ;  /* 0x00000080ff087431 */ /* 0x000fc800000001ff */
        /* <DEDUP_REMOVED lines=14> */
.L_x_5538:
[----:B------:R-:W-:-:S07]  /*baf0*/  PRMT R8, R0, 0x7610, R8 ;  /* 0x0000761000087816 */ /* 0x000fce0000000008 */
.L_x_5537:
[----:B------:R-:W-:Y:S05]  /*bb00*/  BSYNC.RECONVERGENT B0 ;  /* 0x0000000000007941 */ /* 0x000fea0003800200 */
.L_x_5536:
[----:B------:R-:W-:Y:S01]  /*bb10*/  STG.E.U8 desc[UR36][R16.64], R8 ;  /* 0x0000000810007986 */ /* 0x000fe2000c101124 */
[----:B------:R-:W-:Y:S05]  /*bb20*/  EXIT ;  /* 0x000000000000794d */ /* 0x000fea0003800000 */
.L_x_5530:
[----:B------:R-:W-:-:S09]  /*bb30*/  UISETP.NE.AND UP0, UPT, UR4, 0x1c, UPT ;  /* 0x0000001c0400788c */ /* 0x000fd2000bf05270 */
[----:B------:R-:W-:Y:S05]  /*bb40*/  BRA.U !UP0, `(.L_x_5539) ;  /* 0x0000000108607547 */ /* 0x000fea000b800000 */
[----:B------:R-:W-:-:S09]  /*bb50*/  UISETP.NE.AND UP0, UPT, UR4, 0x1d, UPT ;  /* 0x0000001d0400788c */ /* 0x000fd2000bf05270 */
[----:B------:R-:W-:Y:S05]  /*bb60*/  BRA.U !UP0, `(.L_x_5540) ;  /* 0x0000000108487547 */ /* 0x000fea000b800000 */
[----:B------:R-:W-:-:S09]  /*bb70*/  UISETP.NE.AND UP0, UPT, UR4, 0x2c, UPT ;  /* 0x0000002c0400788c */ /* 0x000fd2000bf05270 */
[----:B------:R-:W-:Y:S05]  /*bb80*/  BRA.U UP0, `(.L_x_5522) ;  /* 0x0000000100b07547 */ /* 0x000fea000b800000 */
[----:B-----5:R-:W-:Y:S01]  /*bb90*/  LOP3.LUT R7, R7, 0xff, RZ, 0xc0, !PT ;  /* 0x000000ff07077812 */ /* 0x020fe200078ec0ff */
[----:B------:R-:W-:-:S05]  /*bba0*/  IMAD.MOV.U32 R3, RZ, RZ, 0xff ;  /* 0x000000ffff037424 */ /* 0x000fca00078e00ff */
        /* <DEDUP_REMOVED lines=14> */
.L_x_5540:
[----:B-----5:R-:W-:Y:S01]  /*bc90*/  LOP3.LUT R2, R7, 0xff, RZ, 0xc0, !PT ;  /* 0x000000ff07027812 */ /* 0x020fe200078ec0ff */
[----:B------:R-:W-:-:S05]  /*bca0*/  IMAD.MOV.U32 R3, RZ, RZ, RZ ;  /* 0x000000ffff037224 */ /* 0x000fca00078e00ff */
[----:B------:R-:W-:Y:S01]  /*bcb0*/  STG.E.64 desc[UR36][R16.64], R2 ;  /* 0x0000000210007986 */ /* 0x000fe2000c101b24 */
[----:B------:R-:W-:Y:S05]  /*bcc0*/  EXIT ;  /* 0x000000000000794d */ /* 0x000fea0003800000 */
.L_x_5539:
[----:B-----5:R-:W-:-:S05]  /*bcd0*/  LOP3.LUT R7, R7, 0xff, RZ, 0xc0, !PT ;  /* 0x000000ff07077812 */ /* 0x020fca00078ec0ff */
[----:B------:R-:W-:Y:S01]  /*bce0*/  STG.E desc[UR36][R16.64], R7 ;  /* 0x0000000710007986 */ /* 0x000fe2000c101924 */
[----:B------:R-:W-:Y:S05]  /*bcf0*/  EXIT ;  /* 0x000000000000794d */ /* 0x000fea0003800000 */
.L_x_5529:
[----:B------:R-:W-:-:S09]  /*bd00*/  UISETP.GT.AND UP0, UPT, UR4, 0xe, UPT ;  /* 0x0000000e0400788c */ /* 0x000fd2000bf04270 */
[----:B------:R-:W-:Y:S05]  /*bd10*/  BRA.U UP0, `(.L_x_5541) ;  /* 0x0000000100347547 */ /* 0x000fea000b800000 */
[----:B------:R-:W-:-:S09]  /*bd20*/  UISETP.NE.AND UP0, UPT, UR4, 0xa, UPT ;  /* 0x0000000a0400788c */ /* 0x000fd2000bf05270 */
[----:B------:R-:W-:Y:S05]  /*bd30*/  BRA.U !UP0, `(.L_x_5542) ;  /* 0x0000000108187547 */ /* 0x000fea000b800000 */
[----:B------:R-:W-:-:S09]  /*bd40*/  UISETP.NE.AND UP0, UPT, UR4, 0xb, UPT ;  /* 0x0000000b0400788c */ /* 0x000fd2000bf05270 */
[----:B------:R-:W-:Y:S05]  /*bd50*/  BRA.U UP0, `(.L_x_5522) ;  /* 0x00000001003c7547 */ /* 0x000fea000b800000 */
[----:B-----5:R-:W-:-:S04]  /*bd60*/  LOP3.LUT P0, RZ, R7, 0xff, RZ, 0xc0, !PT ;  /* 0x000000ff07ff7812 */ /* 0x020fc8000780c0ff */
[----:B------:R-:W-:-:S05]  /*bd70*/  SEL R3, RZ, 0x1, !P0 ;  /* 0x00000001ff037807 */ /* 0x000fca0004000000 */
[----:B------:R-:W-:Y:S01]  /*bd80*/  STG.E.U8 desc[UR36][R16.64], R3 ;  /* 0x0000000310007986 */ /* 0x000fe2000c101124 */
[----:B------:R-:W-:Y:S05]  /*bd90*/  EXIT ;  /* 0x000000000000794d */ /* 0x000fea0003800000 */
.L_x_5542:
[----:B012345:R-:W-:Y:S02]  /*bda0*/  LOP3.LUT R4, R7, 0xff, RZ, 0xc0, !PT ;  /* 0x000000ff07047812 */ /* 0x03ffe400078ec0ff */
[----:B------:R-:W-:-:S04]  /*bdb0*/  CS2R R6, SRZ ;  /* 0x0000000000067805 */ /* 0x000fc8000001ff00 */
[----:B------:R-:W0:Y:S02]  /*bdc0*/  I2F.F64.U16 R4, R4 ;  /* 0x0000000400047312 */ /* 0x000e240000101800 */
[----:B0-----:R-:W-:Y:S01]  /*bdd0*/  STG.E.128 desc[UR36][R16.64], R4 ;  /* 0x0000000410007986 */ /* 0x001fe2000c101d24 */
[----:B------:R-:W-:Y:S05]  /*bde0*/  EXIT ;  /* 0x000000000000794d */ /* 0x000fea0003800000 */
.L_x_5541:
[----:B------:R-:W-:-:S09]  /*bdf0*/  UISETP.NE.AND UP0, UPT, UR4, 0xf, UPT ;  /* 0x0000000f0400788c */ /* 0x000fd2000bf05270 */
[----:B------:R-:W-:Y:S05]  /*be00*/  BRA.U !UP0, `(.L_x_5543) ;  /* 0x0000000108dc7547 */ /* 0x000fea000b800000 */
[----:B------:R-:W-:-:S09]  /*be10*/  UISETP.NE.AND UP0, UPT, UR4, 0x17, UPT ;  /* 0x000000170400788c */ /* 0x000fd2000bf05270 */
[----:B------:R-:W-:Y:S05]  /*be20*/  BRA.U !UP0, `(.L_x_5544) ;  /* 0x0000000108887547 */ /* 0x000fea000b800000 */
[----:B------:R-:W-:-:S09]  /*be30*/  UISETP.NE.AND UP0, UPT, UR4, 0x18, UPT ;  /* 0x000000180400788c */ /* 0x000fd2000bf05270 */
[----:B------:R-:W-:Y:S05]  /*be40*/  BRA.U !UP0, `(.L_x_5545) ;  /* 0x0000000108447547 */ /* 0x000fea000b800000 */
.L_x_5522:
[----:B------:R-:W-:Y:S01]  /*be50*/  MOV R0, 0x0 ;  /* 0x0000000000007802 */ /* 0x000fe20000000f00 */
[----:B------:R-:W0:Y:S01]  /*be60*/  LDCU.64 UR4, c[0x4][0x188] ;  /* 0x01003100ff0477ac */ /* 0x000e220008000a00 */
[----:B------:R-:W-:Y:S02]  /*be70*/  HFMA2 R8, -RZ, RZ, 0, 6.020069122314453125e-06 ;  /* 0x00000065ff087431 */ /* 0x000fe400000001ff */
[----:B------:R-:W-:Y:S01]  /*be80*/  IMAD.MOV.U32 R12, RZ, RZ, 0x1 ;  /* 0x00000001ff0c7424 */ /* 0x000fe200078e00ff */
[----:B------:R0:W0:Y:S01]  /*be90*/  LDC.64 R2, c[0x4][R0] ;  /* 0x0100000000027b82 */ /* 0x0000220000000a00 */
[----:B------:R-:W0:Y:S01]  /*bea0*/  LDCU.64 UR6, c[0x4][0x190] ;  /* 0x01003200ff0677ac */ /* 0x000e220008000a00 */
[----:B------:R-:W-:Y:S01]  /*beb0*/  IMAD.MOV.U32 R13, RZ, RZ, RZ ;  /* 0x000000ffff0d7224 */ /* 0x000fe200078e00ff */
[----:B------:R-:W0:Y:S02]  /*bec0*/  LDCU.64 UR8, c[0x4][0x10] ;  /* 0x01000200ff0877ac */ /* 0x000e240008000a00 */
[----:B01234-:R-:W-:Y:S01]  /*bed0*/  MOV R4, UR4 ;  /* 0x0000000400047c02 */ /* 0x01ffe20008000f00 */
[----:B------:R-:W-:-:S02]  /*bee0*/  IMAD.U32 R5, RZ, RZ, UR5 ;  /* 0x00000005ff057e24 */ /* 0x000fc4000f8e00ff */
[----:B------:R-:W-:Y:S01]  /*bef0*/  IMAD.U32 R6, RZ, RZ, UR6 ;  /* 0x00000006ff067e24 */ /* 0x000fe2000f8e00ff */
[----:B-----5:R-:W-:Y:S01]  /*bf00*/  MOV R7, UR7 ;  /* 0x0000000700077c02 */ /* 0x020fe20008000f00 */
[----:B------:R-:W-:Y:S02]  /*bf10*/  IMAD.U32 R10, RZ, RZ, UR8 ;  /* 0x00000008ff0a7e24 */ /* 0x000fe4000f8e00ff */
[----:B------:R-:W-:-:S07]  /*bf20*/  IMAD.U32 R11, RZ, RZ, UR9 ;  /* 0x00000009ff0b7e24 */ /* 0x000fce000f8e00ff */
[----:B------:R-:W-:-:S07]  /*bf30*/  LEPC R20, `(.L_x_5546) ;  /* 0x000000001014794e */ /* 0x000fce0000000000 */
[----:B------:R-:W-:Y:S05]  /*bf40*/  CALL.ABS.NOINC R2 ;  /* 0x0000000002007343 */ /* 0x000fea0003c00000 */
.L_x_5546:
[----:B------:R-:W-:Y:S05]  /*bf50*/  EXIT ;  /* 0x000000000000794d */ /* 0x000fea0003800000 */
.L_x_5545:
        /* <DEDUP_REMOVED lines=12> */
.L_x_5548:
[----:B------:R-:W-:Y:S05]  /*c020*/  BSYNC.RECONVERGENT B0 ;  /* 0x0000000000007941 */ /* 0x000fea0003800200 */
.L_x_5547:
[----:B------:R-:W-:Y:S01]  /*c030*/  STG.E.U8 desc[UR36][R16.64], R3 ;  /* 0x0000000310007986 */ /* 0x000fe2000c101124 */
[----:B------:R-:W-:Y:S05]  /*c040*/  EXIT ;  /* 0x000000000000794d */ /* 0x000fea0003800000 */
.L_x_5544:
[----:B-----5:R-:W-:-:S06]  /*c050*/  LOP3.LUT R7, R7, 0xff, RZ, 0xc0, !PT ;  /* 0x000000ff07077812 */ /* 0x020fcc00078ec0ff */
[----:B------:R-:W0:Y:S02]  /*c060*/  I2F.U16 R7, R7 ;  /* 0x0000000700077306 */ /* 0x000e240000101000 */
        /* <DEDUP_REMOVED lines=12> */
.L_x_5549:
[----:B------:R-:W-:Y:S01]  /*c130*/  IMAD.MOV.U32 R3, RZ, RZ, 0x7f ;  /* 0x0000007fff037424 */ /* 0x000fe200078e00ff */
[----:B------:R-:W-:-:S04]  /*c140*/  ISETP.GT.U32.AND P0, PT, R7, 0x7f800000, PT ;  /* 0x7f8000000700780c */ /* 0x000fc80003f04070 */
[----:B------:R-:W-:-:S05]  /*c150*/  SEL R3, R3, 0x7c, P0 ;  /* 0x0000007c03037807 */ /* 0x000fca0000000000 */
[----:B------:R-:W-:Y:S01]  /*c160*/  STG.E.U8 desc[UR36][R16.64], R3 ;  /* 0x0000000310007986 */ /* 0x000fe2000c101124 */
[----:B------:R-:W-:Y:S05]  /*c170*/  EXIT ;  /* 0x000000000000794d */ /* 0x000fea0003800000 */
.L_x_5543:
[----:B-----5:R-:W-:-:S04]  /*c180*/  LOP3.LUT R7, R7, 0xff, RZ, 0xc0, !PT ;  /* 0x000000ff07077812 */ /* 0x020fc800078ec0ff */
[----:B------:R-:W0:Y:S02]  /*c190*/  I2F.U16 R0, R7 ;  /* 0x0000000700007306 */ /* 0x000e240000101000 */
[----:B0-----:R-:W-:-:S05]  /*c1a0*/  F2FP.BF16.F32.PACK_AB R0, RZ, R0 ;  /* 0x00000000ff00723e */ /* 0x001fca00000010ff */
[----:B------:R-:W-:Y:S01]  /*c1b0*/  STG.E.U16 desc[UR36][R16.64], R0 ;  /* 0x0000000010007986 */ /* 0x000fe2000c101524 */
[----:B------:R-:W-:Y:S05]  /*c1c0*/  EXIT ;  /* 0x000000000000794d */ /* 0x000fea0003800000 */
.L_x_5550:
        /* <DEDUP_REMOVED lines=11> */
.L_x_5932:


//--------------------- .text._ZN2at6native27unrolled_elementwise_kernelINS0_10AbsFunctorIhEESt5arrayIPcLm2EELi4E23TrivialOffsetCalculatorILi1EjES8_NS0_6memory12LoadWithCastILi1EEENS9_13StoreWithCastILi1EEEEEviT_T0_T2_T3_T4_T5_ --------------------------
	.section	.text._ZN2at6native27unrolled_elementwise_kernelINS0_10AbsFunctorIhEESt5arrayIPcLm2EELi4E23TrivialOffsetCalculatorILi1EjES8_NS0_6memory12LoadWithCastILi1EEENS9_13StoreWithCastILi1EEEEEviT_T0_T2_T3_T4_T5_,"ax",@progbits
	.align	128
        .global         _ZN2at6native27unrolled_elementwise_kernelINS0_10AbsFunctorIhEESt5arrayIPcLm2EELi4E23TrivialOffsetCalculatorILi1EjES8_NS0_6memory12LoadWithCastILi1EEENS9_13StoreWithCastILi1EEEEEviT_T0_T2_T3_T4_T5_
        .type           _ZN2at6native27unrolled_elementwise_kernelINS0_10AbsFunctorIhEESt5arrayIPcLm2EELi4E23TrivialOffsetCalculatorILi1EjES8_NS0_6memory12LoadWithCastILi1EEENS9_13StoreWithCastILi1EEEEEviT_T0_T2_T3_T4_T5_,@function
        .size           _ZN2at6native27unrolled_elementwise_kernelINS0_10AbsFunctorIhEESt5arrayIPcLm2EELi4E23TrivialOffsetCalculatorILi1EjES8_NS0_6memory12LoadWithCastILi1EEENS9_13StoreWithCastILi1EEEEEviT_T0_T2_T3_T4_T5_,(.L_x_5933 - _ZN2at6native27unrolled_elementwise_kernelINS0_10AbsFunctorIhEESt5arrayIPcLm2EELi4E23TrivialOffsetCalculatorILi1EjES8_NS0_6memory12LoadWithCastILi1EEENS9_13StoreWithCastILi1EEEEEviT_T0_T2_T3_T4_T5_)
        .other          _ZN2at6native27unrolled_elementwise_kernelINS0_10AbsFunctorIhEESt5arrayIPcLm2EELi4E23TrivialOffsetCalculatorILi1EjES8_NS0_6memory12LoadWithCastILi1EEENS9_13StoreWithCastILi1EEEEEviT_T0_T2_T3_T4_T5_,@"STO_CUDA_ENTRY STV_DEFAULT"
_ZN2at6native27unrolled_elementwise_kernelINS0_10AbsFunctorIhEESt5arrayIPcLm2EELi4E23TrivialOffsetCalculatorILi1EjES8_NS0_6memory12LoadWithCastILi1EEENS9_13StoreWithCastILi1EEEEEviT_T0_T2_T3_T4_T5_:
.text._ZN2at6native27unrolled_elementwise_kernelINS0_10AbsFunctorIhEESt5arrayIPcLm2EELi4E23TrivialOffsetCalculatorILi1EjES8_NS0_6memory12LoadWithCastILi1EEENS9_13StoreWithCastILi1EEEEEviT_T0_T2_T3_T4_T5_:
[----:B------:R-:W0:Y:S01]  /*0000*/  LDC R1, c[0x0][0x37c] ;  /* 0x0000df00ff017b82 */ /* 0x000e220000000800 */
[----:B------:R-:W1:Y:S07]  /*0010*/  S2R R23, SR_CTAID.X ;  /* 0x0000000000177919 */ /* 0x000e6e0000002500 */
[----:B------:R-:W1:Y:S01]  /*0020*/  LDC R22, c[0x0][0x380] ;  /* 0x0000e000ff167b82 */ /* 0x000e620000000800 */
[----:B------:R-:W2:Y:S01]  /*0030*/  LDCU.64 UR36, c[0x0][0x358] ;  /* 0x00006b00ff2477ac */ /* 0x000ea20008000a00 */
[----:B------:R-:W-:Y:S01]  /*0040*/  BSSY.RECONVERGENT B6, `(.L_x_5551) ;  /* 0x00000f5000067945 */ /* 0x000fe20003800200 */
[----:B------:R-:W3:Y:S01]  /*0050*/  S2R R25, SR_TID.X ;  /* 0x0000000000197919 */ /* 0x000ee20000002100 */
        /* <DEDUP_REMOVED lines=24> */
.L_x_5556:
[----:B------:R3:W5:Y:S01]  /*01e0*/  LDG.E.U8 R24, desc[UR36][R6.64] ;  /* 0x0000002406187981 */ /* 0x000762000c1e1100 */
[----:B------:R-:W-:Y:S05]  /*01f0*/  BRA `(.L_x_5558) ;  /* 0x0000000c00607947 */ /* 0x000fea0003800000 */
.L_x_5555:
        /* <DEDUP_REMOVED lines=8> */
.L_x_5560:
[----:B------:R1:W5:Y:S01]  /*0280*/  LDG.E.U8 R24, desc[UR36][R6.64] ;  /* 0x0000002406187981 */ /* 0x000362000c1e1100 */
[----:B------:R-:W-:Y:S05]  /*0290*/  BRA `(.L_x_5558) ;  /* 0x0000000c00387947 */ /* 0x000fea0003800000 */
.L_x_5559:
[----:B------:R2:W5:Y:S01]  /*02a0*/  LDG.E.U16 R24, desc[UR36][R6.64] ;  /* 0x0000002406187981 */ /* 0x000562000c1e1500 */
[----:B------:R-:W-:Y:S05]  /*02b0*/  BRA `(.L_x_5558) ;  /* 0x0000000c00307947 */ /* 0x000fea0003800000 */
.L_x_5554:
        /* <DEDUP_REMOVED lines=10> */
.L_x_5562:
[----:B------:R-:W2:Y:S02]  /*0360*/  LDG.E.U16 R4, desc[UR36][R6.64] ;  /* 0x0000002406047981 */ /* 0x000ea4000c1e1500 */
[----:B--2---:R-:W-:-:S06]  /*0370*/  HADD2.F32 R4, -RZ, R4.H0_H0 ;  /* 0x20000004ff047230 */ /* 0x004fcc0000004100 */
[----:B------:R-:W0:Y:S02]  /*0380*/  F2I.S64.TRUNC R4, R4 ;  /* 0x0000000400047311 */ /* 0x000e24000020d900 */
[----:B0-----:R-:W-:Y:S01]  /*0390*/  PRMT R24, R4, 0x7610, R24 ;  /* 0x0000761004187816 */ /* 0x001fe20000000018 */
[----:B------:R-:W-:Y:S06]  /*03a0*/  BRA `(.L_x_5558) ;  /* 0x0000000800f47947 */ /* 0x000fec0003800000 */
.L_x_5561:
        /* <DEDUP_REMOVED lines=10> */
.L_x_5564:
[----:B------:R-:W2:Y:S02]  /*0450*/  LDG.E.U16 R6, desc[UR36][R6.64] ;  /* 0x0000002406067981 */ /* 0x000ea4000c1e1500 */
[----:B--2---:R-:W-:-:S06]  /*0460*/  HADD2.F32 R4, -RZ, R6.H0_H0 ;  /* 0x20000006ff047230 */ /* 0x004fcc0000004100 */
[----:B------:R-:W0:Y:S02]  /*0470*/  F2I.S64.TRUNC R4, R4 ;  /* 0x0000000400047311 */ /* 0x000e24000020d900 */
[----:B0-----:R-:W-:Y:S01]  /*0480*/  PRMT R24, R4, 0x7610, R24 ;  /* 0x0000761004187816 */ /* 0x001fe20000000018 */
[----:B------:R-:W-:Y:S06]  /*0490*/  BRA `(.L_x_5558) ;  /* 0x0000000800b87947 */ /* 0x000fec0003800000 */
.L_x_5563:
[----:B------:R-:W2:Y:S02]  /*04a0*/  LDG.E.64 R4, desc[UR36][R6.64] ;  /* 0x0000002406047981 */ /* 0x000ea4000c1e1b00 */
[----:B--2---:R-:W0:Y:S02]  /*04b0*/  F2I.S64.F64.TRUNC R4, R4 ;  /* 0x0000000400047311 */ /* 0x004e24000030d900 */
[----:B0-----:R-:W-:Y:S01]  /*04c0*/  PRMT R24, R4, 0x7610, R24 ;  /* 0x0000761004187816 */ /* 0x001fe20000000018 */
[----:B------:R-:W-:Y:S06]  /*04d0*/  BRA `(.L_x_5558) ;  /* 0x0000000800a87947 */ /* 0x000fec0003800000 */
.L_x_5553:
        /* <DEDUP_REMOVED lines=12> */
.L_x_5567:
[----:B------:R-:W2:Y:S02]  /*05a0*/  LDG.E.64 R6, desc[UR36][R6.64] ;  /* 0x0000002406067981 */ /* 0x000ea4000c1e1b00 */
[----:B--2---:R-:W0:Y:S02]  /*05b0*/  F2I.S64.F64.TRUNC R4, R6 ;  /* 0x0000000600047311 */ /* 0x004e24000030d900 */
[----:B0-----:R-:W-:Y:S01]  /*05c0*/  PRMT R24, R4, 0x7610, R24 ;  /* 0x0000761004187816 */ /* 0x001fe20000000018 */
[----:B------:R-:W-:Y:S06]  /*05d0*/  BRA `(.L_x_5558) ;  /* 0x0000000800687947 */ /* 0x000fec0003800000 */
.L_x_5566:
        /* <DEDUP_REMOVED lines=24> */
[----:B------:R-:W0:Y:S02]  /*0760*/  F2I.S64.TRUNC R4, R3 ;  /* 0x0000000300047311 */ /* 0x000e24000020d900 */
[----:B0-----:R-:W-:Y:S01]  /*0770*/  PRMT R24, R4, 0x7610, R24 ;  /* 0x0000761004187816 */ /* 0x001fe20000000018 */
[----:B------:R-:W-:Y:S06]  /*0780*/  BRA `(.L_x_5558) ;  /* 0x0000000400fc7947 */ /* 0x000fec0003800000 */
.L_x_5569:
        /* <DEDUP_REMOVED lines=12> */
[----:B------:R-:W0:Y:S02]  /*0850*/  F2I.S64.TRUNC R4, R0 ;  /* 0x0000000000047311 */ /* 0x000e24000020d900 */
[----:B0-----:R-:W-:Y:S01]  /*0860*/  PRMT R24, R4, 0x7610, R24 ;  /* 0x0000761004187816 */ /* 0x001fe20000000018 */
[----:B------:R-:W-:Y:S06]  /*0870*/  BRA `(.L_x_5558) ;  /* 0x0000000400c07947 */ /* 0x000fec0003800000 */
.L_x_5568:
[----:B------:R-:W2:Y:S02]  /*0880*/  LDG.E.U16 R4, desc[UR36][R6.64] ;  /* 0x0000002406047981 */ /* 0x000ea4000c1e1500 */
[----:B--2---:R-:W-:-:S06]  /*0890*/  IMAD.U32 R4, R4, 0x10000, RZ ;  /* 0x0001000004047824 */ /* 0x004fcc00078e00ff */
[----:B------:R-:W0:Y:S02]  /*08a0*/  F2I.S64.TRUNC R4, R4 ;  /* 0x0000000400047311 */ /* 0x000e24000020d900 */
[----:B0-----:R-:W-:Y:S01]  /*08b0*/  PRMT R24, R4, 0x7610, R24 ;  /* 0x0000761004187816 */ /* 0x001fe20000000018 */
[----:B------:R-:W-:Y:S06]  /*08c0*/  BRA `(.L_x_5558) ;  /* 0x0000000400ac7947 */ /* 0x000fec0003800000 */
.L_x_5565:
        /* <DEDUP_REMOVED lines=10> */
.L_x_5572:
        /* <DEDUP_REMOVED lines=21> */
.L_x_5576:
[----:B------:R-:W-:Y:S05]  /*0ac0*/  BSYNC.RECONVERGENT B1 ;  /* 0x0000000000017941 */ /* 0x000fea0003800200 */
.L_x_5575:
[----:B------:R-:W-:Y:S01]  /*0ad0*/  IMAD.SHL.U32 R0, R0, 0x100000, RZ ;  /* 0x0010000000007824 */ /* 0x000fe200078e00ff */
[----:B------:R-:W-:-:S04]  /*0ae0*/  LEA R3, R3, 0x3b800000, 0x17 ;  /* 0x3b80000003037811 */ /* 0x000fc800078eb8ff */
[----:B------:R-:W-:-:S07]  /*0af0*/  LOP3.LUT R4, R3, R0, R7, 0xfe, !PT ;  /* 0x0000000003047212 */ /* 0x000fce00078efe07 */
.L_x_5574:
[----:B------:R-:W-:Y:S05]  /*0b00*/  BSYNC.RECONVERGENT B0 ;  /* 0x0000000000007941 */ /* 0x000fea0003800200 */
.L_x_5573:
[----:B------:R-:W0:Y:S02]  /*0b10*/  F2I.S64.TRUNC R4, R4 ;  /* 0x0000000400047311 */ /* 0x000e24000020d900 */
[----:B0-----:R-:W-:Y:S01]  /*0b20*/  PRMT R24, R4, 0x7610, R24 ;  /* 0x0000761004187816 */ /* 0x001fe20000000018 */
[----:B------:R-:W-:Y:S06]  /*0b30*/  BRA `(.L_x_5558) ;  /* 0x0000000400107947 */ /* 0x000fec0003800000 */
.L_x_5571:
        /* <DEDUP_REMOVED lines=21> */
.L_x_5580:
[----:B------:R-:W-:Y:S05]  /*0c90*/  BSYNC.RECONVERGENT B1 ;  /* 0x0000000000017941 */ /* 0x000fea0003800200 */
.L_x_5579:
[----:B------:R-:W-:Y:S01]  /*0ca0*/  IMAD.SHL.U32 R0, R0, 0x200000, RZ ;  /* 0x0020000000007824 */ /* 0x000fe200078e00ff */
[----:B------:R-:W-:-:S04]  /*0cb0*/  LEA R3, R3, 0x37800000, 0x17 ;  /* 0x3780000003037811 */ /* 0x000fc800078eb8ff */
[----:B------:R-:W-:-:S07]  /*0cc0*/  LOP3.LUT R4, R3, R0, R7, 0xfe, !PT ;  /* 0x0000000003047212 */ /* 0x000fce00078efe07 */
.L_x_5578:
[----:B------:R-:W-:Y:S05]  /*0cd0*/  BSYNC.RECONVERGENT B0 ;  /* 0x0000000000007941 */ /* 0x000fea0003800200 */
.L_x_5577:
[----:B------:R-:W0:Y:S02]  /*0ce0*/  F2I.S64.TRUNC R4, R4 ;  /* 0x0000000400047311 */ /* 0x000e24000020d900 */
[----:B0-----:R-:W-:Y:S01]  /*0cf0*/  PRMT R24, R4, 0x7610, R24 ;  /* 0x0000761004187816 */ /* 0x001fe20000000018 */
[----:B------:R-:W-:Y:S06]  /*0d00*/  BRA `(.L_x_5558) ;  /* 0x00000000009c7947 */ /* 0x000fec0003800000 */
.L_x_5570:
[----:B------:R-:W-:-:S09]  /*0d10*/  UISETP.NE.AND UP0, UPT, UR4, 0x1c, UPT ;  /* 0x0000001c0400788c */ /* 0x000fd2000bf05270 */
[----:B------:R-:W-:Y:S05]  /*0d20*/  BRA.U !UP0, `(.L_x_5581) ;  /* 0x0000000108907547 */ /* 0x000fea000b800000 */
[----:B------:R-:W-:-:S09]  /*0d30*/  UISETP.NE.AND UP0, UPT, UR4, 0x1d, UPT ;  /* 0x0000001d0400788c */ /* 0x000fd2000bf05270 */
[----:B------:R-:W-:Y:S05]  /*0d40*/  BRA.U !UP0, `(.L_x_5582) ;  /* 0x0000000108807547 */ /* 0x000fea000b800000 */
[----:B------:R-:W-:-:S09]  /*0d50*/  UISETP.NE.AND UP0, UPT, UR4, 0x2c, UPT ;  /* 0x0000002c0400788c */ /* 0x000fd2000bf05270 */
[----:B------:R-:W-:Y:S05]  /*0d60*/  BRA.U !UP0, `(.L_x_5583) ;  /* 0x0000000108487547 */ /* 0x000fea000b800000 */
.L_x_5557:
        /* <DEDUP_REMOVED lines=16> */
.L_x_5584:
[----:B------:R-:W-:Y:S01]  /*0e70*/  PRMT R24, RZ, 0x7610, R24 ;  /* 0x00007610ff187816 */ /* 0x000fe20000000018 */
[----:B------:R-:W-:Y:S06]  /*0e80*/  BRA `(.L_x_5558) ;  /* 0x00000000003c7947 */ /* 0x000fec0003800000 */
.L_x_5583:
        /* <DEDUP_REMOVED lines=8> */
.L_x_5586:
[----:B------:R-:W-:Y:S05]  /*0f10*/  BSYNC.RECONVERGENT B0 ;  /* 0x0000000000007941 */ /* 0x000fea0003800200 */
.L_x_5585:
[----:B------:R-:W0:Y:S02]  /*0f20*/  F2I.S64.TRUNC R4, R4 ;  /* 0x0000000400047311 */ /* 0x000e24000020d900 */
[----:B0-----:R-:W-:Y:S01]  /*0f30*/  PRMT R24, R4, 0x7610, R24 ;  /* 0x0000761004187816 */ /* 0x001fe20000000018 */
[----:B------:R-:W-:Y:S06]  /*0f40*/  BRA `(.L_x_5558) ;  /* 0x00000000000c7947 */ /* 0x000fec0003800000 */
.L_x_5582:
[----:B------:R0:W5:Y:S01]  /*0f50*/  LDG.E.U8 R24, desc[UR36][R6.64] ;  /* 0x0000002406187981 */ /* 0x000162000c1e1100 */
[----:B------:R-:W-:Y:S05]  /*0f60*/  BRA `(.L_x_5558) ;  /* 0x0000000000047947 */ /* 0x000fea0003800000 */
.L_x_5581:
[----:B------:R0:W5:Y:S02]  /*0f70*/  LDG.E.U8 R24, desc[UR36][R6.64] ;  /* 0x0000002406187981 */ /* 0x000164000c1e1100 */
.L_x_5558:
[----:B------:R-:W-:-:S07]  /*0f80*/  VIADD R25, R2, 0x80 ;  /* 0x0000008002197836 */ /* 0x000fce0000000000 */
.L_x_5552:
[----:B------:R-:W-:Y:S05]  /*0f90*/  BSYNC.RECONVERGENT B6 ;  /* 0x0000000000067941 */ /* 0x000fea0003800200 */
.L_x_5551:
        /* <DEDUP_REMOVED lines=23> */
.L_x_5592:
[----:B------:R0:W5:Y:S01]  /*1110*/  LDG.E.U8 R19, desc[UR36][R6.64] ;  /* 0x0000002406137981 */ /* 0x000162000c1e1100 */
[----:B------:R-:W-:Y:S05]  /*1120*/  BRA `(.L_x_5594) ;  /* 0x0000000c00607947 */ /* 0x000fea0003800000 */
.L_x_5591:
        /* <DEDUP_REMOVED lines=8> */
.L_x_5596:
[----:B------:R4:W5:Y:S01]  /*11b0*/  LDG.E.U8 R19, desc[UR36][R6.64] ;  /* 0x0000002406137981 */ /* 0x000962000c1e1100 */
[----:B------:R-:W-:Y:S05]  /*11c0*/  BRA `(.L_x_5594) ;  /* 0x0000000c00387947 */ /* 0x000fea0003800000 */
.L_x_5595:
[----:B------:R0:W5:Y:S01]  /*11d0*/  LDG.E.U16 R19, desc[UR36][R6.64] ;  /* 0x0000002406137981 */ /* 0x000162000c1e1500 */
[----:B------:R-:W-:Y:S05]  /*11e0*/  BRA `(.L_x_5594) ;  /* 0x0000000c00307947 */ /* 0x000fea0003800000 */
.L_x_5590:
        /* <DEDUP_REMOVED lines=10> */
.L_x_5598:
[----:B------:R-:W2:Y:S02]  /*1290*/  LDG.E.U16 R4, desc[UR36][R6.64] ;  /* 0x0000002406047981 */ /* 0x000ea4000c1e1500 */
[----:B--2---:R-:W-:-:S06]  /*12a0*/  HADD2.F32 R4, -RZ, R4.H0_H0 ;  /* 0x20000004ff047230 */ /* 0x004fcc0000004100 */
[----:B------:R-:W0:Y:S02]  /*12b0*/  F2I.S64.TRUNC R4, R4 ;  /* 0x0000000400047311 */ /* 0x000e24000020d900 */
[----:B0-----:R-:W-:Y:S01]  /*12c0*/  PRMT R19, R4, 0x7610, R19 ;  /* 0x0000761004137816 */ /* 0x001fe20000000013 */
[----:B------:R-:W-:Y:S06]  /*12d0*/  BRA `(.L_x_5594) ;  /* 0x0000000800f47947 */ /* 0x000fec0003800000 */
.L_x_5597:
        /* <DEDUP_REMOVED lines=10> */
.L_x_5600:
[----:B------:R-:W2:Y:S02]  /*1380*/  LDG.E.U16 R6, desc[UR36][R6.64] ;  /* 0x0000002406067981 */ /* 0x000ea4000c1e1500 */
[----:B--2---:R-:W-:-:S06]  /*1390*/  HADD2.F32 R4, -RZ, R6.H0_H0 ;  /* 0x20000006ff047230 */ /* 0x004fcc0000004100 */
[----:B------:R-:W0:Y:S02]  /*13a0*/  F2I.S64.TRUNC R4, R4 ;  /* 0x0000000400047311 */ /* 0x000e24000020d900 */
[----:B0-----:R-:W-:Y:S01]  /*13b0*/  PRMT R19, R4, 0x7610, R19 ;  /* 0x0000761004137816 */ /* 0x001fe20000000013 */
[----:B------:R-:W-:Y:S06]  /*13c0*/  BRA `(.L_x_5594) ;  /* 0x0000000800b87947 */ /* 0x000fec0003800000 */
.L_x_5599:
[----:B------:R-:W2:Y:S02]  /*13d0*/  LDG.E.64 R4, desc[UR36][R6.64] ;  /* 0x0000002406047981 */ /* 0x000ea4000c1e1b00 */
[----:B--2---:R-:W0:Y:S02]  /*13e0*/  F2I.S64.F64.TRUNC R4, R4 ;  /* 0x0000000400047311 */ /* 0x004e24000030d900 */
[----:B0-----:R-:W-:Y:S01]  /*13f0*/  PRMT R19, R4, 0x7610, R19 ;  /* 0x0000761004137816 */ /* 0x001fe20000000013 */
[----:B------:R-:W-:Y:S06]  /*1400*/  BRA `(.L_x_5594) ;  /* 0x0000000800a87947 */ /* 0x000fec0003800000 */
.L_x_5589:
        /* <DEDUP_REMOVED lines=12> */
.L_x_5603:
[----:B------:R-:W2:Y:S02]  /*14d0*/  LDG.E.64 R6, desc[UR36][R6.64] ;  /* 0x0000002406067981 */ /* 0x000ea4000c1e1b00 */
[----:B--2---:R-:W0:Y:S02]  /*14e0*/  F2I.S64.F64.TRUNC R4, R6 ;  /* 0x0000000600047311 */ /* 0x004e24000030d900 */
[----:B0-----:R-:W-:Y:S01]  /*14f0*/  PRMT R19, R4, 0x7610, R19 ;  /* 0x0000761004137816 */ /* 0x001fe20000000013 */
[----:B------:R-:W-:Y:S06]  /*1500*/  BRA `(.L_x_5594) ;  /* 0x0000000800687947 */ /* 0x000fec0003800000 */
.L_x_5602:
        /* <DEDUP_REMOVED lines=27> */
.L_x_5605:
        /* <DEDUP_REMOVED lines=12> */
[----:B------:R-:W0:Y:S02]  /*1780*/  F2I.S64.TRUNC R4, R0 ;  /* 0x0000000000047311 */ /* 0x000e24000020d900 */
[----:B0-----:R-:W-:Y:S01]  /*1790*/  PRMT R19, R4, 0x7610, R19 ;  /* 0x0000761004137816 */ /* 0x001fe20000000013 */
[----:B------:R-:W-:Y:S06]  /*17a0*/  BRA `(.L_x_5594) ;  /* 0x0000000400c07947 */ /* 0x000fec0003800000 */
.L_x_5604:
[----:B------:R-:W2:Y:S02]  /*17b0*/  LDG.E.U16 R4, desc[UR36][R6.64] ;  /* 0x0000002406047981 */ /* 0x000ea4000c1e1500 */
[----:B--2---:R-:W-:-:S06]  /*17c0*/  IMAD.U32 R4, R4, 0x10000, RZ ;  /* 0x0001000004047824 */ /* 0x004fcc00078e00ff */
[----:B------:R-:W0:Y:S02]  /*17d0*/  F2I.S64.TRUNC R4, R4 ;  /* 0x0000000400047311 */ /* 0x000e24000020d900 */
[----:B0-----:R-:W-:Y:S01]  /*17e0*/  PRMT R19, R4, 0x7610, R19 ;  /* 0x0000761004137816 */ /* 0x001fe20000000013 */
[----:B------:R-:W-:Y:S06]  /*17f0*/  BRA `(.L_x_5594) ;  /* 0x0000000400ac7947 */ /* 0x000fec0003800000 */
.L_x_5601:
        /* <DEDUP_REMOVED lines=10> */
.L_x_5608:
        /* <DEDUP_REMOVED lines=21> */
.L_x_5612:
[----:B------:R-:W-:Y:S05]  /*19f0*/  BSYNC.RECONVERGENT B1 ;  /* 0x0000000000017941 */ /* 0x000fea0003800200 */
.L_x_5611:
[----:B------:R-:W-:Y:S01]  /*1a00*/  IMAD.SHL.U32 R0, R0, 0x100000, RZ ;  /* 0x0010000000007824 */ /* 0x000fe200078e00ff */
[----:B------:R-:W-:-:S04]  /*1a10*/  LEA R3, R3, 0x3b800000, 0x17 ;  /* 0x3b80000003037811 */ /* 0x000fc800078eb8ff */
[----:B------:R-:W-:-:S07]  /*1a20*/  LOP3.LUT R4, R3, R0, R7, 0xfe, !PT ;  /* 0x0000000003047212 */ /* 0x000fce00078efe07 */
.L_x_5610:
[----:B------:R-:W-:Y:S05]  /*1a30*/  BSYNC.RECONVERGENT B0 ;  /* 0x0000000000007941 */ /* 0x000fea0003800200 */
.L_x_5609:
[----:B------:R-:W0:Y:S02]  /*1a40*/  F2I.S64.TRUNC R4, R4 ;  /* 0x0000000400047311 */ /* 0x000e24000020d900 */
[----:B0-----:R-:W-:Y:S01]  /*1a50*/  PRMT R19, R4, 0x7610, R19 ;  /* 0x0000761004137816 */ /* 0x001fe20000000013 */
[----:B------:R-:W-:Y:S06]  /*1a60*/  BRA `(.L_x_5594) ;  /* 0x0000000400107947 */ /* 0x000fec0003800000 */
.L_x_5607:
        /* <DEDUP_REMOVED lines=21> */
.L_x_5616:
[----:B------:R-:W-:Y:S05]  /*1bc0*/  BSYNC.RECONVERGENT B1 ;  /* 0x0000000000017941 */ /* 0x000fea0003800200 */
.L_x_5615:
[----:B------:R-:W-:Y:S01]  /*1bd0*/  IMAD.SHL.U32 R0, R0, 0x200000, RZ ;  /* 0x0020000000007824 */ /* 0x000fe200078e00ff */
[----:B------:R-:W-:-:S04]  /*1be0*/  LEA R3, R3, 0x37800000, 0x17 ;  /* 0x3780000003037811 */ /* 0x000fc800078eb8ff */
[----:B------:R-:W-:-:S07]  /*1bf0*/  LOP3.LUT R4, R3, R0, R7, 0xfe, !PT ;  /* 0x0000000003047212 */ /* 0x000fce00078efe07 */
.L_x_5614:
[----:B------:R-:W-:Y:S05]  /*1c00*/  BSYNC.RECONVERGENT B0 ;  /* 0x0000000000007941 */ /* 0x000fea0003800200 */
.L_x_5613:
[----:B------:R-:W0:Y:S02]  /*1c10*/  F2I.S64.TRUNC R4, R4 ;  /* 0x0000000400047311 */ /* 0x000e24000020d900 */
[----:B0-----:R-:W-:Y:S01]  /*1c20*/  PRMT R19, R4, 0x7610, R19 ;  /* 0x0000761004137816 */ /* 0x001fe20000000013 */
[----:B------:R-:W-:Y:S06]  /*1c30*/  BRA `(.L_x_5594) ;  /* 0x00000000009c7947 */ /* 0x000fec0003800000 */
.L_x_5606:
        /* <DEDUP_REMOVED lines=14> */
.L_x_5620:
[----:B------:R-:W-:Y:S05]  /*1d20*/  BSYNC.RECONVERGENT B0 ;  /* 0x0000000000007941 */ /* 0x000fea0003800200 */
.L_x_5619:
[----:B------:R-:W0:Y:S02]  /*1d30*/  F2I.S64.TRUNC R4, R4 ;  /* 0x0000000400047311 */ /* 0x000e24000020d900 */
[----:B0-----:R-:W-:Y:S01]  /*1d40*/  PRMT R19, R4, 0x7610, R19 ;  /* 0x0000761004137816 */ /* 0x001fe20000000013 */
[----:B------:R-:W-:Y:S06]  /*1d50*/  BRA `(.L_x_5594) ;  /* 0x0000000000547947 */ /* 0x000fec0003800000 */
.L_x_5593:
        /* <DEDUP_REMOVED lines=16> */
.L_x_5621:
[----:B------:R-:W-:Y:S01]  /*1e60*/  PRMT R19, RZ, 0x7610, R19 ;  /* 0x00007610ff137816 */ /* 0x000fe20000000013 */
[----:B------:R-:W-:Y:S06]  /*1e70*/  BRA `(.L_x_5594) ;  /* 0x00000000000c7947 */ /* 0x000fec0003800000 */
.L_x_5618:
[----:B------:R1:W5:Y:S01]  /*1e80*/  LDG.E.U8 R19, desc[UR36][R6.64] ;  /* 0x0000002406137981 */ /* 0x000362000c1e1100 */
[----:B------:R-:W-:Y:S05]  /*1e90*/  BRA `(.L_x_5594) ;  /* 0x0000000000047947 */ /* 0x000fea0003800000 */
.L_x_5617:
[----:B------:R0:W5:Y:S02]  /*1ea0*/  LDG.E.U8 R19, desc[UR36][R6.64] ;  /* 0x0000002406137981 */ /* 0x000164000c1e1100 */
.L_x_5594:
[----:B------:R-:W-:-:S07]  /*1eb0*/  VIADD R25, R25, 0x80 ;  /* 0x0000008019197836 */ /* 0x000fce0000000000 */
.L_x_5588:
[----:B------:R-:W-:Y:S05]  /*1ec0*/  BSYNC.RECONVERGENT B6 ;  /* 0x0000000000067941 */ /* 0x000fea0003800200 */
.L_x_5587:
        /* <DEDUP_REMOVED lines=23> */
.L_x_5627:
[----:B------:R0:W5:Y:S01]  /*2040*/  LDG.E.U8 R18, desc[UR36][R6.64] ;  /* 0x0000002406127981 */ /* 0x000162000c1e1100 */
[----:B------:R-:W-:Y:S05]  /*2050*/  BRA `(.L_x_5629) ;  /* 0x0000000c00607947 */ /* 0x000fea0003800000 */
.L_x_5626:
        /* <DEDUP_REMOVED lines=8> */
.L_x_5631:
[----:B------:R3:W5:Y:S01]  /*20e0*/  LDG.E.U8 R18, desc[UR36][R6.64] ;  /* 0x0000002406127981 */ /* 0x000762000c1e1100 */
[----:B------:R-:W-:Y:S05]  /*20f0*/  BRA `(.L_x_5629) ;  /* 0x0000000c00387947 */ /* 0x000fea0003800000 */
.L_x_5630:
[----:B------:R0:W5:Y:S01]  /*2100*/  LDG.E.U16 R18, desc[UR36][R6.64] ;  /* 0x0000002406127981 */ /* 0x000162000c1e1500 */
[----:B------:R-:W-:Y:S05]  /*2110*/  BRA `(.L_x_5629) ;  /* 0x0000000c00307947 */ /* 0x000fea0003800000 */
.L_x_5625:
        /* <DEDUP_REMOVED lines=10> */
.L_x_5633:
[----:B------:R-:W2:Y:S02]  /*21c0*/  LDG.E.U16 R4, desc[UR36][R6.64] ;  /* 0x0000002406047981 */ /* 0x000ea4000c1e1500 */
[----:B--2---:R-:W-:-:S06]  /*21d0*/  HADD2.F32 R4, -RZ, R4.H0_H0 ;  /* 0x20000004ff047230 */ /* 0x004fcc0000004100 */
[----:B------:R-:W0:Y:S02]  /*21e0*/  F2I.S64.TRUNC R4, R4 ;  /* 0x0000000400047311 */ /* 0x000e24000020d900 */
[----:B0-----:R-:W-:Y:S01]  /*21f0*/  PRMT R18, R4, 0x7610, R18 ;  /* 0x0000761004127816 */ /* 0x001fe20000000012 */
[----:B------:R-:W-:Y:S06]  /*2200*/  BRA `(.L_x_5629) ;  /* 0x0000000800f47947 */ /* 0x000fec0003800000 */
.L_x_5632:
        /* <DEDUP_REMOVED lines=10> */
.L_x_5635:
[----:B------:R-:W2:Y:S02]  /*22b0*/  LDG.E.U16 R6, desc[UR36][R6.64] ;  /* 0x0000002406067981 */ /* 0x000ea4000c1e1500 */
[----:B--2---:R-:W-:-:S06]  /*22c0*/  HADD2.F32 R4, -RZ, R6.H0_H0 ;  /* 0x20000006ff047230 */ /* 0x004fcc0000004100 */
[----:B------:R-:W0:Y:S02]  /*22d0*/  F2I.S64.TRUNC R4, R4 ;  /* 0x0000000400047311 */ /* 0x000e24000020d900 */
[----:B0-----:R-:W-:Y:S01]  /*22e0*/  PRMT R18, R4, 0x7610, R18 ;  /* 0x0000761004127816 */ /* 0x001fe20000000012 */
[----:B------:R-:W-:Y:S06]  /*22f0*/  BRA `(.L_x_5629) ;  /* 0x0000000800b87947 */ /* 0x000fec0003800000 */
.L_x_5634:
[----:B------:R-:W2:Y:S02]  /*2300*/  LDG.E.64 R4, desc[UR36][R6.64] ;  /* 0x0000002406047981 */ /* 0x000ea4000c1e1b00 */
[----:B--2---:R-:W0:Y:S02]  /*2310*/  F2I.S64.F64.TRUNC R4, R4 ;  /* 0x0000000400047311 */ /* 0x004e24000030d900 */
[----:B0-----:R-:W-:Y:S01]  /*2320*/  PRMT R18, R4, 0x7610, R18 ;  /* 0x0000761004127816 */ /* 0x001fe20000000012 */
[----:B------:R-:W-:Y:S06]  /*2330*/  BRA `(.L_x_5629) ;  /* 0x0000000800a87947 */ /* 0x000fec0003800000 */
.L_x_5624:
        /* <DEDUP_REMOVED lines=12> */
.L_x_5638:
[----:B------:R-:W2:Y:S02]  /*2400*/  LDG.E.64 R6, desc[UR36][R6.64] ;  /* 0x0000002406067981 */ /* 0x000ea4000c1e1b00 */
[----:B--2---:R-:W0:Y:S02]  /*2410*/  F2I.S64.F64.TRUNC R4, R6 ;  /* 0x0000000600047311 */ /* 0x004e24000030d900 */
[----:B0-----:R-:W-:Y:S01]  /*2420*/  PRMT R18, R4, 0x7610, R18 ;  /* 0x0000761004127816 */ /* 0x001fe20000000012 */
[----:B------:R-:W-:Y:S06]  /*2430*/  BRA `(.L_x_5629) ;  /* 0x0000000800687947 */ /* 0x000fec0003800000 */
.L_x_5637:
        /* <DEDUP_REMOVED lines=27> */
.L_x_5640:
        /* <DEDUP_REMOVED lines=15> */
.L_x_5639:
[----:B------:R-:W2:Y:S02]  /*26e0*/  LDG.E.U16 R4, desc[UR36][R6.64] ;  /* 0x0000002406047981 */ /* 0x000ea4000c1e1500 */
[----:B--2---:R-:W-:-:S06]  /*26f0*/  IMAD.U32 R4, R4, 0x10000, RZ ;  /* 0x0001000004047824 */ /* 0x004fcc00078e00ff */
[----:B------:R-:W0:Y:S02]  /*2700*/  F2I.S64.TRUNC R4, R4 ;  /* 0x0000000400047311 */ /* 0x000e24000020d900 */
[----:B0-----:R-:W-:Y:S01]  /*2710*/  PRMT R18, R4, 0x7610, R18 ;  /* 0x0000761004127816 */ /* 0x001fe20000000012 */
[----:B------:R-:W-:Y:S06]  /*2720*/  BRA `(.L_x_5629) ;  /* 0x0000000400ac7947 */ /* 0x000fec0003800000 */
.L_x_5636:
        /* <DEDUP_REMOVED lines=10> */
.L_x_5643:
        /* <DEDUP_REMOVED lines=21> */
.L_x_5647:
[----:B------:R-:W-:Y:S05]  /*2920*/  BSYNC.RECONVERGENT B1 ;  /* 0x0000000000017941 */ /* 0x000fea0003800200 */
.L_x_5646:
[----:B------:R-:W-:Y:S01]  /*2930*/  IMAD.SHL.U32 R0, R0, 0x100000, RZ ;  /* 0x0010000000007824 */ /* 0x000fe200078e00ff */
[----:B------:R-:W-:-:S04]  /*2940*/  LEA R3, R3, 0x3b800000, 0x17 ;  /* 0x3b80000003037811 */ /* 0x000fc800078eb8ff */
[----:B------:R-:W-:-:S07]  /*2950*/  LOP3.LUT R4, R3, R0, R7, 0xfe, !PT ;  /* 0x0000000003047212 */ /* 0x000fce00078efe07 */
.L_x_5645:
[----:B------:R-:W-:Y:S05]  /*2960*/  BSYNC.RECONVERGENT B0 ;  /* 0x0000000000007941 */ /* 0x000fea0003800200 */
.L_x_5644:
[----:B------:R-:W0:Y:S02]  /*2970*/  F2I.S64.TRUNC R4, R4 ;  /* 0x0000000400047311 */ /* 0x000e24000020d900 */
[----:B0-----:R-:W-:Y:S01]  /*2980*/  PRMT R18, R4, 0x7610, R18 ;  /* 0x0000761004127816 */ /* 0x001fe20000000012 */
[----:B------:R-:W-:Y:S06]  /*2990*/  BRA `(.L_x_5629) ;  /* 0x0000000400107947 */ /* 0x000fec0003800000 */
.L_x_5642:
        /* <DEDUP_REMOVED lines=21> */
.L_x_5651:
[----:B------:R-:W-:Y:S05]  /*2af0*/  BSYNC.RECONVERGENT B1 ;  /* 0x0000000000017941 */ /* 0x000fea0003800200 */
.L_x_5650:
[----:B------:R-:W-:Y:S01]  /*2b00*/  IMAD.SHL.U32 R0, R0, 0x200000, RZ ;  /* 0x0020000000007824 */ /* 0x000fe200078e00ff */
[----:B------:R-:W-:-:S04]  /*2b10*/  LEA R3, R3, 0x37800000, 0x17 ;  /* 0x3780000003037811 */ /* 0x000fc800078eb8ff */
[----:B------:R-:W-:-:S07]  /*2b20*/  LOP3.LUT R4, R3, R0, R7, 0xfe, !PT ;  /* 0x0000000003047212 */ /* 0x000fce00078efe07 */
.L_x_5649:
[----:B------:R-:W-:Y:S05]  /*2b30*/  BSYNC.RECONVERGENT B0 ;  /* 0x0000000000007941 */ /* 0x000fea0003800200 */
.L_x_5648:
[----:B------:R-:W0:Y:S02]  /*2b40*/  F2I.S64.TRUNC R4, R4 ;  /* 0x0000000400047311 */ /* 0x000e24000020d900 */
[----:B0-----:R-:W-:Y:S01]  /*2b50*/  PRMT R18, R4, 0x7610, R18 ;  /* 0x0000761004127816 */ /* 0x001fe20000000012 */
[----:B------:R-:W-:Y:S06]  /*2b60*/  BRA `(.L_x_5629) ;  /* 0x00000000009c7947 */ /* 0x000fec0003800000 */
.L_x_5641:
        /* <DEDUP_REMOVED lines=14> */
.L_x_5655:
[----:B------:R-:W-:Y:S05]  /*2c50*/  BSYNC.RECONVERGENT B0 ;  /* 0x0000000000007941 */ /* 0x000fea0003800200 */
.L_x_5654:
[----:B------:R-:W0:Y:S02]  /*2c60*/  F2I.S64.TRUNC R4, R4 ;  /* 0x0000000400047311 */ /* 0x000e24000020d900 */
[----:B0-----:R-:W-:Y:S01]  /*2c70*/  PRMT R18, R4, 0x7610, R18 ;  /* 0x0000761004127816 */ /* 0x001fe20000000012 */
[----:B------:R-:W-:Y:S06]  /*2c80*/  BRA `(.L_x_5629) ;  /* 0x0000000000547947 */ /* 0x000fec0003800000 */
.L_x_5628:
        /* <DEDUP_REMOVED lines=16> */
.L_x_5656:
[----:B------:R-:W-:Y:S01]  /*2d90*/  PRMT R18, RZ, 0x7610, R18 ;  /* 0x00007610ff127816 */ /* 0x000fe20000000012 */
[----:B------:R-:W-:Y:S06]  /*2da0*/  BRA `(.L_x_5629) ;  /* 0x00000000000c7947 */ /* 0x000fec0003800000 */
.L_x_5653:
[----:B------:R2:W5:Y:S01]  /*2db0*/  LDG.E.U8 R18, desc[UR36][R6.64] ;  /* 0x0000002406127981 */ /* 0x000562000c1e1100 */
[----:B------:R-:W-:Y:S05]  /*2dc0*/  BRA `(.L_x_5629) ;  /* 0x0000000000047947 */ /* 0x000fea0003800000 */
.L_x_5652:
[----:B------:R1:W5:Y:S02]  /*2dd0*/  LDG.E.U8 R18, desc[UR36][R6.64] ;  /* 0x0000002406127981 */ /* 0x000364000c1e1100 */
.L_x_5629:
[----:B------:R-:W-:-:S07]  /*2de0*/  VIADD R25, R25, 0x80 ;  /* 0x0000008019197836 */ /* 0x000fce0000000000 */
.L_x_5623:
[----:B------:R-:W-:Y:S05]  /*2df0*/  BSYNC.RECONVERGENT B6 ;  /* 0x0000000000067941 */ /* 0x000fea0003800200 */
.L_x_5622:
        /* <DEDUP_REMOVED lines=23> */
.L_x_5662:
[----:B------:R0:W5:Y:S01]  /*2f70*/  LDG.E.U8 R17, desc[UR36][R6.64] ;  /* 0x0000002406117981 */ /* 0x000162000c1e1100 */
[----:B------:R-:W-:Y:S05]  /*2f80*/  BRA `(.L_x_5658) ;  /* 0x0000000c005c7947 */ /* 0x000fea0003800000 */
.L_x_5661:
        /* <DEDUP_REMOVED lines=8> */
.L_x_5665:
[----:B------:R0:W5:Y:S01]  /*3010*/  LDG.E.U8 R17, desc[UR36][R6.64] ;  /* 0x0000002406117981 */ /* 0x000162000c1e1100 */
[----:B------:R-:W-:Y:S05]  /*3020*/  BRA `(.L_x_5658) ;  /* 0x0000000c00347947 */ /* 0x000fea0003800000 */
.L_x_5664:
[----:B------:R0:W5:Y:S01]  /*3030*/  LDG.E.U16 R17, desc[UR36][R6.64] ;  /* 0x0000002406117981 */ /* 0x000162000c1e1500 */
[----:B------:R-:W-:Y:S05]  /*3040*/  BRA `(.L_x_5658) ;  /* 0x0000000c002c7947 */ /* 0x000fea0003800000 */
.L_x_5660:
        /* <DEDUP_REMOVED lines=10> */
.L_x_5667:
[----:B------:R-:W2:Y:S02]  /*30f0*/  LDG.E.U16 R4, desc[UR36][R6.64] ;  /* 0x0000002406047981 */ /* 0x000ea4000c1e1500 */
[----:B--2---:R-:W-:-:S06]  /*3100*/  HADD2.F32 R4, -RZ, R4.H0_H0 ;  /* 0x20000004ff047230 */ /* 0x004fcc0000004100 */
[----:B------:R-:W0:Y:S02]  /*3110*/  F2I.S64.TRUNC R4, R4 ;  /* 0x0000000400047311 */ /* 0x000e24000020d900 */
[----:B0-----:R-:W-:Y:S01]  /*3120*/  PRMT R17, R4, 0x7610, R17 ;  /* 0x0000761004117816 */ /* 0x001fe20000000011 */
[----:B------:R-:W-:Y:S06]  /*3130*/  BRA `(.L_x_5658) ;  /* 0x0000000800f07947 */ /* 0x000fec0003800000 */
.L_x_5666:
        /* <DEDUP_REMOVED lines=10> */
.L_x_5669:
[----:B------:R-:W2:Y:S02]  /*31e0*/  LDG.E.U16 R6, desc[UR36][R6.64] ;  /* 0x0000002406067981 */ /* 0x000ea4000c1e1500 */
[----:B--2---:R-:W-:-:S06]  /*31f0*/  HADD2.F32 R4, -RZ, R6.H0_H0 ;  /* 0x20000006ff047230 */ /* 0x004fcc0000004100 */
[----:B------:R-:W0:Y:S02]  /*3200*/  F2I.S64.TRUNC R4, R4 ;  /* 0x0000000400047311 */ /* 0x000e24000020d900 */
[----:B0-----:R-:W-:Y:S01]  /*3210*/  PRMT R17, R4, 0x7610, R17 ;  /* 0x0000761004117816 */ /* 0x001fe20000000011 */
[----:B------:R-:W-:Y:S06]  /*3220*/  BRA `(.L_x_5658) ;  /* 0x0000000800b47947 */ /* 0x000fec0003800000 */
.L_x_5668:
[----:B------:R-:W2:Y:S02]  /*3230*/  LDG.E.64 R4, desc[UR36][R6.64] ;  /* 0x0000002406047981 */ /* 0x000ea4000c1e1b00 */
[----:B--2---:R-:W0:Y:S02]  /*3240*/  F2I.S64.F64.TRUNC R4, R4 ;  /* 0x0000000400047311 */ /* 0x004e24000030d900 */
[----:B0-----:R-:W-:Y:S01]  /*3250*/  PRMT R17, R4, 0x7610, R17 ;  /* 0x0000761004117816 */ /* 0x001fe20000000011 */
[----:B------:R-:W-:Y:S06]  /*3260*/  BRA `(.L_x_5658) ;  /* 0x0000000800a47947 */ /* 0x000fec0003800000 */
.L_x_5659:
        /* <DEDUP_REMOVED lines=12> */
.L_x_5672:
[----:B------:R-:W2:Y:S02]  /*3330*/  LDG.E.64 R6, desc[UR36][R6.64] ;  /* 0x0000002406067981 */ /* 0x000ea4000c1e1b00 */
[----:B--2---:R-:W0:Y:S02]  /*3340*/  F2I.S64.F64.TRUNC R4, R6 ;  /* 0x0000000600047311 */ /* 0x004e24000030d900 */
[----:B0-----:R-:W-:Y:S01]  /*3350*/  PRMT R17, R4, 0x7610, R17 ;  /* 0x0000761004117816 */ /* 0x001fe20000000011 */
[----:B------:R-:W-:Y:S06]  /*3360*/  BRA `(.L_x_5658) ;  /* 0x0000000800647947 */ /* 0x000fec0003800000 */
.L_x_5671:
        /* <DEDUP_REMOVED lines=27> */
.L_x_5674:
        /* <DEDUP_REMOVED lines=15> */
.L_x_5673:
[----:B------:R-:W2:Y:S02]  /*3610*/  LDG.E.U16 R4, desc[UR36][R6.64] ;  /* 0x0000002406047981 */ /* 0x000ea4000c1e1500 */
[----:B--2---:R-:W-:-:S06]  /*3620*/  IMAD.U32 R4, R4, 0x10000, RZ ;  /* 0x0001000004047824 */ /* 0x004fcc00078e00ff */
[----:B------:R-:W0:Y:S02]  /*3630*/  F2I.S64.TRUNC R4, R4 ;  /* 0x0000000400047311 */ /* 0x000e24000020d900 */
[----:B0-----:R-:W-:Y:S01]  /*3640*/  PRMT R17, R4, 0x7610, R17 ;  /* 0x0000761004117816 */ /* 0x001fe20000000011 */
[----:B------:R-:W-:Y:S06]  /*3650*/  BRA `(.L_x_5658) ;  /* 0x0000000400a87947 */ /* 0x000fec0003800000 */
.L_x_5670:
        /* <DEDUP_REMOVED lines=10> */
.L_x_5677:
        /* <DEDUP_REMOVED lines=21> */
.L_x_5681:
[----:B------:R-:W-:Y:S05]  /*3850*/  BSYNC.RECONVERGENT B1 ;  /* 0x0000000000017941 */ /* 0x000fea0003800200 */
.L_x_5680:
[----:B------:R-:W-:Y:S01]  /*3860*/  IMAD.SHL.U32 R0, R0, 0x100000, RZ ;  /* 0x0010000000007824 */ /* 0x000fe200078e00ff */
[----:B------:R-:W-:-:S04]  /*3870*/  LEA R3, R3, 0x3b800000, 0x17 ;  /* 0x3b80000003037811 */ /* 0x000fc800078eb8ff */
[----:B------:R-:W-:-:S07]  /*3880*/  LOP3.LUT R4, R3, R0, R7, 0xfe, !PT ;  /* 0x0000000003047212 */ /* 0x000fce00078efe07 */
.L_x_5679:
[----:B------:R-:W-:Y:S05]  /*3890*/  BSYNC.RECONVERGENT B0 ;  /* 0x0000000000007941 */ /* 0x000fea0003800200 */
.L_x_5678:
[----:B------:R-:W0:Y:S02]  /*38a0*/  F2I.S64.TRUNC R4, R4 ;  /* 0x0000000400047311 */ /* 0x000e24000020d900 */
[----:B0-----:R-:W-:Y:S01]  /*38b0*/  PRMT R17, R4, 0x7610, R17 ;  /* 0x0000761004117816 */ /* 0x001fe20000000011 */
[----:B------:R-:W-:Y:S06]  /*38c0*/  BRA `(.L_x_5658) ;  /* 0x00000004000c7947 */ /* 0x000fec0003800000 */
.L_x_5676:
        /* <DEDUP_REMOVED lines=21> */
.L_x_5685:
[----:B------:R-:W-:Y:S05]  /*3a20*/  BSYNC.RECONVERGENT B1 ;  /* 0x0000000000017941 */ /* 0x000fea0003800200 */
.L_x_5684:
[----:B------:R-:W-:Y:S01]  /*3a30*/  IMAD.SHL.U32 R0, R0, 0x200000, RZ ;  /* 0x0020000000007824 */ /* 0x000fe200078e00ff */
[----:B------:R-:W-:-:S04]  /*3a40*/  LEA R3, R3, 0x37800000, 0x17 ;  /* 0x3780000003037811 */ /* 0x000fc800078eb8ff */
[----:B------:R-:W-:-:S07]  /*3a50*/  LOP3.LUT R4, R3, R0, R7, 0xfe, !PT ;  /* 0x0000000003047212 */ /* 0x000fce00078efe07 */
.L_x_5683:
[----:B------:R-:W-:Y:S05]  /*3a60*/  BSYNC.RECONVERGENT B0 ;  /* 0x0000000000007941 */ /* 0x000fea0003800200 */
.L_x_5682:
[----:B------:R-:W0:Y:S02]  /*3a70*/  F2I.S64.TRUNC R4, R4 ;  /* 0x0000000400047311 */ /* 0x000e24000020d900 */
[----:B0-----:R-:W-:Y:S01]  /*3a80*/  PRMT R17, R4, 0x7610, R17 ;  /* 0x0000761004117816 */ /* 0x001fe20000000011 */
[----:B------:R-:W-:Y:S06]  /*3a90*/  BRA `(.L_x_5658) ;  /* 0x0000000000987947 */ /* 0x000fec0003800000 */
.L_x_5675:
        /* <DEDUP_REMOVED lines=14> */
.L_x_5689:
[----:B------:R-:W-:Y:S05]  /*3b80*/  BSYNC.RECONVERGENT B0 ;  /* 0x0000000000007941 */ /* 0x000fea0003800200 */
.L_x_5688:
[----:B------:R-:W0:Y:S02]  /*3b90*/  F2I.S64.TRUNC R4, R4 ;  /* 0x0000000400047311 */ /* 0x000e24000020d900 */
[----:B0-----:R-:W-:Y:S01]  /*3ba0*/  PRMT R17, R4, 0x7610, R17 ;  /* 0x0000761004117816 */ /* 0x001fe20000000011 */
[----:B------:R-:W-:Y:S06]  /*3bb0*/  BRA `(.L_x_5658) ;  /* 0x0000000000507947 */ /* 0x000fec0003800000 */
.L_x_5663:
        /* <DEDUP_REMOVED lines=16> */
.L_x_5690:
[----:B------:R-:W-:Y:S05]  /*3cc0*/  BRA `(.L_x_5658) ;  /* 0x00000000000c7947 */ /* 0x000fea0003800000 */
.L_x_5687:
[----:B------:R0:W5:Y:S01]  /*3cd0*/  LDG.E.U8 R17, desc[UR36][R6.64] ;  /* 0x0000002406117981 */ /* 0x000162000c1e1100 */
[----:B------:R-:W-:Y:S05]  /*3ce0*/  BRA `(.L_x_5658) ;  /* 0x0000000000047947 */ /* 0x000fea0003800000 */
.L_x_5686:
[----:B------:R0:W5:Y:S02]  /*3cf0*/  LDG.E.U8 R17, desc[UR36][R6.64] ;  /* 0x0000002406117981 */ /* 0x000164000c1e1100 */
.L_x_5658:
[----:B------:R-:W-:Y:S05]  /*3d00*/  BSYNC.RECONVERGENT B6 ;  /* 0x0000000000067941 */ /* 0x000fea0003800200 */
.L_x_5657:
[----:B------:R-:W0:Y:S01]  /*3d10*/  LDC.U8 R16, c[0x0][0x3a4] ;  /* 0x0000e900ff107b82 */ /* 0x000e220000000000 */
[----:B------:R-:W-:Y:S01]  /*3d20*/  ISETP.GE.AND P0, PT, R2, R22, PT ;  /* 0x000000160200720c */ /* 0x000fe20003f06270 */
[----:B------:R-:W-:Y:S04]  /*3d30*/  BSSY.RECONVERGENT B8, `(.L_x_5691) ;  /* 0x00002cf000087945 */ /* 0x000fe80003800200 */
[----:B------:R-:W-:Y:S08]  /*3d40*/  BSSY.RELIABLE B7, `(.L_x_5692) ;  /* 0x00001e1000077945 */ /* 0x000ff00003800100 */
[----:B------:R-:W-:Y:S05]  /*3d50*/  @P0 BRA `(.L_x_5693) ;  /* 0x0000001c00700947 */ /* 0x000fea0003800000 */
        /* <DEDUP_REMOVED lines=20> */
[----:B-----5:R0:W-:Y:S01]  /*3ea0*/  STG.E.U8 desc[UR36][R8.64], R24 ;  /* 0x0000001808007986 */ /* 0x0201e2000c101124 */
[----:B------:R-:W-:Y:S05]  /*3eb0*/  BRA `(.L_x_5700) ;  /* 0x0000000c00587947 */ /* 0x000fea0003800000 */
.L_x_5698:
[----:B-----5:R0:W-:Y:S01]  /*3ec0*/  STG.E.U8 desc[UR36][R8.64], R24 ;  /* 0x0000001808007986 */ /* 0x0201e2000c101124 */
[----:B------:R-:W-:Y:S05]  /*3ed0*/  BRA `(.L_x_5700) ;  /* 0x0000000c00507947 */ /* 0x000fea0003800000 */
.L_x_5697:
[----:B------:R-:W-:-:S13]  /*3ee0*/  ISETP.NE.AND P0, PT, R0, 0x2, PT ;  /* 0x000000020000780c */ /* 0x000fda0003f05270 */
[----:B------:R-:W-:Y:S05]  /*3ef0*/  @!P0 BRA `(.L_x_5701) ;  /* 0x00000000002c8947 */ /* 0x000fea0003800000 */
[----:B------:R-:W-:-:S13]  /*3f00*/  ISETP.NE.AND P0, PT, R0, 0x3, PT ;  /* 0x000000030000780c */ /* 0x000fda0003f05270 */
[----:B------:R-:W-:Y:S05]  /*3f10*/  @!P0 BRA `(.L_x_5702) ;  /* 0x0000000000188947 */ /* 0x000fea0003800000 */
[----:B------:R-:W-:-:S13]  /*3f20*/  ISETP.NE.AND P0, PT, R0, 0x4, PT ;  /* 0x000000040000780c */ /* 0x000fda0003f05270 */
[----:B------:R-:W-:Y:S05]  /*3f30*/  @P0 BRA `(.L_x_5699) ;  /* 0x00000008009c0947 */ /* 0x000fea0003800000 */
[----:B-----5:R-:W-:Y:S01]  /*3f40*/  LOP3.LUT R24, R24, 0xff, RZ, 0xc0, !PT ;  /* 0x000000ff18187812 */ /* 0x020fe200078ec0ff */
[----:B------:R-:W-:-:S05]  /*3f50*/  IMAD.MOV.U32 R25, RZ, RZ, RZ ;  /* 0x000000ffff197224 */ /* 0x000fca00078e00ff */
[----:B------:R0:W-:Y:S01]  /*3f60*/  STG.E.64 desc[UR36][R8.64], R24 ;  /* 0x0000001808007986 */ /* 0x0001e2000c101b24 */
[----:B------:R-:W-:Y:S05]  /*3f70*/  BRA `(.L_x_5700) ;  /* 0x0000000c00287947 */ /* 0x000fea0003800000 */
.L_x_5702:
[----:B-----5:R-:W-:-:S05]  /*3f80*/  LOP3.LUT R3, R24, 0xff, RZ, 0xc0, !PT ;  /* 0x000000ff18037812 */ /* 0x020fca00078ec0ff */
[----:B------:R0:W-:Y:S01]  /*3f90*/  STG.E desc[UR36][R8.64], R3 ;  /* 0x0000000308007986 */ /* 0x0001e2000c101924 */
[----:B------:R-:W-:Y:S05]  /*3fa0*/  BRA `(.L_x_5700) ;  /* 0x0000000c001c7947 */ /* 0x000fea0003800000 */
.L_x_5701:
[----:B-----5:R-:W-:-:S05]  /*3fb0*/  LOP3.LUT R3, R24, 0xff, RZ, 0xc0, !PT ;  /* 0x000000ff18037812 */ /* 0x020fca00078ec0ff */
[----:B------:R0:W-:Y:S01]  /*3fc0*/  STG.E.U16 desc[UR36][R8.64], R3 ;  /* 0x0000000308007986 */ /* 0x0001e2000c101524 */
[----:B------:R-:W-:Y:S05]  /*3fd0*/  BRA `(.L_x_5700) ;  /* 0x0000000c00107947 */ /* 0x000fea0003800000 */
.L_x_5696:
[----:B------:R-:W-:-:S13]  /*3fe0*/  ISETP.GT.AND P0, PT, R0, 0x6, PT ;  /* 0x000000060000780c */ /* 0x000fda0003f04270 */
[----:B------:R-:W-:Y:S05]  /*3ff0*/  @P0 BRA `(.L_x_5703) ;  /* 0x0000000000340947 */ /* 0x000fea0003800000 */
[----:B------:R-:W-:-:S13]  /*4000*/  ISETP.NE.AND P0, PT, R0, 0x5, PT ;  /* 0x000000050000780c */ /* 0x000fda0003f05270 */
[----:B------:R-:W-:Y:S05]  /*4010*/  @!P0 BRA `(.L_x_5704) ;  /* 0x0000000000188947 */ /* 0x000fea0003800000 */
[----:B------:R-:W-:-:S13]  /*4020*/  ISETP.NE.AND P0, PT, R0, 0x6, PT ;  /* 0x000000060000780c */ /* 0x000fda0003f05270 */
[----:B------:R-:W-:Y:S05]  /*4030*/  @P0 BRA `(.L_x_5699) ;  /* 0x00000008005c0947 */ /* 0x000fea0003800000 */
[----:B-----5:R-:W-:-:S06]  /*4040*/  LOP3.LUT R3, R24, 0xff, RZ, 0xc0, !PT ;  /* 0x000000ff18037812 */ /* 0x020fcc00078ec0ff */
[----:B------:R-:W0:Y:S02]  /*4050*/  I2F.U16 R3, R3 ;  /* 0x0000000300037306 */ /* 0x000e240000101000 */
[----:B0-----:R0:W-:Y:S01]  /*4060*/  STG.E desc[UR36][R8.64], R3 ;  /* 0x0000000308007986 */ /* 0x0011e2000c101924 */
[----:B------:R-:W-:Y:S05]  /*4070*/  BRA `(.L_x_5700) ;  /* 0x0000000800e87947 */ /* 0x000fea0003800000 */
.L_x_5704:
[----:B-----5:R-:W-:-:S04]  /*4080*/  LOP3.LUT R24, R24, 0xff, RZ, 0xc0, !PT ;  /* 0x000000ff18187812 */ /* 0x020fc800078ec0ff */
[----:B------:R-:W0:Y:S02]  /*4090*/  I2F.U16 R0, R24 ;  /* 0x0000001800007306 */ /* 0x000e240000101000 */
[----:B0-----:R-:W-:-:S05]  /*40a0*/  F2FP.F16.F32.PACK_AB R0, RZ, R0 ;  /* 0x00000000ff00723e */ /* 0x001fca00000000ff */
[----:B------:R0:W-:Y:S01]  /*40b0*/  STG.E.U16 desc[UR36][R8.64], R0 ;  /* 0x0000000008007986 */ /* 0x0001e2000c101524 */
[----:B------:R-:W-:Y:S05]  /*40c0*/  BRA `(.L_x_5700) ;  /* 0x0000000800d47947 */ /* 0x000fea0003800000 */
.L_x_5703:
        /* <DEDUP_REMOVED lines=8> */
[----:B------:R-:W0:Y:S02]  /*4150*/  I2F.U16 R24, R24 ;  /* 0x0000001800187306 */ /* 0x000e240000101000 */
[----:B0-----:R0:W-:Y:S01]  /*4160*/  STG.E.64 desc[UR36][R8.64], R24 ;  /* 0x0000001808007986 */ /* 0x0011e2000c101b24 */
[----:B------:R-:W-:Y:S05]  /*4170*/  BRA `(.L_x_5700) ;  /* 0x0000000800a87947 */ /* 0x000fea0003800000 */
.L_x_5706:
[----:B-----5:R-:W-:-:S06]  /*4180*/  LOP3.LUT R24, R24, 0xff, RZ, 0xc0, !PT ;  /* 0x000000ff18187812 */ /* 0x020fcc00078ec0ff */
[----:B------:R-:W0:Y:S02]  /*4190*/  I2F.U16 R24, R24 ;  /* 0x0000001800187306 */ /* 0x000e240000101000 */
[----:B0-----:R-:W-:-:S04]  /*41a0*/  F2FP.F16.F32.PACK_AB R3, RZ, R24 ;  /* 0x00000018ff03723e */ /* 0x001fc800000000ff */
[----:B------:R-:W-:-:S05]  /*41b0*/  PRMT R3, R3, 0x5410, RZ ;  /* 0x0000541003037816 */ /* 0x000fca00000000ff */
[----:B------:R0:W-:Y:S01]  /*41c0*/  STG.E desc[UR36][R8.64], R3 ;  /* 0x0000000308007986 */ /* 0x0001e2000c101924 */
[----:B------:R-:W-:Y:S05]  /*41d0*/  BRA `(.L_x_5700) ;  /* 0x0000000800907947 */ /* 0x000fea0003800000 */
.L_x_5705:
[----:B-----5:R-:W-:-:S06]  /*41e0*/  LOP3.LUT R4, R24, 0xff, RZ, 0xc0, !PT ;  /* 0x000000ff18047812 */ /* 0x020fcc00078ec0ff */
[----:B------:R-:W0:Y:S02]  /*41f0*/  I2F.F64.U16 R4, R4 ;  /* 0x0000000400047312 */ /* 0x000e240000101800 */
[----:B0-----:R0:W-:Y:S01]  /*4200*/  STG.E.64 desc[UR36][R8.64], R4 ;  /* 0x0000000408007986 */ /* 0x0011e2000c101b24 */
[----:B------:R-:W-:Y:S05]  /*4210*/  BRA `(.L_x_5700) ;  /* 0x0000000800807947 */ /* 0x000fea0003800000 */
.L_x_5695:
        /* <DEDUP_REMOVED lines=8> */
[----:B-----5:R-:W-:-:S04]  /*42a0*/  LOP3.LUT P0, RZ, R24, 0xff, RZ, 0xc0, !PT ;  /* 0x000000ff18ff7812 */ /* 0x020fc8000780c0ff */
[----:B------:R-:W-:-:S05]  /*42b0*/  SEL R3, RZ, 0x1, !P0 ;  /* 0x00000001ff037807 */ /* 0x000fca0004000000 */
[----:B------:R0:W-:Y:S01]  /*42c0*/  STG.E.U8 desc[UR36][R8.64], R3 ;  /* 0x0000000308007986 */ /* 0x0001e2000c101124 */
[----:B------:R-:W-:Y:S05]  /*42d0*/  BRA `(.L_x_5700) ;  /* 0x0000000800507947 */ /* 0x000fea0003800000 */
.L_x_5709:
[----:B-----5:R-:W-:Y:S02]  /*42e0*/  LOP3.LUT R4, R24, 0xff, RZ, 0xc0, !PT ;  /* 0x000000ff18047812 */ /* 0x020fe400078ec0ff */
[----:B---34-:R-:W-:-:S04]  /*42f0*/  CS2R R6, SRZ ;  /* 0x0000000000067805 */ /* 0x018fc8000001ff00 */
[----:B------:R-:W0:Y:S02]  /*4300*/  I2F.F64.U16 R4, R4 ;  /* 0x0000000400047312 */ /* 0x000e240000101800 */
[----:B0-----:R0:W-:Y:S01]  /*4310*/  STG.E.128 desc[UR36][R8.64], R4 ;  /* 0x0000000408007986 */ /* 0x0011e2000c101d24 */
[----:B------:R-:W-:Y:S05]  /*4320*/  BRA `(.L_x_5700) ;  /* 0x00000008003c7947 */ /* 0x000fea0003800000 */
.L_x_5708:
[----:B------:R-:W-:-:S13]  /*4330*/  ISETP.NE.AND P0, PT, R0, 0xf, PT ;  /* 0x0000000f0000780c */ /* 0x000fda0003f05270 */
[----:B------:R-:W-:Y:S05]  /*4340*/  @!P0 BRA `(.L_x_5710) ;  /* 0x0000000000908947 */ /* 0x000fea0003800000 */
[----:B------:R-:W-:-:S13]  /*4350*/  ISETP.NE.AND P0, PT, R0, 0x17, PT ;  /* 0x000000170000780c */ /* 0x000fda0003f05270 */
[----:B------:R-:W-:Y:S05]  /*4360*/  @!P0 BRA `(.L_x_5711) ;  /* 0x0000000000448947 */ /* 0x000fea0003800000 */
[----:B------:R-:W-:-:S13]  /*4370*/  ISETP.NE.AND P0, PT, R0, 0x18, PT ;  /* 0x000000180000780c */ /* 0x000fda0003f05270 */
[----:B------:R-:W-:Y:S05]  /*4380*/  @P0 BRA `(.L_x_5699) ;  /* 0x0000000400880947 */ /* 0x000fea0003800000 */
[----:B-----5:R-:W-:Y:S01]  /*4390*/  LOP3.LUT R24, R24, 0xff, RZ, 0xc0, !PT ;  /* 0x000000ff18187812 */ /* 0x020fe200078ec0ff */
[----:B------:R-:W-:Y:S01]  /*43a0*/  BSSY.RECONVERGENT B0, `(.L_x_5712) ;  /* 0x000000b000007945 */ /* 0x000fe20003800200 */
[----:B------:R-:W-:Y:S02]  /*43b0*/  IMAD.MOV.U32 R3, RZ, RZ, 0x7f ;  /* 0x0000007fff037424 */ /* 0x000fe400078e00ff */
        /* <DEDUP_REMOVED lines=9> */
.L_x_5713:
[----:B------:R-:W-:Y:S05]  /*4450*/  BSYNC.RECONVERGENT B0 ;  /* 0x0000000000007941 */ /* 0x000fea0003800200 */
.L_x_5712:
[----:B------:R0:W-:Y:S01]  /*4460*/  STG.E.U8 desc[UR36][R8.64], R3 ;  /* 0x0000000308007986 */ /* 0x0001e2000c101124 */
[----:B------:R-:W-:Y:S05]  /*4470*/  BRA `(.L_x_5700) ;  /* 0x0000000400e87947 */ /* 0x000fea0003800000 */
.L_x_5711:
[----:B-----5:R-:W-:-:S04]  /*4480*/  LOP3.LUT R24, R24, 0xff, RZ, 0xc0, !PT ;  /* 0x000000ff18187812 */ /* 0x020fc800078ec0ff */
[----:B------:R-:W0:Y:S02]  /*4490*/  I2F.U16 R5, R24 ;  /* 0x0000001800057306 */ /* 0x000e240000101000 */
        /* <DEDUP_REMOVED lines=15> */
.L_x_5710:
[----:B-----5:R-:W-:-:S04]  /*4590*/  LOP3.LUT R24, R24, 0xff, RZ, 0xc0, !PT ;  /* 0x000000ff18187812 */ /* 0x020fc800078ec0ff */
[----:B------:R-:W0:Y:S02]  /*45a0*/  I2F.U16 R0, R24 ;  /* 0x0000001800007306 */ /* 0x000e240000101000 */
[----:B0-----:R-:W-:-:S05]  /*45b0*/  F2FP.BF16.F32.PACK_AB R0, RZ, R0 ;  /* 0x00000000ff00723e */ /* 0x001fca00000010ff */
[----:B------:R0:W-:Y:S01]  /*45c0*/  STG.E.U16 desc[UR36][R8.64], R0 ;  /* 0x0000000008007986 */ /* 0x0001e2000c101524 */
[----:B------:R-:W-:Y:S05]  /*45d0*/  BRA `(.L_x_5700) ;  /* 0x0000000400907947 */ /* 0x000fea0003800000 */
.L_x_5707:
        /* <DEDUP_REMOVED lines=8> */
[----:B-----5:R-:W-:-:S05]  /*4660*/  LOP3.LUT R3, R24, 0xff, RZ, 0xc0, !PT ;  /* 0x000000ff18037812 */ /* 0x020fca00078ec0ff */
[----:B------:R0:W-:Y:S01]  /*4670*/  STG.E.U16 desc[UR36][R8.64], R3 ;  /* 0x0000000308007986 */ /* 0x0001e2000c101524 */
[----:B------:R-:W-:Y:S05]  /*4680*/  BRA `(.L_x_5700) ;  /* 0x0000000400647947 */ /* 0x000fea0003800000 */
.L_x_5716:
[----:B-----5:R-:W-:Y:S01]  /*4690*/  LOP3.LUT R24, R24, 0xff, RZ, 0xc0, !PT ;  /* 0x000000ff18187812 */ /* 0x020fe200078ec0ff */
[----:B------:R-:W-:Y:S01]  /*46a0*/  BSSY.RECONVERGENT B0, `(.L_x_5717) ;  /* 0x0000012000007945 */ /* 0x000fe20003800200 */
[----:B------:R-:W-:Y:S02]  /*46b0*/  IMAD.MOV.U32 R4, RZ, RZ, 0x80 ;  /* 0x00000080ff047424 */ /* 0x000fe400078e00ff */
[----:B------:R-:W0:Y:S02]  /*46c0*/  I2F.U16 R3, R24 ;  /* 0x0000001800037306 */ /* 0x000e240000101000 */
        /* <DEDUP_REMOVED lines=9> */
.L_x_5719:
[----:B------:R-:W-:-:S04]  /*4760*/  SHF.R.U32.HI R0, RZ, 0x14, R3 ;  /* 0x00000014ff007819 */ /* 0x000fc80000011603 */
[----:B------:R-:W-:-:S04]  /*4770*/  LOP3.LUT R0, R0, 0x1, RZ, 0xc0, !PT ;  /* 0x0000000100007812 */ /* 0x000fc800078ec0ff */
[----:B------:R-:W-:-:S04]  /*4780*/  IADD3 R0, PT, PT, R3, 0x487ffff, R0 ;  /* 0x0487ffff03007810 */ /* 0x000fc80007ffe000 */
[----:B------:R-:W-:-:S04]  /*4790*/  SHF.R.U32.HI R0, RZ, 0x14, R0 ;  /* 0x00000014ff007819 */ /* 0x000fc80000011600 */
[----:B------:R-:W-:-:S07]  /*47a0*/  LOP3.LUT R0, R0, 0xff, RZ, 0xc0, !PT ;  /* 0x000000ff00007812 */ /* 0x000fce00078ec0ff */
.L_x_5720:
[----:B------:R-:W-:-:S07]  /*47b0*/  PRMT R4, R0, 0x7610, R4 ;  /* 0x0000761000047816 */ /* 0x000fce0000000004 */
.L_x_5718:
[----:B------:R-:W-:Y:S05]  /*47c0*/  BSYNC.RECONVERGENT B0 ;  /* 0x0000000000007941 */ /* 0x000fea0003800200 */
.L_x_5717:
[----:B------:R0:W-:Y:S01]  /*47d0*/  STG.E.U8 desc[UR36][R8.64], R4 ;  /* 0x0000000408007986 */ /* 0x0001e2000c101124 */
[----:B------:R-:W-:Y:S05]  /*47e0*/  BRA `(.L_x_5700) ;  /* 0x00000004000c7947 */ /* 0x000fea0003800000 */
.L_x_5715:
        /* <DEDUP_REMOVED lines=13> */
.L_x_5723:
[----:B------:R-:W-:-:S04]  /*48c0*/  SHF.R.U32.HI R0, RZ, 0x15, R3 ;  /* 0x00000015ff007819 */ /* 0x000fc80000011603 */
[----:B------:R-:W-:-:S04]  /*48d0*/  LOP3.LUT R0, R0, 0x1, RZ, 0xc0, !PT ;  /* 0x0000000100007812 */ /* 0x000fc800078ec0ff */
[----:B------:R-:W-:-:S04]  /*48e0*/  IADD3 R0, PT, PT, R3, 0x88fffff, R0 ;  /* 0x088fffff03007810 */ /* 0x000fc80007ffe000 */
[----:B------:R-:W-:-:S04]  /*48f0*/  SHF.R.U32.HI R0, RZ, 0x15, R0 ;  /* 0x00000015ff007819 */ /* 0x000fc80000011600 */
[----:B------:R-:W-:-:S07]  /*4900*/  LOP3.LUT R0, R0, 0xff, RZ, 0xc0, !PT ;  /* 0x000000ff00007812 */ /* 0x000fce00078ec0ff */
.L_x_5724:
[----:B------:R-:W-:-:S07]  /*4910*/  PRMT R4, R0, 0x7610, R4 ;  /* 0x0000761000047816 */ /* 0x000fce0000000004 */
.L_x_5722:
[----:B------:R-:W-:Y:S05]  /*4920*/  BSYNC.RECONVERGENT B0 ;  /* 0x0000000000007941 */ /* 0x000fea0003800200 */
.L_x_5721:
[----:B------:R0:W-:Y:S01]  /*4930*/  STG.E.U8 desc[UR36][R8.64], R4 ;  /* 0x0000000408007986 */ /* 0x0001e2000c101124 */
[----:B------:R-:W-:Y:S05]  /*4940*/  BRA `(.L_x_5700) ;  /* 0x0000000000b47947 */ /* 0x000fea0003800000 */
.L_x_5714:
[----:B------:R-:W-:-:S13]  /*4950*/  ISETP.NE.AND P0, PT, R0, 0x1c, PT ;  /* 0x0000001c0000780c */ /* 0x000fda0003f05270 */
[----:B------:R-:W-:Y:S05]  /*4960*/  @!P0 BRA `(.L_x_5725) ;  /* 0x0000000000a48947 */ /* 0x000fea0003800000 */
[----:B------:R-:W-:-:S13]  /*4970*/  ISETP.NE.AND P0, PT, R0, 0x1d, PT ;  /* 0x0000001d0000780c */ /* 0x000fda0003f05270 */
[----:B------:R-:W-:Y:S05]  /*4980*/  @!P0 BRA `(.L_x_5726) ;  /* 0x00000000008c8947 */ /* 0x000fea0003800000 */
[----:B------:R-:W-:-:S13]  /*4990*/  ISETP.NE.AND P0, PT, R0, 0x2c, PT ;  /* 0x0000002c0000780c */ /* 0x000fda0003f05270 */
[----:B------:R-:W-:Y:S05]  /*49a0*/  @!P0 BRA `(.L_x_5727) ;  /* 0x0000000000448947 */ /* 0x000fea0003800000 */
.L_x_5699:
[----:B------:R-:W-:Y:S01]  /*49b0*/  MOV R14, 0x0 ;  /* 0x00000000000e7802 */ /* 0x000fe20000000f00 */
[----:B------:R-:W0:Y:S01]  /*49c0*/  LDCU.64 UR6, c[0x4][0x188] ;  /* 0x01003100ff0677ac */ /* 0x000e220008000a00 */
[----:B------:R-:W-:Y:S02]  /*49d0*/  IMAD.MOV.U32 R8, RZ, RZ, 0x65 ;  /* 0x00000065ff087424 */ /* 0x000fe400078e00ff */
[----:B------:R-:W-:Y:S01]  /*49e0*/  IMAD.MOV.U32 R12, RZ, RZ, 0x1 ;  /* 0x00000001ff0c7424 */ /* 0x000fe200078e00ff */
[----:B------:R-:W3:Y:S01]  /*49f0*/  LDCU.64 UR8, c[0x4][0x190] ;  /* 0x01003200ff0877ac */ /* 0x000ee20008000a00 */
[----:B------:R-:W1:Y:S01]  /*4a00*/  LDC.64 R14, c[0x4][R14] ;  /* 0x010000000e0e7b82 */ /* 0x000e620000000a00 */
[----:B------:R-:W-:Y:S01]  /*4a10*/  IMAD.MOV.U32 R13, RZ, RZ, RZ ;  /* 0x000000ffff0d7224 */ /* 0x000fe200078e00ff */
[----:B------:R-:W2:Y:S01]  /*4a20*/  LDCU.64 UR4, c[0x4][0x10] ;  /* 0x01000200ff0477ac */ /* 0x000ea20008000a00 */
[----:B0-----:R-:W-:Y:S02]  /*4a30*/  IMAD.U32 R4, RZ, RZ, UR6 ;  /* 0x00000006ff047e24 */ /* 0x001fe4000f8e00ff */
[----:B------:R-:W-:-:S02]  /*4a40*/  IMAD.U32 R5, RZ, RZ, UR7 ;  /* 0x00000007ff057e24 */ /* 0x000fc4000f8e00ff */
[----:B---34-:R-:W-:Y:S02]  /*4a50*/  IMAD.U32 R6, RZ, RZ, UR8 ;  /* 0x00000008ff067e24 */ /* 0x018fe4000f8e00ff */
[----:B------:R-:W-:Y:S02]  /*4a60*/  IMAD.U32 R7, RZ, RZ, UR9 ;  /* 0x00000009ff077e24 */ /* 0x000fe4000f8e00ff */
[----:B--2---:R-:W-:Y:S02]  /*4a70*/  IMAD.U32 R10, RZ, RZ, UR4 ;  /* 0x00000004ff0a7e24 */ /* 0x004fe4000f8e00ff */
[----:B------:R-:W-:-:S07]  /*4a80*/  IMAD.U32 R11, RZ, RZ, UR5 ;  /* 0x00000005ff0b7e24 */ /* 0x000fce000f8e00ff */
[----:B------:R-:W-:-:S07]  /*4a90*/  LEPC R20, `(.L_x_5728) ;  /* 0x000000001014794e */ /* 0x000fce0000000000 */
[----:B-1---5:R-:W-:Y:S05]  /*4aa0*/  CALL.ABS.NOINC R14 ;  /* 0x000000000e007343 */ /* 0x022fea0003c00000 */
.L_x_5728:
[----:B------:R-:W-:Y:S05]  /*4ab0*/  BRA `(.L_x_5700) ;  /* 0x0000000000587947 */ /* 0x000fea0003800000 */
.L_x_5727:
[----:B-----5:R-:W-:-:S04]  /*4ac0*/  LOP3.LUT R24, R24, 0xff, RZ, 0xc0, !PT ;  /* 0x000000ff18187812 */ /* 0x020fc800078ec0ff */
[----:B------:R-:W0:Y:S02]  /*4ad0*/  I2F.U16 R3, R24 ;  /* 0x0000001800037306 */ /* 0x000e240000101000 */
        /* <DEDUP_REMOVED lines=14> */
.L_x_5726:
[----:B-----5:R-:W-:Y:S01]  /*4bc0*/  LOP3.LUT R24, R24, 0xff, RZ, 0xc0, !PT ;  /* 0x000000ff18187812 */ /* 0x020fe200078ec0ff */
[----:B------:R-:W-:-:S05]  /*4bd0*/  IMAD.MOV.U32 R25, RZ, RZ, RZ ;  /* 0x000000ffff197224 */ /* 0x000fca00078e00ff */
[----:B------:R1:W-:Y:S01]  /*4be0*/  STG.E.64 desc[UR36][R8.64], R24 ;  /* 0x0000001808007986 */ /* 0x0003e2000c101b24 */
[----:B------:R-:W-:Y:S05]  /*4bf0*/  BRA `(.L_x_5700) ;  /* 0x0000000000087947 */ /* 0x000fea0003800000 */
.L_x_5725:
[----:B-----5:R-:W-:-:S05]  /*4c00*/  LOP3.LUT R3, R24, 0xff, RZ, 0xc0, !PT ;  /* 0x000000ff18037812 */ /* 0x020fca00078ec0ff */
[----:B------:R0:W-:Y:S02]  /*4c10*/  STG.E desc[UR36][R8.64], R3 ;  /* 0x0000000308007986 */ /* 0x0001e4000c101924 */
.L_x_5700:
[----:B------:R-:W-:Y:S05]  /*4c20*/  BSYNC.RECONVERGENT B6 ;  /* 0x0000000000067941 */ /* 0x000fea0003800200 */
.L_x_5694:
[----:B------:R-:W-:-:S13]  /*4c30*/  ISETP.GE.AND P0, PT, R2, R22, PT ;  /* 0x000000160200720c */ /* 0x000fda0003f06270 */
[----:B------:R-:W-:Y:S05]  /*4c40*/  @P0 BREAK.RELIABLE B7 ;  /* 0x0000000000070942 */ /* 0x000fea0003800100 */
[----:B------:R-:W-:Y:S05]  /*4c50*/  @P0 BRA `(.L_x_5729) ;  /* 0x0000001c00700947 */ /* 0x000fea0003800000 */
[----:B------:R-:W5:Y:S01]  /*4c60*/  LDCU UR4, c[0x0][0x3a8] ;  /* 0x00007500ff0477ac */ /* 0x000f620008000800 */
[----:B012---:R-:W0:Y:S01]  /*4c70*/  LDC.64 R8, c[0x0][0x388] ;  /* 0x0000e200ff087b82 */ /* 0x007e220000000a00 */
        /* <DEDUP_REMOVED lines=19> */
.L_x_5734:
[----:B------:R0:W-:Y:S01]  /*4db0*/  STG.E.U8 desc[UR36][R8.64], R19 ;  /* 0x0000001308007986 */ /* 0x0001e2000c101124 */
[----:B------:R-:W-:Y:S05]  /*4dc0*/  BRA `(.L_x_5736) ;  /* 0x0000000c004c7947 */ /* 0x000fea0003800000 */
.L_x_5733:
[----:B------:R-:W-:-:S13]  /*4dd0*/  ISETP.NE.AND P0, PT, R0, 0x2, PT ;  /* 0x000000020000780c */ /* 0x000fda0003f05270 */
[----:B------:R-:W-:Y:S05]  /*4de0*/  @!P0 BRA `(.L_x_5737) ;  /* 0x00000000002c8947 */ /* 0x000fea0003800000 */
[----:B------:R-:W-:-:S13]  /*4df0*/  ISETP.NE.AND P0, PT, R0, 0x3, PT ;  /* 0x000000030000780c */ /* 0x000fda0003f05270 */
[----:B------:R-:W-:Y:S05]  /*4e00*/  @!P0 BRA `(.L_x_5738) ;  /* 0x0000000000188947 */ /* 0x000fea0003800000 */
[----:B------:R-:W-:-:S13]  /*4e10*/  ISETP.NE.AND P0, PT, R0, 0x4, PT ;  /* 0x000000040000780c */ /* 0x000fda0003f05270 */
[----:B------:R-:W-:Y:S05]  /*4e20*/  @P0 BRA `(.L_x_5735) ;  /* 0x00000008005c0947 */ /* 0x000fea0003800000 */
[----:B------:R-:W-:Y:S01]  /*4e30*/  LOP3.LUT R4, R19, 0xff, RZ, 0xc0, !PT ;  /* 0x000000ff13047812 */ /* 0x000fe200078ec0ff */
[----:B------:R-:W-:-:S05]  /*4e40*/  IMAD.MOV.U32 R5, RZ, RZ, RZ ;  /* 0x000000ffff057224 */ /* 0x000fca00078e00ff */
[----:B------:R0:W-:Y:S01]  /*4e50*/  STG.E.64 desc[UR36][R8.64], R4 ;  /* 0x0000000408007986 */ /* 0x0001e2000c101b24 */
[----:B------:R-:W-:Y:S05]  /*4e60*/  BRA `(.L_x_5736) ;  /* 0x0000000c00247947 */ /* 0x000fea0003800000 */
.L_x_5738:
[----:B------:R-:W-:-:S05]  /*4e70*/  LOP3.LUT R19, R19, 0xff, RZ, 0xc0, !PT ;  /* 0x000000ff13137812 */ /* 0x000fca00078ec0ff */
[----:B------:R0:W-:Y:S01]  /*4e80*/  STG.E desc[UR36][R8.64], R19 ;  /* 0x0000001308007986 */ /* 0x0001e2000c101924 */
[----:B------:R-:W-:Y:S05]  /*4e90*/  BRA `(.L_x_5736) ;  /* 0x0000000c00187947 */ /* 0x000fea0003800000 */
.L_x_5737:
[----:B------:R-:W-:-:S05]  /*4ea0*/  LOP3.LUT R19, R19, 0xff, RZ, 0xc0, !PT ;  /* 0x000000ff13137812 */ /* 0x000fca00078ec0ff */
[----:B------:R0:W-:Y:S01]  /*4eb0*/  STG.E.U16 desc[UR36][R8.64], R19 ;  /* 0x0000001308007986 */ /* 0x0001e2000c101524 */
[----:B------:R-:W-:Y:S05]  /*4ec0*/  BRA `(.L_x_5736) ;  /* 0x0000000c000c7947 */ /* 0x000fea0003800000 */
.L_x_5732:
[----:B------:R-:W-:-:S13]  /*4ed0*/  ISETP.GT.AND P0, PT, R0, 0x6, PT ;  /* 0x000000060000780c */ /* 0x000fda0003f04270 */
[----:B------:R-:W-:Y:S05]  /*4ee0*/  @P0 BRA `(.L_x_5739) ;  /* 0x0000000000340947 */ /* 0x000fea0003800000 */
[----:B------:R-:W-:-:S13]  /*4ef0*/  ISETP.NE.AND P0, PT, R0, 0x5, PT ;  /* 0x000000050000780c */ /* 0x000fda0003f05270 */
[----:B------:R-:W-:Y:S05]  /*4f00*/  @!P0 BRA `(.L_x_5740) ;  /* 0x0000000000188947 */ /* 0x000fea0003800000 */
[----:B------:R-:W-:-:S13]  /*4f10*/  ISETP.NE.AND P0, PT, R0, 0x6, PT ;  /* 0x000000060000780c */ /* 0x000fda0003f05270 */
[----:B------:R-:W-:Y:S05]  /*4f20*/  @P0 BRA `(.L_x_5735) ;  /* 0x00000008001c0947 */ /* 0x000fea0003800000 */
[----:B------:R-:W-:-:S06]  /*4f30*/  LOP3.LUT R3, R19, 0xff, RZ, 0xc0, !PT ;  /* 0x000000ff13037812 */ /* 0x000fcc00078ec0ff */
[----:B------:R-:W0:Y:S02]  /*4f40*/  I2F.U16 R3, R3 ;  /* 0x0000000300037306 */ /* 0x000e240000101000 */
[----:B0-----:R0:W-:Y:S01]  /*4f50*/  STG.E desc[UR36][R8.64], R3 ;  /* 0x0000000308007986 */ /* 0x0011e2000c101924 */
[----:B------:R-:W-:Y:S05]  /*4f60*/  BRA `(.L_x_5736) ;  /* 0x0000000800e47947 */ /* 0x000fea0003800000 */
.L_x_5740:
[----:B------:R-:W-:-:S04]  /*4f70*/  LOP3.LUT R19, R19, 0xff, RZ, 0xc0, !PT ;  /* 0x000000ff13137812 */ /* 0x000fc800078ec0ff */
[----:B------:R-:W0:Y:S02]  /*4f80*/  I2F.U16 R0, R19 ;  /* 0x0000001300007306 */ /* 0x000e240000101000 */
[----:B0-----:R-:W-:-:S05]  /*4f90*/  F2FP.F16.F32.PACK_AB R0, RZ, R0 ;  /* 0x00000000ff00723e */ /* 0x001fca00000000ff */
[----:B------:R0:W-:Y:S01]  /*4fa0*/  STG.E.U16 desc[UR36][R8.64], R0 ;  /* 0x0000000008007986 */ /* 0x0001e2000c101524 */
[----:B------:R-:W-:Y:S05]  /*4fb0*/  BRA `(.L_x_5736) ;  /* 0x0000000800d07947 */ /* 0x000fea0003800000 */
.L_x_5739:
[----:B------:R-:W-:-:S13]  /*4fc0*/  ISETP.NE.AND P0, PT, R0, 0x7, PT ;  /* 0x000000070000780c */ /* 0x000fda0003f05270 */
[----:B------:R-:W-:Y:S05]  /*4fd0*/  @!P0 BRA `(.L_x_5741) ;  /* 0x00000000003c8947 */ /* 0x000fea0003800000 */
[----:B------:R-:W-:-:S13]  /*4fe0*/  ISETP.NE.AND P0, PT, R0, 0x8, PT ;  /* 0x000000080000780c */ /* 0x000fda0003f05270 */
[----:B------:R-:W-:Y:S05]  /*4ff0*/  @!P0 BRA `(.L_x_5742) ;  /* 0x00000000001c8947 */ /* 0x000fea0003800000 */
[----:B------:R-:W-:-:S13]  /*5000*/  ISETP.NE.AND P0, PT, R0, 0x9, PT ;  /* 0x000000090000780c */ /* 0x000fda0003f05270 */
[----:B------:R-:W-:Y:S05]  /*5010*/  @P0 BRA `(.L_x_5735) ;  /* 0x0000000400e00947 */ /* 0x000fea0003800000 */
[----:B------:R-:W-:Y:S01]  /*5020*/  LOP3.LUT R19, R19, 0xff, RZ, 0xc0, !PT ;  /* 0x000000ff13137812 */ /* 0x000fe200078ec0ff */
[----:B------:R-:W-:-:S03]  /*5030*/  IMAD.MOV.U32 R5, RZ, RZ, RZ ;  /* 0x000000ffff057224 */ /* 0x000fc600078e00ff */
[----:B------:R-:W0:Y:S02]  /*5040*/  I2F.U16 R4, R19 ;  /* 0x0000001300047306 */ /* 0x000e240000101000 */
[----:B0-----:R0:W-:Y:S01]  /*5050*/  STG.E.64 desc[UR36][R8.64], R4 ;  /* 0x0000000408007986 */ /* 0x0011e2000c101b24 */
[----:B------:R-:W-:Y:S05]  /*5060*/  BRA `(.L_x_5736) ;  /* 0x0000000800a47947 */ /* 0x000fea0003800000 */
.L_x_5742:
[----:B------:R-:W-:-:S06]  /*5070*/  LOP3.LUT R19, R19, 0xff, RZ, 0xc0, !PT ;  /* 0x000000ff13137812 */ /* 0x000fcc00078ec0ff */
[----:B------:R-:W0:Y:S02]  /*5080*/  I2F.U16 R19, R19 ;  /* 0x0000001300137306 */ /* 0x000e240000101000 */
[----:B0-----:R-:W-:-:S04]  /*5090*/  F2FP.F16.F32.PACK_AB R3, RZ, R19 ;  /* 0x00000013ff03723e */ /* 0x001fc800000000ff */
[----:B------:R-:W-:-:S05]  /*50a0*/  PRMT R3, R3, 0x5410, RZ ;  /* 0x0000541003037816 */ /* 0x000fca00000000ff */
[----:B------:R0:W-:Y:S01]  /*50b0*/  STG.E desc[UR36][R8.64], R3 ;  /* 0x0000000308007986 */ /* 0x0001e2000c101924 */
[----:B------:R-:W-:Y:S05]  /*50c0*/  BRA `(.L_x_5736) ;  /* 0x00000008008c7947 */ /* 0x000fea0003800000 */
.L_x_5741:
[----:B------:R-:W-:-:S06]  /*50d0*/  LOP3.LUT R4, R19, 0xff, RZ, 0xc0, !PT ;  /* 0x000000ff13047812 */ /* 0x000fcc00078ec0ff */
[----:B------:R-:W0:Y:S02]  /*50e0*/  I2F.F64.U16 R4, R4 ;  /* 0x0000000400047312 */ /* 0x000e240000101800 */
[----:B0-----:R0:W-:Y:S01]  /*50f0*/  STG.E.64 desc[UR36][R8.64], R4 ;  /* 0x0000000408007986 */ /* 0x0011e2000c101b24 */
[----:B------:R-:W-:Y:S05]  /*5100*/  BRA `(.L_x_5736) ;  /* 0x00000008007c7947 */ /* 0x000fea0003800000 */
.L_x_5731:
        /* <DEDUP_REMOVED lines=10> */
[----:B------:R-:W-:-:S05]  /*51b0*/  LOP3.LUT R19, R19, 0xff, RZ, 0xc0, !PT ;  /* 0x000000ff13137812 */ /* 0x000fca00078ec0ff */
[----:B------:R0:W-:Y:S01]  /*51c0*/  STG.E.U16 desc[UR36][R8.64], R19 ;  /* 0x0000001308007986 */ /* 0x0001e2000c101524 */
[----:B------:R-:W-:Y:S05]  /*51d0*/  BRA `(.L_x_5736) ;  /* 0x0000000800487947 */ /* 0x000fea0003800000 */
.L_x_5746:
[----:B------:R-:W-:Y:S01]  /*51e0*/  LOP3.LUT R19, R19, 0xff, RZ, 0xc0, !PT ;  /* 0x000000ff13137812 */ /* 0x000fe200078ec0ff */
        /* <DEDUP_REMOVED lines=16> */
.L_x_5749:
[----:B------:R-:W-:-:S07]  /*52f0*/  PRMT R4, R0, 0x7610, R4 ;  /* 0x0000761000047816 */ /* 0x000fce0000000004 */
.L_x_5748:
[----:B------:R-:W-:Y:S05]  /*5300*/  BSYNC.RECONVERGENT B0 ;  /* 0x0000000000007941 */ /* 0x000fea0003800200 */
.L_x_5747:
[----:B------:R0:W-:Y:S01]  /*5310*/  STG.E.U8 desc[UR36][R8.64], R4 ;  /* 0x0000000408007986 */ /* 0x0001e2000c101124 */
[----:B------:R-:W-:Y:S05]  /*5320*/  BRA `(.L_x_5736) ;  /* 0x0000000400f47947 */ /* 0x000fea0003800000 */
.L_x_5745:
        /* <DEDUP_REMOVED lines=17> */
.L_x_5752:
[----:B------:R-:W-:-:S07]  /*5440*/  PRMT R4, R0, 0x7610, R4 ;  /* 0x0000761000047816 */ /* 0x000fce0000000004 */
.L_x_5751:
[----:B------:R-:W-:Y:S05]  /*5450*/  BSYNC.RECONVERGENT B0 ;  /* 0x0000000000007941 */ /* 0x000fea0003800200 */
.L_x_5750:
[----:B------:R0:W-:Y:S01]  /*5460*/  STG.E.U8 desc[UR36][R8.64], R4 ;  /* 0x0000000408007986 */ /* 0x0001e2000c101124 */
[----:B------:R-:W-:Y:S05]  /*5470*/  BRA `(.L_x_5736) ;  /* 0x0000000400a07947 */ /* 0x000fea0003800000 */
.L_x_5744:
[----:B------:R-:W-:-:S13]  /*5480*/  ISETP.NE.AND P0, PT, R0, 0x1c, PT ;  /* 0x0000001c0000780c */ /* 0x000fda0003f05270 */
[----:B------:R-:W-:Y:S05]  /*5490*/  @!P0 BRA `(.L_x_5753) ;  /* 0x0000000000608947 */ /* 0x000fea0003800000 */
[----:B------:R-:W-:-:S13]  /*54a0*/  ISETP.NE.AND P0, PT, R0, 0x1d, PT ;  /* 0x0000001d0000780c */ /* 0x000fda0003f05270 */
[----:B------:R-:W-:Y:S05]  /*54b0*/  @!P0 BRA `(.L_x_5754) ;  /* 0x0000000000488947 */ /* 0x000fea0003800000 */
[----:B------:R-:W-:-:S13]  /*54c0*/  ISETP.NE.AND P0, PT, R0, 0x2c, PT ;  /* 0x0000002c0000780c */ /* 0x000fda0003f05270 */
[----:B------:R-:W-:Y:S05]  /*54d0*/  @P0 BRA `(.L_x_5735) ;  /* 0x0000000000b00947 */ /* 0x000fea0003800000 */
[----:B------:R-:W-:Y:S01]  /*54e0*/  LOP3.LUT R19, R19, 0xff, RZ, 0xc0, !PT ;  /* 0x000000ff13137812 */ /* 0x000fe200078ec0ff */
        /* <DEDUP_REMOVED lines=15> */
.L_x_5754:
[----:B------:R-:W-:Y:S01]  /*55e0*/  LOP3.LUT R4, R19, 0xff, RZ, 0xc0, !PT ;  /* 0x000000ff13047812 */ /* 0x000fe200078ec0ff */
[----:B------:R-:W-:-:S05]  /*55f0*/  IMAD.MOV.U32 R5, RZ, RZ, RZ ;  /* 0x000000ffff057224 */ /* 0x000fca00078e00ff */
[----:B------:R0:W-:Y:S01]  /*5600*/  STG.E.64 desc[UR36][R8.64], R4 ;  /* 0x0000000408007986 */ /* 0x0001e2000c101b24 */
[----:B------:R-:W-:Y:S05]  /*5610*/  BRA `(.L_x_5736) ;  /* 0x0000000400387947 */ /* 0x000fea0003800000 */
.L_x_5753:
[----:B------:R-:W-:-:S05]  /*5620*/  LOP3.LUT R19, R19, 0xff, RZ, 0xc0, !PT ;  /* 0x000000ff13137812 */ /* 0x000fca00078ec0ff */
[----:B------:R0:W-:Y:S01]  /*5630*/  STG.E desc[UR36][R8.64], R19 ;  /* 0x0000001308007986 */ /* 0x0001e2000c101924 */
[----:B------:R-:W-:Y:S05]  /*5640*/  BRA `(.L_x_5736) ;  /* 0x00000004002c7947 */ /* 0x000fea0003800000 */
.L_x_5743:
[----:B------:R-:W-:-:S13]  /*5650*/  ISETP.GT.AND P0, PT, R0, 0xe, PT ;  /* 0x0000000e0000780c */ /* 0x000fda0003f04270 */
[----:B------:R-:W-:Y:S05]  /*5660*/  @P0 BRA `(.L_x_5755) ;  /* 0x0000000000340947 */ /* 0x000fea0003800000 */
[----:B------:R-:W-:-:S13]  /*5670*/  ISETP.NE.AND P0, PT, R0, 0xa, PT ;  /* 0x0000000a0000780c */ /* 0x000fda0003f05270 */
[----:B------:R-:W-:Y:S05]  /*5680*/  @!P0 BRA `(.L_x_5756) ;  /* 0x0000000000188947 */ /* 0x000fea0003800000 */
[----:B------:R-:W-:-:S13]  /*5690*/  ISETP.NE.AND P0, PT, R0, 0xb, PT ;  /* 0x0000000b0000780c */ /* 0x000fda0003f05270 */
[----:B------:R-:W-:Y:S05]  /*56a0*/  @P0 BRA `(.L_x_5735) ;  /* 0x00000000003c0947 */ /* 0x000fea0003800000 */
[----:B------:R-:W-:-:S04]  /*56b0*/  LOP3.LUT P0, RZ, R19, 0xff, RZ, 0xc0, !PT ;  /* 0x000000ff13ff7812 */ /* 0x000fc8000780c0ff */
[----:B------:R-:W-:-:S05]  /*56c0*/  SEL R3, RZ, 0x1, !P0 ;  /* 0x00000001ff037807 */ /* 0x000fca0004000000 */
[----:B------:R0:W-:Y:S01]  /*56d0*/  STG.E.U8 desc[UR36][R8.64], R3 ;  /* 0x0000000308007986 */ /* 0x0001e2000c101124 */
[----:B------:R-:W-:Y:S05]  /*56e0*/  BRA `(.L_x_5736) ;  /* 0x0000000400047947 */ /* 0x000fea0003800000 */
.L_x_5756:
[----:B------:R-:W-:Y:S02]  /*56f0*/  LOP3.LUT R4, R19, 0xff, RZ, 0xc0, !PT ;  /* 0x000000ff13047812 */ /* 0x000fe400078ec0ff */
[----:B---34-:R-:W-:-:S04]  /*5700*/  CS2R R6, SRZ ;  /* 0x0000000000067805 */ /* 0x018fc8000001ff00 */
[----:B------:R-:W0:Y:S02]  /*5710*/  I2F.F64.U16 R4, R4 ;  /* 0x0000000400047312 */ /* 0x000e240000101800 */
[----:B0-----:R0:W-:Y:S01]  /*5720*/  STG.E.128 desc[UR36][R8.64], R4 ;  /* 0x0000000408007986 */ /* 0x0011e2000c101d24 */
[----:B------:R-:W-:Y:S05]  /*5730*/  BRA `(.L_x_5736) ;  /* 0x0000000000f07947 */ /* 0x000fea0003800000 */
.L_x_5755:
[----:B------:R-:W-:-:S13]  /*5740*/  ISETP.NE.AND P0, PT, R0, 0xf, PT ;  /* 0x0000000f0000780c */ /* 0x000fda0003f05270 */
[----:B------:R-:W-:Y:S05]  /*5750*/  @!P0 BRA `(.L_x_5757) ;  /* 0x0000000000d88947 */ /* 0x000fea0003800000 */
[----:B------:R-:W-:-:S13]  /*5760*/  ISETP.NE.AND P0, PT, R0, 0x17, PT ;  /* 0x000000170000780c */ /* 0x000fda0003f05270 */
[----:B------:R-:W-:Y:S05]  /*5770*/  @!P0 BRA `(.L_x_5758) ;  /* 0x0000000000888947 */ /* 0x000fea0003800000 */
[----:B------:R-:W-:-:S13]  /*5780*/  ISETP.NE.AND P0, PT, R0, 0x18, PT ;  /* 0x000000180000780c */ /* 0x000fda0003f05270 */
[----:B------:R-:W-:Y:S05]  /*5790*/  @!P0 BRA `(.L_x_5759) ;  /* 0x0000000000448947 */ /* 0x000fea0003800000 */
.L_x_5735:
        /* <DEDUP_REMOVED lines=15> */
[----:B-1----:R-:W-:Y:S05]  /*5890*/  CALL.ABS.NOINC R14 ;  /* 0x000000000e007343 */ /* 0x002fea0003c00000 */
.L_x_5760:
[----:B------:R-:W-:Y:S05]  /*58a0*/  BRA `(.L_x_5736) ;  /* 0x0000000000947947 */ /* 0x000fea0003800000 */
.L_x_5759:
        /* <DEDUP_REMOVED lines=12> */
.L_x_5762:
[----:B------:R-:W-:Y:S05]  /*5970*/  BSYNC.RECONVERGENT B0 ;  /* 0x0000000000007941 */ /* 0x000fea0003800200 */
.L_x_5761:
[----:B------:R1:W-:Y:S01]  /*5980*/  STG.E.U8 desc[UR36][R8.64], R3 ;  /* 0x0000000308007986 */ /* 0x0003e2000c101124 */
[----:B------:R-:W-:Y:S05]  /*5990*/  BRA `(.L_x_5736) ;  /* 0x0000000000587947 */ /* 0x000fea0003800000 */
.L_x_5758:
[----:B------:R-:W-:-:S06]  /*59a0*/  LOP3.LUT R19, R19, 0xff, RZ, 0xc0, !PT ;  /* 0x000000ff13137812 */ /* 0x000fcc00078ec0ff */
[----:B------:R-:W0:Y:S02]  /*59b0*/  I2F.U16 R19, R19 ;  /* 0x0000001300137306 */ /* 0x000e240000101000 */
[----:B0-----:R-:W-:-:S13]  /*59c0*/  ISETP.GT.U32.AND P0, PT, R19, 0x477fffff, PT ;  /* 0x477fffff1300780c */ /* 0x001fda0003f04070 */
[----:B------:R-:W-:Y:S05]  /*59d0*/  @P0 BRA `(.L_x_5763) ;  /* 0x0000000000240947 */ /* 0x000fea0003800000 */
[----:B------:R-:W-:-:S13]  /*59e0*/  ISETP.GE.U32.AND P0, PT, R19, 0x38800000, PT ;  /* 0x388000001300780c */ /* 0x000fda0003f06070 */
[----:B------:R-:W-:Y:S01]  /*59f0*/  @P0 SHF.R.U32.HI R0, RZ, 0x15, R19 ;  /* 0x00000015ff000819 */ /* 0x000fe20000011613 */
[----:B------:R-:W-:-:S03]  /*5a00*/  @!P0 FADD.FTZ R5, R19, 128 ;  /* 0x4300000013058421 */ /* 0x000fc60000010000 */
[----:B------:R-:W-:-:S04]  /*5a10*/  @P0 LOP3.LUT R0, R0, 0x1, RZ, 0xc0, !PT ;  /* 0x0000000100000812 */ /* 0x000fc800078ec0ff */
[----:B------:R-:W-:-:S04]  /*5a20*/  @P0 IADD3 R0, PT, PT, R19, 0x80fffff, R0 ;  /* 0x080fffff13000810 */ /* 0x000fc80007ffe000 */
[----:B------:R-:W-:-:S05]  /*5a30*/  @P0 SHF.R.U32.HI R3, RZ, 0x15, R0 ;  /* 0x00000015ff030819 */ /* 0x000fca0000011600 */
[----:B------:R0:W-:Y:S04]  /*5a40*/  @P0 STG.E.U8 desc[UR36][R8.64], R3 ;  /* 0x0000000308000986 */ /* 0x0001e8000c101124 */
[----:B------:R0:W-:Y:S01]  /*5a50*/  @!P0 STG.E.U8 desc[UR36][R8.64], R5 ;  /* 0x0000000508008986 */ /* 0x0001e2000c101124 */
[----:B------:R-:W-:Y:S05]  /*5a60*/  BRA `(.L_x_5736) ;  /* 0x0000000000247947 */ /* 0x000fea0003800000 */
.L_x_5763:
[----:B------:R-:W-:Y:S01]  /*5a70*/  IMAD.MOV.U32 R3, RZ, RZ, 0x7f ;  /* 0x0000007fff037424 */ /* 0x000fe200078e00ff */
[----:B------:R-:W-:-:S04]  /*5a80*/  ISETP.GT.U32.AND P0, PT, R19, 0x7f800000, PT ;  /* 0x7f8000001300780c */ /* 0x000fc80003f04070 */
[----:B------:R-:W-:-:S05]  /*5a90*/  SEL R3, R3, 0x7c, P0 ;  /* 0x0000007c03037807 */ /* 0x000fca0000000000 */
[----:B------:R2:W-:Y:S01]  /*5aa0*/  STG.E.U8 desc[UR36][R8.64], R3 ;  /* 0x0000000308007986 */ /* 0x0005e2000c101124 */
[----:B------:R-:W-:Y:S05]  /*5ab0*/  BRA `(.L_x_5736) ;  /* 0x0000000000107947 */ /* 0x000fea0003800000 */
.L_x_5757:
[----:B------:R-:W-:-:S04]  /*5ac0*/  LOP3.LUT R19, R19, 0xff, RZ, 0xc0, !PT ;  /* 0x000000ff13137812 */ /* 0x000fc800078ec0ff */
[----:B------:R-:W0:Y:S02]  /*5ad0*/  I2F.U16 R0, R19 ;  /* 0x0000001300007306 */ /* 0x000e240000101000 */
[----:B0-----:R-:W-:-:S05]  /*5ae0*/  F2FP.BF16.F32.PACK_AB R0, RZ, R0 ;  /* 0x00000000ff00723e */ /* 0x001fca00000010ff */
[----:B------:R0:W-:Y:S02]  /*5af0*/  STG.E.U16 desc[UR36][R8.64], R0 ;  /* 0x0000000008007986 */ /* 0x0001e4000c101524 */
.L_x_5736:
[----:B------:R-:W-:Y:S05]  /*5b00*/  BSYNC.RECONVERGENT B6 ;  /* 0x0000000000067941 */ /* 0x000fea0003800200 */
.L_x_5730:
[----:B------:R-:W-:-:S07]  /*5b10*/  VIADD R2, R2, 0x80 ;  /* 0x0000008002027836 */ /* 0x000fce0000000000 */
.L_x_5693:
[----:B------:R-:W-:-:S13]  /*5b20*/  ISETP.GE.AND P0, PT, R2, R22, PT ;  /* 0x000000160200720c */ /* 0x000fda0003f06270 */
[----:B------:R-:W-:Y:S05]  /*5b30*/  @P0 BREAK.RELIABLE B7 ;  /* 0x0000000000070942 */ /* 0x000fea0003800100 */
[----:B------:R-:W-:Y:S05]  /*5b40*/  @P0 BRA `(.L_x_5729) ;  /* 0x0000000c00b40947 */ /* 0x000fea0003800000 */
[----:B------:R-:W-:Y:S05]  /*5b50*/  BSYNC.RELIABLE B7 ;  /* 0x0000000000077941 */ /* 0x000fea0003800100 */
.L_x_5692:
[----:B------:R-:W3:Y:S01]  /*5b60*/  LDCU UR4, c[0x0][0x3a8] ;  /* 0x00007500ff0477ac */ /* 0x000ee20008000800 */
[----:B012---:R-:W0:Y:S01]  /*5b70*/  LDC.64 R8, c[0x0][0x388] ;  /* 0x0000e200ff087b82 */ /* 0x007e220000000a00 */
[----:B------:R-:W-:Y:S01]  /*5b80*/  IMAD R0, R23, 0x200, R2 ;  /* 0x0000020017007824 */ /* 0x000fe200078e0202 */
[----:B------:R-:W-:Y:S01]  /*5b90*/  PRMT R4, R16, 0x9910, RZ ;  /* 0x0000991010047816 */ /* 0x000fe200000000ff */
[----:B------:R-:W-:Y:S02]  /*5ba0*/  BSSY.RECONVERGENT B6, `(.L_x_5764) ;  /* 0x00000e6000067945 */ /* 0x000fe40003800200 */
[----:B---3--:R-:W-:Y:S02]  /*5bb0*/  IMAD R3, R0, UR4, RZ ;  /* 0x0000000400037c24 */ /* 0x008fe4000f8e02ff */
        /* <DEDUP_REMOVED lines=15> */
.L_x_5768:
[----:B-----5:R0:W-:Y:S01]  /*5cb0*/  STG.E.U8 desc[UR36][R8.64], R18 ;  /* 0x0000001208007986 */ /* 0x0201e2000c101124 */
[----:B------:R-:W-:Y:S05]  /*5cc0*/  BRA `(.L_x_5770) ;  /* 0x0000000c004c7947 */ /* 0x000fea0003800000 */
.L_x_5767:
        /* <DEDUP_REMOVED lines=10> */
.L_x_5772:
[----:B-----5:R-:W-:-:S05]  /*5d70*/  LOP3.LUT R3, R18, 0xff, RZ, 0xc0, !PT ;  /* 0x000000ff12037812 */ /* 0x020fca00078ec0ff */
[----:B------:R0:W-:Y:S01]  /*5d80*/  STG.E desc[UR36][R8.64], R3 ;  /* 0x0000000308007986 */ /* 0x0001e2000c101924 */
[----:B------:R-:W-:Y:S05]  /*5d90*/  BRA `(.L_x_5770) ;  /* 0x0000000c00187947 */ /* 0x000fea0003800000 */
.L_x_5771:
[----:B-----5:R-:W-:-:S05]  /*5da0*/  LOP3.LUT R3, R18, 0xff, RZ, 0xc0, !PT ;  /* 0x000000ff12037812 */ /* 0x020fca00078ec0ff */
[----:B------:R0:W-:Y:S01]  /*5db0*/  STG.E.U16 desc[UR36][R8.64], R3 ;  /* 0x0000000308007986 */ /* 0x0001e2000c101524 */
[----:B------:R-:W-:Y:S05]  /*5dc0*/  BRA `(.L_x_5770) ;  /* 0x0000000c000c7947 */ /* 0x000fea0003800000 */
.L_x_5766:
        /* <DEDUP_REMOVED lines=10> */
.L_x_5774:
[----:B-----5:R-:W-:-:S04]  /*5e70*/  LOP3.LUT R18, R18, 0xff, RZ, 0xc0, !PT ;  /* 0x000000ff12127812 */ /* 0x020fc800078ec0ff */
[----:B------:R-:W0:Y:S02]  /*5e80*/  I2F.U16 R0, R18 ;  /* 0x0000001200007306 */ /* 0x000e240000101000 */
[----:B0-----:R-:W-:-:S05]  /*5e90*/  F2FP.F16.F32.PACK_AB R0, RZ, R0 ;  /* 0x00000000ff00723e */ /* 0x001fca00000000ff */
[----:B------:R0:W-:Y:S01]  /*5ea0*/  STG.E.U16 desc[UR36][R8.64], R0 ;  /* 0x0000000008007986 */ /* 0x0001e2000c101524 */
[----:B------:R-:W-:Y:S05]  /*5eb0*/  BRA `(.L_x_5770) ;  /* 0x0000000800d07947 */ /* 0x000fea0003800000 */
.L_x_5773:
        /* <DEDUP_REMOVED lines=11> */
.L_x_5776:
[----:B-----5:R-:W-:-:S06]  /*5f70*/  LOP3.LUT R18, R18, 0xff, RZ, 0xc0, !PT ;  /* 0x000000ff12127812 */ /* 0x020fcc00078ec0ff */
[----:B------:R-:W0:Y:S02]  /*5f80*/  I2F.U16 R18, R18 ;  /* 0x0000001200127306 */ /* 0x000e240000101000 */
[----:B0-----:R-:W-:-:S04]  /*5f90*/  F2FP.F16.F32.PACK_AB R3, RZ, R18 ;  /* 0x00000012ff03723e */ /* 0x001fc800000000ff */
[----:B------:R-:W-:-:S05]  /*5fa0*/  PRMT R3, R3, 0x5410, RZ ;  /* 0x0000541003037816 */ /* 0x000fca00000000ff */
[----:B------:R0:W-:Y:S01]  /*5fb0*/  STG.E desc[UR36][R8.64], R3 ;  /* 0x0000000308007986 */ /* 0x0001e2000c101924 */
[----:B------:R-:W-:Y:S05]  /*5fc0*/  BRA `(.L_x_5770) ;  /* 0x00000008008c7947 */ /* 0x000fea0003800000 */
.L_x_5775:
[----:B-----5:R-:W-:-:S06]  /*5fd0*/  LOP3.LUT R4, R18, 0xff, RZ, 0xc0, !PT ;  /* 0x000000ff12047812 */ /* 0x020fcc00078ec0ff */
[----:B------:R-:W0:Y:S02]  /*5fe0*/  I2F.F64.U16 R4, R4 ;  /* 0x0000000400047312 */ /* 0x000e240000101800 */
[----:B0-----:R0:W-:Y:S01]  /*5ff0*/  STG.E.64 desc[UR36][R8.64], R4 ;  /* 0x0000000408007986 */ /* 0x0011e2000c101b24 */
[----:B------:R-:W-:Y:S05]  /*6000*/  BRA `(.L_x_5770) ;  /* 0x00000008007c7947 */ /* 0x000fea0003800000 */
.L_x_5765:
        /* <DEDUP_REMOVED lines=13> */
.L_x_5780:
[----:B-----5:R-:W-:Y:S01]  /*60e0*/  LOP3.LUT R18, R18, 0xff, RZ, 0xc0, !PT ;  /* 0x000000ff12127812 */ /* 0x020fe200078ec0ff */
[----:B------:R-:W-:Y:S01]  /*60f0*/  BSSY.RECONVERGENT B0, `(.L_x_5781) ;  /* 0x0000011000007945 */ /* 0x000fe20003800200 */
[----:B------:R-:W-:Y:S02]  /*6100*/  IMAD.MOV.U32 R4, RZ, RZ, 0x80 ;  /* 0x00000080ff047424 */ /* 0x000fe400078e00ff */
        /* <DEDUP_REMOVED lines=14> */
.L_x_5783:
[----:B------:R-:W-:-:S07]  /*61f0*/  PRMT R4, R0, 0x7610, R4 ;  /* 0x0000761000047816 */ /* 0x000fce0000000004 */
.L_x_5782:
[----:B------:R-:W-:Y:S05]  /*6200*/  BSYNC.RECONVERGENT B0 ;  /* 0x0000000000007941 */ /* 0x000fea0003800200 */
.L_x_5781:
[----:B------:R0:W-:Y:S01]  /*6210*/  STG.E.U8 desc[UR36][R8.64], R4 ;  /* 0x0000000408007986 */ /* 0x0001e2000c101124 */
[----:B------:R-:W-:Y:S05]  /*6220*/  BRA `(.L_x_5770) ;  /* 0x0000000400f47947 */ /* 0x000fea0003800000 */
.L_x_5779:
        /* <DEDUP_REMOVED lines=17> */
.L_x_5786:
[----:B------:R-:W-:-:S07]  /*6340*/  PRMT R4, R0, 0x7610, R4 ;  /* 0x0000761000047816 */ /* 0x000fce0000000004 */
.L_x_5785:
[----:B------:R-:W-:Y:S05]  /*6350*/  BSYNC.RECONVERGENT B0 ;  /* 0x0000000000007941 */ /* 0x000fea0003800200 */
.L_x_5784:
[----:B------:R0:W-:Y:S01]  /*6360*/  STG.E.U8 desc[UR36][R8.64], R4 ;  /* 0x0000000408007986 */ /* 0x0001e2000c101124 */
[----:B------:R-:W-:Y:S05]  /*6370*/  BRA `(.L_x_5770) ;  /* 0x0000000400a07947 */ /* 0x000fea0003800000 */
.L_x_5778:
[----:B------:R-:W-:-:S13]  /*6380*/  ISETP.NE.AND P0, PT, R0, 0x1c, PT ;  /* 0x0000001c0000780c */ /* 0x000fda0003f05270 */
[----:B------:R-:W-:Y:S05]  /*6390*/  @!P0 BRA `(.L_x_5787) ;  /* 0x0000000000608947 */ /* 0x000fea0003800000 */
[----:B------:R-:W-:-:S13]  /*63a0*/  ISETP.NE.AND P0, PT, R0, 0x1d, PT ;  /* 0x0000001d0000780c */ /* 0x000fda0003f05270 */
[----:B------:R-:W-:Y:S05]  /*63b0*/  @!P0 BRA `(.L_x_5788) ;  /* 0x0000000000488947 */ /* 0x000fea0003800000 */
[----:B------:R-:W-:-:S13]  /*63c0*/  ISETP.NE.AND P0, PT, R0, 0x2c, PT ;  /* 0x0000002c0000780c */ /* 0x000fda0003f05270 */
[----:B------:R-:W-:Y:S05]  /*63d0*/  @P0 BRA `(.L_x_5769) ;  /* 0x0000000000b00947 */ /* 0x000fea0003800000 */
        /* <DEDUP_REMOVED lines=16> */
.L_x_5788:
[----:B-----5:R-:W-:Y:S01]  /*64e0*/  LOP3.LUT R18, R18, 0xff, RZ, 0xc0, !PT ;  /* 0x000000ff12127812 */ /* 0x020fe200078ec0ff */
[----:B------:R-:W-:-:S05]  /*64f0*/  IMAD.MOV.U32 R19, RZ, RZ, RZ ;  /* 0x000000ffff137224 */ /* 0x000fca00078e00ff */
[----:B------:R0:W-:Y:S01]  /*6500*/  STG.E.64 desc[UR36][R8.64], R18 ;  /* 0x0000001208007986 */ /* 0x0001e2000c101b24 */
[----:B------:R-:W-:Y:S05]  /*6510*/  BRA `(.L_x_5770) ;  /* 0x0000000400387947 */ /* 0x000fea0003800000 */
.L_x_5787:
[----:B-----5:R-:W-:-:S05]  /*6520*/  LOP3.LUT R3, R18, 0xff, RZ, 0xc0, !PT ;  /* 0x000000ff12037812 */ /* 0x020fca00078ec0ff */
[----:B------:R0:W-:Y:S01]  /*6530*/  STG.E desc[UR36][R8.64], R3 ;  /* 0x0000000308007986 */ /* 0x0001e2000c101924 */
[----:B------:R-:W-:Y:S05]  /*6540*/  BRA `(.L_x_5770) ;  /* 0x00000004002c7947 */ /* 0x000fea0003800000 */
.L_x_5777:
        /* <DEDUP_REMOVED lines=10> */
.L_x_5790:
[----:B-----5:R-:W-:Y:S02]  /*65f0*/  LOP3.LUT R4, R18, 0xff, RZ, 0xc0, !PT ;  /* 0x000000ff12047812 */ /* 0x020fe400078ec0ff */
[----:B----4-:R-:W-:-:S04]  /*6600*/  CS2R R6, SRZ ;  /* 0x0000000000067805 */ /* 0x010fc8000001ff00 */
[----:B------:R-:W0:Y:S02]  /*6610*/  I2F.F64.U16 R4, R4 ;  /* 0x0000000400047312 */ /* 0x000e240000101800 */
[----:B0-----:R0:W-:Y:S01]  /*6620*/  STG.E.128 desc[UR36][R8.64], R4 ;  /* 0x0000000408007986 */ /* 0x0011e2000c101d24 */
[----:B------:R-:W-:Y:S05]  /*6630*/  BRA `(.L_x_5770) ;  /* 0x0000000000f07947 */ /* 0x000fea0003800000 */
.L_x_5789:
[----:B------:R-:W-:-:S13]  /*6640*/  ISETP.NE.AND P0, PT, R0, 0xf, PT ;  /* 0x0000000f0000780c */ /* 0x000fda0003f05270 */
[----:B------:R-:W-:Y:S05]  /*6650*/  @!P0 BRA `(.L_x_5791) ;  /* 0x0000000000d88947 */ /* 0x000fea0003800000 */
[----:B------:R-:W-:-:S13]  /*6660*/  ISETP.NE.AND P0, PT, R0, 0x17, PT ;  /* 0x000000170000780c */ /* 0x000fda0003f05270 */
[----:B------:R-:W-:Y:S05]  /*6670*/  @!P0 BRA `(.L_x_5792) ;  /* 0x0000000000888947 */ /* 0x000fea0003800000 */
[----:B------:R-:W-:-:S13]  /*6680*/  ISETP.NE.AND P0, PT, R0, 0x18, PT ;  /* 0x000000180000780c */ /* 0x000fda0003f05270 */
[----:B------:R-:W-:Y:S05]  /*6690*/  @!P0 BRA `(.L_x_5793) ;  /* 0x0000000000448947 */ /* 0x000fea0003800000 */
.L_x_5769:
[----:B------:R-:W-:Y:S01]  /*66a0*/  MOV R14, 0x0 ;  /* 0x00000000000e7802 */ /* 0x000fe20000000f00 */
[----:B------:R-:W0:Y:S01]  /*66b0*/  LDCU.64 UR4, c[0x4][0x188] ;  /* 0x01003100ff0477ac */ /* 0x000e220008000a00 */
[----:B------:R-:W-:Y:S02]  /*66c0*/  IMAD.MOV.U32 R8, RZ, RZ, 0x65 ;  /* 0x00000065ff087424 */ /* 0x000fe400078e00ff */
[----:B------:R-:W-:Y:S01]  /*66d0*/  IMAD.MOV.U32 R12, RZ, RZ, 0x1 ;  /* 0x00000001ff0c7424 */ /* 0x000fe200078e00ff */
[----:B------:R-:W4:Y:S01]  /*66e0*/  LDCU.64 UR6, c[0x4][0x190] ;  /* 0x01003200ff0677ac */ /* 0x000f220008000a00 */
[----:B------:R-:W1:Y:S01]  /*66f0*/  LDC.64 R14, c[0x4][R14] ;  /* 0x010000000e0e7b82 */ /* 0x000e620000000a00 */
[----:B------:R-:W-:Y:S01]  /*6700*/  IMAD.MOV.U32 R13, RZ, RZ, RZ ;  /* 0x000000ffff0d7224 */ /* 0x000fe200078e00ff */
[----:B------:R-:W2:Y:S01]  /*6710*/  LDCU.64 UR8, c[0x4][0x10] ;  /* 0x01000200ff0877ac */ /* 0x000ea20008000a00 */
[----:B0-----:R-:W-:Y:S02]  /*6720*/  IMAD.U32 R4, RZ, RZ, UR4 ;  /* 0x00000004ff047e24 */ /* 0x001fe4000f8e00ff */
[----:B------:R-:W-:-:S02]  /*6730*/  IMAD.U32 R5, RZ, RZ, UR5 ;  /* 0x00000005ff057e24 */ /* 0x000fc4000f8e00ff */
[----:B----4-:R-:W-:Y:S02]  /*6740*/  IMAD.U32 R6, RZ, RZ, UR6 ;  /* 0x00000006ff067e24 */ /* 0x010fe4000f8e00ff */
[----:B------:R-:W-:Y:S02]  /*6750*/  IMAD.U32 R7, RZ, RZ, UR7 ;  /* 0x00000007ff077e24 */ /* 0x000fe4000f8e00ff */
[----:B--2---:R-:W-:Y:S02]  /*6760*/  IMAD.U32 R10, RZ, RZ, UR8 ;  /* 0x00000008ff0a7e24 */ /* 0x004fe4000f8e00ff */
[----:B------:R-:W-:-:S07]  /*6770*/  IMAD.U32 R11, RZ, RZ, UR9 ;  /* 0x00000009ff0b7e24 */ /* 0x000fce000f8e00ff */
[----:B------:R-:W-:-:S07]  /*6780*/  LEPC R20, `(.L_x_5794) ;  /* 0x000000001014794e */ /* 0x000fce0000000000 */
[----:B-1---5:R-:W-:Y:S05]  /*6790*/  CALL.ABS.NOINC R14 ;  /* 0x000000000e007343 */ /* 0x022fea0003c00000 */
.L_x_5794:
[----:B------:R-:W-:Y:S05]  /*67a0*/  BRA `(.L_x_5770) ;  /* 0x0000000000947947 */ /* 0x000fea0003800000 */
.L_x_5793:
        /* <DEDUP_REMOVED lines=12> */
.L_x_5796:
[----:B------:R-:W-:Y:S05]  /*6870*/  BSYNC.RECONVERGENT B0 ;  /* 0x0000000000007941 */ /* 0x000fea0003800200 */
.L_x_5795:
[----:B------:R1:W-:Y:S01]  /*6880*/  STG.E.U8 desc[UR36][R8.64], R3 ;  /* 0x0000000308007986 */ /* 0x0003e2000c101124 */
[----:B------:R-:W-:Y:S05]  /*6890*/  BRA `(.L_x_5770) ;  /* 0x0000000000587947 */ /* 0x000fea0003800000 */
.L_x_5792:
[----:B-----5:R-:W-:-:S04]  /*68a0*/  LOP3.LUT R18, R18, 0xff, RZ, 0xc0, !PT ;  /* 0x000000ff12127812 */ /* 0x020fc800078ec0ff */
        /* <DEDUP_REMOVED lines=12> */
.L_x_5797:
[----:B------:R-:W-:Y:S01]  /*6970*/  IMAD.MOV.U32 R3, RZ, RZ, 0x7f ;  /* 0x0000007fff037424 */ /* 0x000fe200078e00ff */
[----:B------:R-:W-:-:S04]  /*6980*/  ISETP.GT.U32.AND P0, PT, R5, 0x7f800000, PT ;  /* 0x7f8000000500780c */ /* 0x000fc80003f04070 */
[----:B------:R-:W-:-:S05]  /*6990*/  SEL R3, R3, 0x7c, P0 ;  /* 0x0000007c03037807 */ /* 0x000fca0000000000 */
[----:B------:R2:W-:Y:S01]  /*69a0*/  STG.E.U8 desc[UR36][R8.64], R3 ;  /* 0x0000000308007986 */ /* 0x0005e2000c101124 */
[----:B------:R-:W-:Y:S05]  /*69b0*/  BRA `(.L_x_5770) ;  /* 0x0000000000107947 */ /* 0x000fea0003800000 */
.L_x_5791:
[----:B-----5:R-:W-:-:S04]  /*69c0*/  LOP3.LUT R18, R18, 0xff, RZ, 0xc0, !PT ;  /* 0x000000ff12127812 */ /* 0x020fc800078ec0ff */
[----:B------:R-:W0:Y:S02]  /*69d0*/  I2F.U16 R0, R18 ;  /* 0x0000001200007306 */ /* 0x000e240000101000 */
[----:B0-----:R-:W-:-:S05]  /*69e0*/  F2FP.BF16.F32.PACK_AB R0, RZ, R0 ;  /* 0x00000000ff00723e */ /* 0x001fca00000010ff */
[----:B------:R0:W-:Y:S02]  /*69f0*/  STG.E.U16 desc[UR36][R8.64], R0 ;  /* 0x0000000008007986 */ /* 0x0001e4000c101524 */
.L_x_5770:
[----:B------:R-:W-:Y:S05]  /*6a00*/  BSYNC.RECONVERGENT B6 ;  /* 0x0000000000067941 */ /* 0x000fea0003800200 */
.L_x_5764:
[----:B------:R-:W-:-:S07]  /*6a10*/  VIADD R2, R2, 0x80 ;  /* 0x0000008002027836 */ /* 0x000fce0000000000 */
.L_x_5729:
[----:B------:R-:W-:Y:S05]  /*6a20*/  BSYNC.RECONVERGENT B8 ;  /* 0x0000000000087941 */ /* 0x000fea0003800200 */
.L_x_5691:
[----:B------:R-:W-:-:S13]  /*6a30*/  ISETP.GE.AND P0, PT, R2, R22, PT ;  /* 0x000000160200720c */ /* 0x000fda0003f06270 */
[----:B------:R-:W-:Y:S05]  /*6a40*/  @P0 EXIT ;  /* 0x000000000000094d */ /* 0x000fea0003800000 */
[----:B0--3--:R-:W0:Y:S01]  /*6a50*/  LDC.64 R4, c[0x0][0x388] ;  /* 0x0000e200ff047b82 */ /* 0x009e220000000a00 */
[----:B------:R-:W1:Y:S01]  /*6a60*/  LDCU UR4, c[0x0][0x3a8] ;  /* 0x00007500ff0477ac */ /* 0x000e620008000800 */
[----:B------:R-:W-:Y:S01]  /*6a70*/  PRMT R0, R16, 0x9910, RZ ;  /* 0x0000991010007816 */ /* 0x000fe200000000ff */
[----:B------:R-:W-:-:S03]  /*6a80*/  IMAD R2, R23, 0x200, R2 ;  /* 0x0000020017027824 */ /* 0x000fc600078e0202 */
[----:B------:R-:W-:Y:S01]  /*6a90*/  ISETP.GT.AND P1, PT, R0, 0x9, PT ;  /* 0x000000090000780c */ /* 0x000fe20003f24270 */
[----:B-12---:R-:W-:-:S05]  /*6aa0*/  IMAD R3, R2, UR4, RZ ;  /* 0x0000000402037c24 */ /* 0x006fca000f8e02ff */
        /* <DEDUP_REMOVED lines=11> */
[----:B-----5:R-:W-:Y:S01]  /*6b60*/  STG.E.U8 desc[UR36][R2.64], R17 ;  /* 0x0000001102007986 */ /* 0x020fe2000c101124 */
[----:B------:R-:W-:Y:S05]  /*6b70*/  EXIT ;  /* 0x000000000000794d */ /* 0x000fea0003800000 */
.L_x_5801:
[----:B-----5:R-:W-:Y:S01]  /*6b80*/  STG.E.U8 desc[UR36][R2.64], R17 ;  /* 0x0000001102007986 */ /* 0x020fe2000c101124 */
[----:B------:R-:W-:Y:S05]  /*6b90*/  EXIT ;  /* 0x000000000000794d */ /* 0x000fea0003800000 */
.L_x_5800:
        /* <DEDUP_REMOVED lines=8> */
[----:B------:R-:W-:Y:S01]  /*6c20*/  STG.E.64 desc[UR36][R2.64], R4 ;  /* 0x0000000402007986 */ /* 0x000fe2000c101b24 */
[----:B------:R-:W-:Y:S05]  /*6c30*/  EXIT ;  /* 0x000000000000794d */ /* 0x000fea0003800000 */
.L_x_5804:
[----:B-----5:R-:W-:-:S05]  /*6c40*/  LOP3.LUT R17, R17, 0xff, RZ, 0xc0, !PT ;  /* 0x000000ff11117812 */ /* 0x020fca00078ec0ff */
[----:B------:R-:W-:Y:S01]  /*6c50*/  STG.E desc[UR36][R2.64], R17 ;  /* 0x0000001102007986 */ /* 0x000fe2000c101924 */
[----:B------:R-:W-:Y:S05]  /*6c60*/  EXIT ;  /* 0x000000000000794d */ /* 0x000fea0003800000 */
.L_x_5803:
[----:B-----5:R-:W-:-:S05]  /*6c70*/  LOP3.LUT R17, R17, 0xff, RZ, 0xc0, !PT ;  /* 0x000000ff11117812 */ /* 0x020fca00078ec0ff */
[----:B------:R-:W-:Y:S01]  /*6c80*/  STG.E.U16 desc[UR36][R2.64], R17 ;  /* 0x0000001102007986 */ /* 0x000fe2000c101524 */
[----:B------:R-:W-:Y:S05]  /*6c90*/  EXIT ;  /* 0x000000000000794d */ /* 0x000fea0003800000 */
.L_x_5799:
        /* <DEDUP_REMOVED lines=8> */
[----:B0-----:R-:W-:Y:S01]  /*6d20*/  STG.E desc[UR36][R2.64], R5 ;  /* 0x0000000502007986 */ /* 0x001fe2000c101924 */
[----:B------:R-:W-:Y:S05]  /*6d30*/  EXIT ;  /* 0x000000000000794d */ /* 0x000fea0003800000 */
.L_x_5806:
[----:B-----5:R-:W-:-:S04]  /*6d40*/  LOP3.LUT R17, R17, 0xff, RZ, 0xc0, !PT ;  /* 0x000000ff11117812 */ /* 0x020fc800078ec0ff */
[----:B------:R-:W0:Y:S02]  /*6d50*/  I2F.U16 R0, R17 ;  /* 0x0000001100007306 */ /* 0x000e240000101000 */
[----:B0-----:R-:W-:-:S05]  /*6d60*/  F2FP.F16.F32.PACK_AB R0, RZ, R0 ;  /* 0x00000000ff00723e */ /* 0x001fca00000000ff */
[----:B------:R-:W-:Y:S01]  /*6d70*/  STG.E.U16 desc[UR36][R2.64], R0 ;  /* 0x0000000002007986 */ /* 0x000fe2000c101524 */
[----:B------:R-:W-:Y:S05]  /*6d80*/  EXIT ;  /* 0x000000000000794d */ /* 0x000fea0003800000 */
.L_x_5805:
[----:B------:R-:W-:-:S13]  /*6d90*/  ISETP.NE.AND P0, PT, R0, 0x7, PT ;  /* 0x000000070000780c */ /* 0x000fda0003f05270 */
[----:B------:R-:W-:Y:S05]  /*6da0*/  @!P0 BRA `(.L_x_5807) ;  /* 0x00000000003c8947 */ /* 0x000fea0003800000 */
[----:B------:R-:W-:-:S13]  /*6db0*/  ISETP.NE.AND P0, PT, R0, 0x8, PT ;  /* 0x000000080000780c */ /* 0x000fda0003f05270 */
[----:B------:R-:W-:Y:S05]  /*6dc0*/  @!P0 BRA `(.L_x_5808) ;  /* 0x00000000001c8947 */ /* 0x000fea0003800000 */
[----:B------:R-:W-:-:S13]  /*6dd0*/  ISETP.NE.AND P0, PT, R0, 0x9, PT ;  /* 0x000000090000780c */ /* 0x000fda0003f05270 */
[----:B------:R-:W-:Y:S05]  /*6de0*/  @P0 BRA `(.L_x_5802) ;  /* 0x0000000400e00947 */ /* 0x000fea0003800000 */
[----:B-----5:R-:W-:Y:S01]  /*6df0*/  LOP3.LUT R17, R17, 0xff, RZ, 0xc0, !PT ;  /* 0x000000ff11117812 */ /* 0x020fe200078ec0ff */
[----:B------:R-:W-:-:S03]  /*6e00*/  IMAD.MOV.U32 R5, RZ, RZ, RZ ;  /* 0x000000ffff057224 */ /* 0x000fc600078e00ff */
[----:B------:R-:W0:Y:S02]  /*6e10*/  I2F.U16 R4, R17 ;  /* 0x0000001100047306 */ /* 0x000e240000101000 */
[----:B0-----:R-:W-:Y:S01]  /*6e20*/  STG.E.64 desc[UR36][R2.64], R4 ;  /* 0x0000000402007986 */ /* 0x001fe2000c101b24 */
[----:B------:R-:W-:Y:S05]  /*6e30*/  EXIT ;  /* 0x000000000000794d */ /* 0x000fea0003800000 */
.L_x_5808:
[----:B-----5:R-:W-:-:S06]  /*6e40*/  LOP3.LUT R17, R17, 0xff, RZ, 0xc0, !PT ;  /* 0x000000ff11117812 */ /* 0x020fcc00078ec0ff */
[----:B------:R-:W0:Y:S02]  /*6e50*/  I2F.U16 R17, R17 ;  /* 0x0000001100117306 */ /* 0x000e240000101000 */
[----:B0-----:R-:W-:-:S04]  /*6e60*/  F2FP.F16.F32.PACK_AB R5, RZ, R17 ;  /* 0x00000011ff05723e */ /* 0x001fc800000000ff */
[----:B------:R-:W-:-:S05]  /*6e70*/  PRMT R5, R5, 0x5410, RZ ;  /* 0x0000541005057816 */ /* 0x000fca00000000ff */
[----:B------:R-:W-:Y:S01]  /*6e80*/  STG.E desc[UR36][R2.64], R5 ;  /* 0x0000000502007986 */ /* 0x000fe2000c101924 */
[----:B------:R-:W-:Y:S05]  /*6e90*/  EXIT ;  /* 0x000000000000794d */ /* 0x000fea0003800000 */
.L_x_5807:
[----:B-----5:R-:W-:-:S06]  /*6ea0*/  LOP3.LUT R4, R17, 0xff, RZ, 0xc0, !PT ;  /* 0x000000ff11047812 */ /* 0x020fcc00078ec0ff */
[----:B------:R-:W0:Y:S02]  /*6eb0*/  I2F.F64.U16 R4, R4 ;  /* 0x0000000400047312 */ /* 0x000e240000101800 */
[----:B0-----:R-:W-:Y:S01]  /*6ec0*/  STG.E.64 desc[UR36][R2.64], R4 ;  /* 0x0000000402007986 */ /* 0x001fe2000c101b24 */
[----:B------:R-:W-:Y:S05]  /*6ed0*/  EXIT ;  /* 0x000000000000794d */ /* 0x000fea0003800000 */
.L_x_5798:
        /* <DEDUP_REMOVED lines=11> */
[----:B------:R-:W-:Y:S01]  /*6f90*/  STG.E.U16 desc[UR36][R2.64], R17 ;  /* 0x0000001102007986 */ /* 0x000fe2000c101524 */
[----:B------:R-:W-:Y:S05]  /*6fa0*/  EXIT ;  /* 0x000000000000794d */ /* 0x000fea0003800000 */
.L_x_5812:
        /* <DEDUP_REMOVED lines=18> */
.L_x_5814:
[----:B------:R-:W-:Y:S05]  /*70d0*/  BSYNC.RECONVERGENT B0 ;  /* 0x0000000000007941 */ /* 0x000fea0003800200 */
.L_x_5813:
[----:B------:R-:W-:Y:S01]  /*70e0*/  STG.E.U8 desc[UR36][R2.64], R0 ;  /* 0x0000000002007986 */ /* 0x000fe2000c101124 */
[----:B------:R-:W-:Y:S05]  /*70f0*/  EXIT ;  /* 0x000000000000794d */ /* 0x000fea0003800000 */
.L_x_5811:
        /* <DEDUP_REMOVED lines=18> */
.L_x_5816:
[----:B------:R-:W-:Y:S05]  /*7220*/  BSYNC.RECONVERGENT B0 ;  /* 0x0000000000007941 */ /* 0x000fea0003800200 */
.L_x_5815:
[----:B------:R-:W-:Y:S01]  /*7230*/  STG.E.U8 desc[UR36][R2.64], R0 ;  /* 0x0000000002007986 */ /* 0x000fe2000c101124 */
[----:B------:R-:W-:Y:S05]  /*7240*/  EXIT ;  /* 0x000000000000794d */ /* 0x000fea0003800000 */
.L_x_5810:
[----:B------:R-:W-:-:S13]  /*7250*/  ISETP.NE.AND P0, PT, R0, 0x1c, PT ;  /* 0x0000001c0000780c */ /* 0x000fda0003f05270 */
[----:B------:R-:W-:Y:S05]  /*7260*/  @!P0 BRA `(.L_x_5817) ;  /* 0x0000000000608947 */ /* 0x000fea0003800000 */
[----:B------:R-:W-:-:S13]  /*7270*/  ISETP.NE.AND P0, PT, R0, 0x1d, PT ;  /* 0x0000001d0000780c */ /* 0x000fda0003f05270 */
[----:B------:R-:W-:Y:S05]  /*7280*/  @!P0 BRA `(.L_x_5818) ;  /* 0x0000000000488947 */ /* 0x000fea0003800000 */
[----:B------:R-:W-:-:S13]  /*7290*/  ISETP.NE.AND P0, PT, R0, 0x2c, PT ;  /* 0x0000002c0000780c */ /* 0x000fda0003f05270 */
[----:B------:R-:W-:Y:S05]  /*72a0*/  @P0 BRA `(.L_x_5802) ;  /* 0x0000000000b00947 */ /* 0x000fea0003800000 */
        /* <DEDUP_REMOVED lines=16> */
.L_x_5818:
[----:B-----5:R-:W-:Y:S01]  /*73b0*/  LOP3.LUT R4, R17, 0xff, RZ, 0xc0, !PT ;  /* 0x000000ff11047812 */ /* 0x020fe200078ec0ff */
[----:B------:R-:W-:-:S05]  /*73c0*/  IMAD.MOV.U32 R5, RZ, RZ, RZ ;  /* 0x000000ffff057224 */ /* 0x000fca00078e00ff */
[----:B------:R-:W-:Y:S01]  /*73d0*/  STG.E.64 desc[UR36][R2.64], R4 ;  /* 0x0000000402007986 */ /* 0x000fe2000c101b24 */
[----:B------:R-:W-:Y:S05]  /*73e0*/  EXIT ;  /* 0x000000000000794d */ /* 0x000fea0003800000 */
.L_x_5817:
[----:B-----5:R-:W-:-:S05]  /*73f0*/  LOP3.LUT R17, R17, 0xff, RZ, 0xc0, !PT ;  /* 0x000000ff11117812 */ /* 0x020fca00078ec0ff */
[----:B------:R-:W-:Y:S01]  /*7400*/  STG.E desc[UR36][R2.64], R17 ;  /* 0x0000001102007986 */ /* 0x000fe2000c101924 */
[----:B------:R-:W-:Y:S05]  /*7410*/  EXIT ;  /* 0x000000000000794d */ /* 0x000fea0003800000 */
.L_x_5809:
        /* <DEDUP_REMOVED lines=8> */
[----:B------:R-:W-:Y:S01]  /*74a0*/  STG.E.U8 desc[UR36][R2.64], R5 ;  /* 0x0000000502007986 */ /* 0x000fe2000c101124 */
[----:B------:R-:W-:Y:S05]  /*74b0*/  EXIT ;  /* 0x000000000000794d */ /* 0x000fea0003800000 */
.L_x_5820:
[----:B-----5:R-:W-:Y:S02]  /*74c0*/  LOP3.LUT R4, R17, 0xff, RZ, 0xc0, !PT ;  /* 0x000000ff11047812 */ /* 0x020fe400078ec0ff */
[----:B----4-:R-:W-:-:S04]  /*74d0*/  CS2R R6, SRZ ;  /* 0x0000000000067805 */ /* 0x010fc8000001ff00 */
[----:B------:R-:W0:Y:S02]  /*74e0*/  I2F.F64.U16 R4, R4 ;  /* 0x0000000400047312 */ /* 0x000e240000101800 */
[----:B0-----:R-:W-:Y:S01]  /*74f0*/  STG.E.128 desc[UR36][R2.64], R4 ;  /* 0x0000000402007986 */ /* 0x001fe2000c101d24 */
[----:B------:R-:W-:Y:S05]  /*7500*/  EXIT ;  /* 0x000000000000794d */ /* 0x000fea0003800000 */
.L_x_5819:
[----:B------:R-:W-:-:S13]  /*7510*/  ISETP.NE.AND P0, PT, R0, 0xf, PT ;  /* 0x0000000f0000780c */ /* 0x000fda0003f05270 */
[----:B------:R-:W-:Y:S05]  /*7520*/  @!P0 BRA `(.L_x_5821) ;  /* 0x0000000000dc8947 */ /* 0x000fea0003800000 */
[----:B------:R-:W-:-:S13]  /*7530*/  ISETP.NE.AND P0, PT, R0, 0x17, PT ;  /* 0x000000170000780c */ /* 0x000fda0003f05270 */
[----:B------:R-:W-:Y:S05]  /*7540*/  @!P0 BRA `(.L_x_5822) ;  /* 0x0000000000888947 */ /* 0x000fea0003800000 */
[----:B------:R-:W-:-:S13]  /*7550*/  ISETP.NE.AND P0, PT, R0, 0x18, PT ;  /* 0x000000180000780c */ /* 0x000fda0003f05270 */
[----:B------:R-:W-:Y:S05]  /*7560*/  @!P0 BRA `(.L_x_5823) ;  /* 0x0000000000448947 */ /* 0x000fea0003800000 */
.L_x_5802:
[----:B------:R-:W-:Y:S01]  /*7570*/  MOV R0, 0x0 ;  /* 0x0000000000007802 */ /* 0x000fe20000000f00 */
[----:B------:R-:W0:Y:S01]  /*7580*/  LDCU.64 UR4, c[0x4][0x188] ;  /* 0x01003100ff0477ac */ /* 0x000e220008000a00 */
[----:B------:R-:W-:Y:S02]  /*7590*/  IMAD.MOV.U32 R8, RZ, RZ, 0x65 ;  /* 0x00000065ff087424 */ /* 0x000fe400078e00ff */
[----:B------:R1:W2:Y:S01]  /*75a0*/  LDC.64 R2, c[0x4][R0] ;  /* 0x0100000000027b82 */ /* 0x0002a20000000a00 */
[----:B------:R-:W4:Y:S01]  /*75b0*/  LDCU.64 UR6, c[0x4][0x190] ;  /* 0x01003200ff0677ac */ /* 0x000f220008000a00 */
[----:B------:R-:W-:Y:S02]  /*75c0*/  IMAD.MOV.U32 R12, RZ, RZ, 0x1 ;  /* 0x00000001ff0c7424 */ /* 0x000fe400078e00ff */
[----:B------:R-:W-:Y:S01]  /*75d0*/  IMAD.MOV.U32 R13, RZ, RZ, RZ ;  /* 0x000000ffff0d7224 */ /* 0x000fe200078e00ff */
[----:B------:R-:W3:Y:S01]  /*75e0*/  LDCU.64 UR8, c[0x4][0x10] ;  /* 0x01000200ff0877ac */ /* 0x000ee20008000a00 */
[----:B0-----:R-:W-:-:S02]  /*75f0*/  IMAD.U32 R4, RZ, RZ, UR4 ;  /* 0x00000004ff047e24 */ /* 0x001fc4000f8e00ff */
[----:B------:R-:W-:Y:S02]  /*7600*/  IMAD.U32 R5, RZ, RZ, UR5 ;  /* 0x00000005ff057e24 */ /* 0x000fe4000f8e00ff */
[----:B----4-:R-:W-:Y:S02]  /*7610*/  IMAD.U32 R6, RZ, RZ, UR6 ;  /* 0x00000006ff067e24 */ /* 0x010fe4000f8e00ff */
[----:B------:R-:W-:Y:S02]  /*7620*/  IMAD.U32 R7, RZ, RZ, UR7 ;  /* 0x00000007ff077e24 */ /* 0x000fe4000f8e00ff */
[----:B---3--:R-:W-:Y:S02]  /*7630*/  IMAD.U32 R10, RZ, RZ, UR8 ;  /* 0x00000008ff0a7e24 */ /* 0x008fe4000f8e00ff */
[----:B-1----:R-:W-:-:S07]  /*7640*/  IMAD.U32 R11, RZ, RZ, UR9 ;  /* 0x00000009ff0b7e24 */ /* 0x002fce000f8e00ff */
[----:B------:R-:W-:-:S07]  /*7650*/  LEPC R20, `(.L_x_5824) ;  /* 0x000000001014794e */ /* 0x000fce0000000000 */
[----:B--2--5:R-:W-:Y:S05]  /*7660*/  CALL.ABS.NOINC R2 ;  /* 0x0000000002007343 */ /* 0x024fea0003c00000 */
.L_x_5824:
[----:B------:R-:W-:Y:S05]  /*7670*/  EXIT ;  /* 0x000000000000794d */ /* 0x000fea0003800000 */
.L_x_5823:
        /* <DEDUP_REMOVED lines=12> */
.L_x_5826:
[----:B------:R-:W-:Y:S05]  /*7740*/  BSYNC.RECONVERGENT B0 ;  /* 0x0000000000007941 */ /* 0x000fea0003800200 */
.L_x_5825:
[----:B------:R-:W-:Y:S01]  /*7750*/  STG.E.U8 desc[UR36][R2.64], R5 ;  /* 0x0000000502007986 */ /* 0x000fe2000c101124 */
[----:B------:R-:W-:Y:S05]  /*7760*/  EXIT ;  /* 0x000000000000794d */ /* 0x000fea0003800000 */
.L_x_5822:
        /* <DEDUP_REMOVED lines=14> */
.L_x_5827:
[----:B------:R-:W-:Y:S01]  /*7850*/  IMAD.MOV.U32 R5, RZ, RZ, 0x7f ;  /* 0x0000007fff057424 */ /* 0x000fe200078e00ff */
[----:B------:R-:W-:-:S04]  /*7860*/  ISETP.GT.U32.AND P0, PT, R17, 0x7f800000, PT ;  /* 0x7f8000001100780c */ /* 0x000fc80003f04070 */
[----:B------:R-:W-:-:S05]  /*7870*/  SEL R5, R5, 0x7c, P0 ;  /* 0x0000007c05057807 */ /* 0x000fca0000000000 */
[----:B------:R-:W-:Y:S01]  /*7880*/  STG.E.U8 desc[UR36][R2.64], R5 ;  /* 0x0000000502007986 */ /* 0x000fe2000c101124 */
[----:B------:R-:W-:Y:S05]  /*7890*/  EXIT ;  /* 0x000000000000794d */ /* 0x000fea0003800000 */
.L_x_5821:
[----:B-----5:R-:W-:-:S04]  /*78a0*/  LOP3.LUT R17, R17, 0xff, RZ, 0xc0, !PT ;  /* 0x000000ff11117812 */ /* 0x020fc800078ec0ff */
[----:B------:R-:W0:Y:S02]  /*78b0*/  I2F.U16 R0, R17 ;  /* 0x0000001100007306 */ /* 0x000e240000101000 */
[----:B0-----:R-:W-:-:S05]  /*78c0*/  F2FP.BF16.F32.PACK_AB R0, RZ, R0 ;  /* 0x00000000ff00723e */ /* 0x001fca00000010ff */
[----:B------:R-:W-:Y:S01]  /*78d0*/  STG.E.U16 desc[UR36][R2.64], R0 ;  /* 0x0000000002007986 */ /* 0x000fe2000c101524 */
[----:B------:R-:W-:Y:S05]  /*78e0*/  EXIT ;  /* 0x000000000000794d */ /* 0x000fea0003800000 */
.L_x_5828:
        /* <DEDUP_REMOVED lines=9> */
.L_x_5933:


//--------------------- .text._ZN2at6native18elementwise_kernelILi128ELi4EZNS0_22gpu_kernel_impl_nocastINS0_10AbsFunctorIhEEEEvRNS_18TensorIteratorBaseERKT_EUliE_EEviT1_ --------------------------
	.section	.text._ZN2at6native18elementwise_kernelILi128ELi4EZNS0_22gpu_kernel_impl_nocastINS0_10AbsFunctorIhEEEEvRNS_18TensorIteratorBaseERKT_EUliE_EEviT1_,"ax",@progbits
	.align	128
        .global         _ZN2at6native18elementwise_kernelILi128ELi4EZNS0_22gpu_kernel_impl_nocastINS0_10AbsFunctorIhEEEEvRNS_18TensorIteratorBaseERKT_EUliE_EEviT1_
        .type           _ZN2at6native18elementwise_kernelILi128ELi4EZNS0_22gpu_kernel_impl_nocastINS0_10AbsFunctorIhEEEEvRNS_18TensorIteratorBaseERKT_EUliE_EEviT1_,@function
        .size           _ZN2at6native18elementwise_kernelILi128ELi4EZNS0_22gpu_kernel_impl_nocastINS0_10AbsFunctorIhEEEEvRNS_18TensorIteratorBaseERKT_EUliE_EEviT1_,(.L_x_5934 - _ZN2at6native18elementwise_kernelILi128ELi4EZNS0_22gpu_kernel_impl_nocastINS0_10AbsFunctorIhEEEEvRNS_18TensorIteratorBaseERKT_EUliE_EEviT1_)
        .other          _ZN2at6native18elementwise_kernelILi128ELi4EZNS0_22gpu_kernel_impl_nocastINS0_10AbsFunctorIhEEEEvRNS_18TensorIteratorBaseERKT_EUliE_EEviT1_,@"STO_CUDA_ENTRY STV_DEFAULT"
_ZN2at6native18elementwise_kernelILi128ELi4EZNS0_22gpu_kernel_impl_nocastINS0_10AbsFunctorIhEEEEvRNS_18TensorIteratorBaseERKT_EUliE_EEviT1_:
.text._ZN2at6native18elementwise_kernelILi128ELi4EZNS0_22gpu_kernel_impl_nocastINS0_10AbsFunctorIhEEEEvRNS_18TensorIteratorBaseERKT_EUliE_EEviT1_:
        /* <DEDUP_REMOVED lines=16> */
[----:B------:R-:W2:Y:S01]  /*0100*/  LDC.64 R6, c[0x0][0x580] ;  /* 0x00016000ff067b82 */ /* 0x000ea20000000a00 */
[----:B------:R-:W-:-:S04]  /*0110*/  IADD3 R3, PT, PT, R3, 0x80, RZ ;  /* 0x0000008003037810 */ /* 0x000fc80007ffe0ff */
[----:B------:R-:W-:-:S13]  /*0120*/  ISETP.GE.AND P0, PT, R3, UR4, PT ;  /* 0x0000000403007c0c */ /* 0x000fda000bf06270 */
[----:B------:R-:W-:Y:S05]  /*0130*/  @P0 BREAK.RELIABLE B1 ;  /* 0x0000000000010942 */ /* 0x000fea0003800100 */
[----:B--2---:R0:W-:Y:S01]  /*0140*/  STG.E.U8 desc[UR6][R6.64], R5 ;  /* 0x0000000506007986 */ /* 0x0041e2000c101106 */
[----:B------:R-:W-:Y:S05]  /*0150*/  @P0 BRA `(.L_x_5833) ;  /* 0x0000000000380947 */ /* 0x000fea0003800000 */
[----:B0-----:R-:W0:Y:S02]  /*0160*/  LDC.64 R4, c[0x0][0x588] ;  /* 0x00016200ff047b82 */ /* 0x001e240000000a00 */
[----:B0-----:R-:W2:Y:S06]  /*0170*/  LDG.E.U8 R5, desc[UR6][R4.64] ;  /* 0x0000000604057981 */ /* 0x001eac000c1e1100 */
[----:B------:R-:W2:Y:S01]  /*0180*/  LDC.64 R6, c[0x0][0x580] ;  /* 0x00016000ff067b82 */ /* 0x000ea20000000a00 */
[----:B------:R-:W-:Y:S01]  /*0190*/  IADD3 R3, PT, PT, R3, 0x80, RZ ;  /* 0x0000008003037810 */ /* 0x000fe20007ffe0ff */
[----:B--2---:R0:W-:Y:S06]  /*01a0*/  STG.E.U8 desc[UR6][R6.64], R5 ;  /* 0x0000000506007986 */ /* 0x0041ec000c101106 */
.L_x_5832:
[----:B------:R-:W-:-:S13]  /*01b0*/  ISETP.GE.AND P0, PT, R3, UR4, PT ;  /* 0x0000000403007c0c */ /* 0x000fda000bf06270 */
[----:B------:R-:W-:Y:S05]  /*01c0*/  @P0 BREAK.RELIABLE B1 ;  /* 0x0000000000010942 */ /* 0x000fea0003800100 */
[----:B------:R-:W-:Y:S05]  /*01d0*/  @P0 BRA `(.L_x_5833) ;  /* 0x0000000000180947 */ /* 0x000fea0003800000 */
[----:B------:R-:W-:Y:S05]  /*01e0*/  BSYNC.RELIABLE B1 ;  /* 0x0000000000017941 */ /* 0x000fea0003800100 */
.L_x_5831:
[----:B0-----:R-:W0:Y:S02]  /*01f0*/  LDC.64 R4, c[0x0][0x588] ;  /* 0x00016200ff047b82 */ /* 0x001e240000000a00 */
[----:B0-----:R-:W2:Y:S06]  /*0200*/  LDG.E.U8 R5, desc[UR6][R4.64] ;  /* 0x0000000604057981 */ /* 0x001eac000c1e1100 */
[----:B------:R-:W2:Y:S01]  /*0210*/  LDC.64 R6, c[0x0][0x580] ;  /* 0x00016000ff067b82 */ /* 0x000ea20000000a00 */
[----:B------:R-:W-:Y:S01]  /*0220*/  IADD3 R3, PT, PT, R3, 0x80, RZ ;  /* 0x0000008003037810 */ /* 0x000fe20007ffe0ff */
[----:B--2---:R1:W-:Y:S06]  /*0230*/  STG.E.U8 desc[UR6][R6.64], R5 ;  /* 0x0000000506007986 */ /* 0x0043ec000c101106 */
.L_x_5833:
[----:B------:R-:W-:Y:S05]  /*0240*/  BSYNC.RECONVERGENT B0 ;  /* 0x0000000000007941 */ /* 0x000fea0003800200 */
.L_x_5830:
[----:B------:R-:W-:Y:S05]  /*0250*/  WARPSYNC.ALL ;  /* 0x0000000000007948 */ /* 0x000fea0003800000 */
[----:B------:R-:W-:-:S13]  /*0260*/  ISETP.GE.AND P0, PT, R3, UR4, PT ;  /* 0x0000000403007c0c */ /* 0x000fda000bf06270 */
[----:B------:R-:W-:Y:S05]  /*0270*/  @P0 EXIT ;  /* 0x000000000000094d */ /* 0x000fea0003800000 */
[----:B------:R-:W2:Y:S02]  /*0280*/  LDC.64 R2, c[0x0][0x588] ;  /* 0x00016200ff027b82 */ /* 0x000ea40000000a00 */
[----:B--2---:R-:W2:Y:S06]  /*0290*/  LDG.E.U8 R3, desc[UR6][R2.64] ;  /* 0x0000000602037981 */ /* 0x004eac000c1e1100 */
[----:B01----:R-:W2:Y:S02]  /*02a0*/  LDC.64 R4, c[0x0][0x580] ;  /* 0x00016000ff047b82 */ /* 0x003ea40000000a00 */
[----:B--2---:R-:W-:Y:S01]  /*02b0*/  STG.E.U8 desc[UR6][R4.64], R3 ;  /* 0x0000000304007986 */ /* 0x004fe2000c101106 */
[----:B------:R-:W-:Y:S05]  /*02c0*/  EXIT ;  /* 0x000000000000794d */ /* 0x000fea0003800000 */
.L_x_5829:
        /* <DEDUP_REMOVED lines=306> */
.L_x_5837:
[----:B------:R-:W0:Y:S02]  /*15f0*/  LDCU.128 UR8, c[0x0][0x580] ;  /* 0x0000b000ff0877ac */ /* 0x000e240008000c00 */
[----:B0-----:R-:W-:-:S04]  /*1600*/  IADD3 R6, P0, PT, R4, UR10, RZ ;  /* 0x0000000a04067c10 */ /* 0x001fc8000ff1e0ff */
[----:B------:R-:W-:-:S06]  /*1610*/  IADD3.X R7, PT, PT, RZ, UR11, RZ, P0, !PT ;  /* 0x0000000bff077c10 */ /* 0x000fcc00087fe4ff */
[----:B------:R-:W2:Y:S01]  /*1620*/  LDG.E.U8 R7, desc[UR6][R6.64] ;  /* 0x0000000606077981 */ /* 0x000ea2000c1e1100 */
[----:B------:R-:W-:Y:S02]  /*1630*/  IADD3 R4, P0, PT, R5, UR8, RZ ;  /* 0x0000000805047c10 */ /* 0x000fe4000ff1e0ff */
[----:B------:R-:W-:Y:S02]  /*1640*/  IADD3 R3, PT, PT, R3, 0x80, RZ ;  /* 0x0000008003037810 */ /* 0x000fe40007ffe0ff */
[----:B------:R-:W-:Y:S02]  /*1650*/  IADD3.X R5, PT, PT, RZ, UR9, RZ, P0, !PT ;  /* 0x00000009ff057c10 */ /* 0x000fe400087fe4ff */
[----:B------:R-:W-:-:S13]  /*1660*/  ISETP.GE.AND P0, PT, R3, UR4, PT ;  /* 0x0000000403007c0c */ /* 0x000fda000bf06270 */
[----:B------:R-:W-:Y:S05]  /*1670*/  @P0 BREAK.RELIABLE B1 ;  /* 0x0000000000010942 */ /* 0x000fea0003800100 */
[----:B--2---:R0:W-:Y:S01]  /*1680*/  STG.E.U8 desc[UR6][R4.64], R7 ;  /* 0x0000000704007986 */ /* 0x0041e2000c101106 */
[----:B------:R-:W-:Y:S05]  /*1690*/  @P0 BRA `(.L_x_5838) ;  /* 0x0000002400a00947 */ /* 0x000fea0003800000 */
        /* <DEDUP_REMOVED lines=285> */
[----:B-1----:R-:W-:Y:S01]  /*2870*/  SHF.R.U32.HI R11, RZ, UR5, R10 ;  /* 0x00000005ff0b7c19 */ /* 0x002fe2000801160a */
[----:B------:R-:W-:-:S03]  /*2880*/  @P0 IMAD.MOV.U32 R10, RZ, RZ, RZ ;  /* 0x000000ffff0a0224 */ /* 0x000fc600078e00ff */
        /* <DEDUP_REMOVED lines=11> */
.L_x_5839:
[----:B------:R-:W0:Y:S02]  /*2940*/  LDCU.128 UR8, c[0x0][0x580] ;  /* 0x0000b000ff0877ac */ /* 0x000e240008000c00 */
[----:B0-----:R-:W-:-:S04]  /*2950*/  IADD3 R6, P0, PT, R4, UR10, RZ ;  /* 0x0000000a04067c10 */ /* 0x001fc8000ff1e0ff */
[----:B------:R-:W-:-:S06]  /*2960*/  IADD3.X R7, PT, PT, RZ, UR11, RZ, P0, !PT ;  /* 0x0000000bff077c10 */ /* 0x000fcc00087fe4ff */
[----:B------:R-:W2:Y:S01]  /*2970*/  LDG.E.U8 R7, desc[UR6][R6.64] ;  /* 0x0000000606077981 */ /* 0x000ea2000c1e1100 */
[----:B------:R-:W-:Y:S02]  /*2980*/  IADD3 R4, P0, PT, R5, UR8, RZ ;  /* 0x0000000805047c10 */ /* 0x000fe4000ff1e0ff */
[----:B------:R-:W-:Y:S02]  /*2990*/  IADD3 R3, PT, PT, R3, 0x80, RZ ;  /* 0x0000008003037810 */ /* 0x000fe40007ffe0ff */
[----:B------:R-:W-:-:S05]  /*29a0*/  IADD3.X R5, PT, PT, RZ, UR9, RZ, P0, !PT ;  /* 0x00000009ff057c10 */ /* 0x000fca00087fe4ff */
[----:B--2---:R0:W-:Y:S04]  /*29b0*/  STG.E.U8 desc[UR6][R4.64], R7 ;  /* 0x0000000704007986 */ /* 0x0041e8000c101106 */
.L_x_5836:
[----:B------:R-:W-:-:S13]  /*29c0*/  ISETP.GE.AND P0, PT, R3, UR4, PT ;  /* 0x0000000403007c0c */ /* 0x000fda000bf06270 */
[----:B------:R-:W-:Y:S05]  /*29d0*/  @P0 BREAK.RELIABLE B1 ;  /* 0x0000000000010942 */ /* 0x000fea0003800100 */
[----:B------:R-:W-:Y:S05]  /*29e0*/  @P0 BRA `(.L_x_5838) ;  /* 0x0000001000cc0947 */ /* 0x000fea0003800000 */
[----:B------:R-:W-:Y:S05]  /*29f0*/  BSYNC.RELIABLE B1 ;  /* 0x0000000000017941 */ /* 0x000fea0003800100 */
.L_x_5835:
        /* <DEDUP_REMOVED lines=298> */
.L_x_5840:
        /* <DEDUP_REMOVED lines=8> */
.L_x_5838:
[----:B------:R-:W-:Y:S05]  /*3d20*/  BSYNC.RECONVERGENT B0 ;  /* 0x0000000000007941 */ /* 0x000fea0003800200 */
.L_x_5834:
[----:B------:R-:W-:Y:S05]  /*3d30*/  WARPSYNC.ALL ;  /* 0x0000000000007948 */ /* 0x000fea0003800000 */
[----:B------:R-:W-:-:S13]  /*3d40*/  ISETP.GE.AND P0, PT, R3, UR4, PT ;  /* 0x0000000403007c0c */ /* 0x000fda000bf06270 */
[----:B------:R-:W-:Y:S05]  /*3d50*/  @P0 EXIT ;  /* 0x000000000000094d */ /* 0x000fea0003800000 */
[----:B------:R-:W2:Y:S01]  /*3d60*/  LDCU.64 UR4, c[0x0][0x390] ;  /* 0x00007200ff0477ac */ /* 0x000ea20008000a00 */
[----:B01----:R-:W-:Y:S01]  /*3d70*/  MOV R4, RZ ;  /* 0x000000ff00047202 */ /* 0x003fe20000000f00 */
[----:B------:R-:W-:Y:S01]  /*3d80*/  IMAD.MOV.U32 R5, RZ, RZ, R3 ;  /* 0x000000ffff057224 */ /* 0x000fe200078e0003 */
[----:B------:R-:W-:Y:S01]  /*3d90*/  ISETP.NE.AND P0, PT, R2, RZ, PT ;  /* 0x000000ff0200720c */ /* 0x000fe20003f05270 */
[----:B------:R-:W0:Y:S01]  /*3da0*/  LDCU UR8, c[0x0][0x38c] ;  /* 0x00007180ff0877ac */ /* 0x000e220008000800 */
        /* <DEDUP_REMOVED lines=293> */
.L_x_5841:
[----:B------:R-:W0:Y:S02]  /*5000*/  LDCU.128 UR8, c[0x0][0x580] ;  /* 0x0000b000ff0877ac */ /* 0x000e240008000c00 */
[----:B0-----:R-:W-:-:S04]  /*5010*/  IADD3 R4, P0, PT, R2, UR10, RZ ;  /* 0x0000000a02047c10 */ /* 0x001fc8000ff1e0ff */
[----:B------:R-:W-:-:S06]  /*5020*/  IADD3.X R5, PT, PT, RZ, UR11, RZ, P0, !PT ;  /* 0x0000000bff057c10 */ /* 0x000fcc00087fe4ff */
[----:B------:R-:W2:Y:S01]  /*5030*/  LDG.E.U8 R5, desc[UR6][R4.64] ;  /* 0x0000000604057981 */ /* 0x000ea2000c1e1100 */
[----:B------:R-:W-:-:S04]  /*5040*/  IADD3 R2, P0, PT, R3, UR8, RZ ;  /* 0x0000000803027c10 */ /* 0x000fc8000ff1e0ff */
[----:B------:R-:W-:-:S05]  /*5050*/  IADD3.X R3, PT, PT, RZ, UR9, RZ, P0, !PT ;  /* 0x00000009ff037c10 */ /* 0x000fca00087fe4ff */
[----:B--2---:R-:W-:Y:S01]  /*5060*/  STG.E.U8 desc[UR6][R2.64], R5 ;  /* 0x0000000502007986 */ /* 0x004fe2000c101106 */
[----:B------:R-:W-:Y:S05]  /*5070*/  EXIT ;  /* 0x000000000000794d */ /* 0x000fea0003800000 */
.L_x_5842:
        /* <DEDUP_REMOVED lines=16> */
.L_x_5934:


//--------------------- .text._ZN2at6native27unrolled_elementwise_kernelINS0_10AbsFunctorIhEESt5arrayIPcLm2EELi4E23TrivialOffsetCalculatorILi1EjES8_NS0_6memory15LoadWithoutCastENS9_16StoreWithoutCastEEEviT_T0_T2_T3_T4_T5_ --------------------------
	.section	.text._ZN2at6native27unrolled_elementwise_kernelINS0_10AbsFunctorIhEESt5arrayIPcLm2EELi4E23TrivialOffsetCalculatorILi1EjES8_NS0_6memory15LoadWithoutCastENS9_16StoreWithoutCastEEEviT_T0_T2_T3_T4_T5_,"ax",@progbits
	.align	128
        .global         _ZN2at6native27unrolled_elementwise_kernelINS0_10AbsFunctorIhEESt5arrayIPcLm2EELi4E23TrivialOffsetCalculatorILi1EjES8_NS0_6memory15LoadWithoutCastENS9_16StoreWithoutCastEEEviT_T0_T2_T3_T4_T5_
        .type           _ZN2at6native27unrolled_elementwise_kernelINS0_10AbsFunctorIhEESt5arrayIPcLm2EELi4E23TrivialOffsetCalculatorILi1EjES8_NS0_6memory15LoadWithoutCastENS9_16StoreWithoutCastEEEviT_T0_T2_T3_T4_T5_,@function
        .size           _ZN2at6native27unrolled_elementwise_kernelINS0_10AbsFunctorIhEESt5arrayIPcLm2EELi4E23TrivialOffsetCalculatorILi1EjES8_NS0_6memory15LoadWithoutCastENS9_16StoreWithoutCastEEEviT_T0_T2_T3_T4_T5_,(.L_x_5935 - _ZN2at6native27unrolled_elementwise_kernelINS0_10AbsFunctorIhEESt5arrayIPcLm2EELi4E23TrivialOffsetCalculatorILi1EjES8_NS0_6memory15LoadWithoutCastENS9_16StoreWithoutCastEEEviT_T0_T2_T3_T4_T5_)
        .other          _ZN2at6native27unrolled_elementwise_kernelINS0_10AbsFunctorIhEESt5arrayIPcLm2EELi4E23TrivialOffsetCalculatorILi1EjES8_NS0_6memory15LoadWithoutCastENS9_16StoreWithoutCastEEEviT_T0_T2_T3_T4_T5_,@"STO_CUDA_ENTRY STV_DEFAULT"
_ZN2at6native27unrolled_elementwise_kernelINS0_10AbsFunctorIhEESt5arrayIPcLm2EELi4E23TrivialOffsetCalculatorILi1EjES8_NS0_6memory15LoadWithoutCastENS9_16StoreWithoutCastEEEviT_T0_T2_T3_T4_T5_:
.text._ZN2at6native27unrolled_elementwise_kernelINS0_10AbsFunctorIhEESt5arrayIPcLm2EELi4E23TrivialOffsetCalculatorILi1EjES8_NS0_6memory15LoadWithoutCastENS9_16StoreWithoutCastEEEviT_T0_T2_T3_T4_T5_:
        /* <DEDUP_REMOVED lines=17> */
[----:B------:R-:W-:-:S06]  /*0110*/  @!P3 IMAD.X R13, RZ, RZ, R17, P4 ;  /* 0x000000ffff0db224 */ /* 0x000fcc00020e0611 */
[----:B------:R-:W-:Y:S01]  /*0120*/  @!P1 IMAD R19, R7, 0x200, R6 ;  /* 0x0000020007139824 */ /* 0x000fe200078e0206 */
[----:B------:R-:W-:Y:S01]  /*0130*/  @!P1 IADD3 R6, PT, PT, R6, 0x80, RZ ;  /* 0x0000008006069810 */ /* 0x000fe20007ffe0ff */
[----:B------:R-:W0:Y:S01]  /*0140*/  @!P1 LDC.64 R10, c[0x0][0x390] ;  /* 0x0000e400ff0a9b82 */ /* 0x000e220000000a00 */
[----:B-1----:R1:W5:Y:S02]  /*0150*/  @!P3 LDG.E.U8 R4, desc[UR4][R12.64] ;  /* 0x000000040c04b981 */ /* 0x002364000c1e1100 */
[----:B------:R-:W-:Y:S02]  /*0160*/  ISETP.GE.AND P0, PT, R6, R5, PT ;  /* 0x000000050600720c */ /* 0x000fe40003f06270 */
[----:B--2---:R-:W-:-:S11]  /*0170*/  @!P2 IADD3 R8, P5, PT, R15, R8, RZ ;  /* 0x000000080f08a210 */ /* 0x004fd60007fbe0ff */
[----:B------:R-:W2:Y:S01]  /*0180*/  @!P0 LDC.64 R2, c[0x0][0x390] ;  /* 0x0000e400ff028b82 */ /* 0x000ea20000000a00 */
[----:B------:R-:W-:Y:S01]  /*0190*/  @!P0 IMAD R15, R7, 0x200, R6 ;  /* 0x00000200070f8824 */ /* 0x000fe200078e0206 */
[----:B------:R-:W-:Y:S01]  /*01a0*/  PRMT R17, RZ, 0x7610, R17 ;  /* 0x00007610ff117816 */ /* 0x000fe20000000011 */
[----:B------:R-:W-:Y:S01]  /*01b0*/  @!P2 IMAD.X R9, RZ, RZ, R9, P5 ;  /* 0x000000ffff09a224 */ /* 0x000fe200028e0609 */
[----:B0-----:R-:W-:-:S04]  /*01c0*/  @!P1 IADD3 R10, P4, PT, R19, R10, RZ ;  /* 0x0000000a130a9210 */ /* 0x001fc80007f9e0ff */
[----:B------:R-:W-:-:S05]  /*01d0*/  @!P1 IADD3.X R11, PT, PT, RZ, R11, RZ, P4, !PT ;  /* 0x0000000bff0b9210 */ /* 0x000fca00027fe4ff */
[----:B------:R1:W5:Y:S01]  /*01e0*/  @!P1 LDG.E.U8 R17, desc[UR4][R10.64] ;  /* 0x000000040a119981 */ /* 0x000362000c1e1100 */
[----:B--2---:R-:W-:Y:S02]  /*01f0*/  @!P0 IADD3 R2, P3, PT, R15, R2, RZ ;  /* 0x000000020f028210 */ /* 0x004fe40007f7e0ff */
[----:B------:R-:W-:-:S06]  /*0200*/  PRMT R15, RZ, 0x7610, R15 ;  /* 0x00007610ff0f7816 */ /* 0x000fcc000000000f */
[----:B------:R1:W5:Y:S01]  /*0210*/  @!P2 LDG.E.U8 R15, desc[UR4][R8.64] ;  /* 0x00000004080fa981 */ /* 0x000362000c1e1100 */
[----:B------:R-:W-:Y:S01]  /*0220*/  PRMT R19, RZ, 0x7610, R19 ;  /* 0x00007610ff137816 */ /* 0x000fe20000000013 */
[----:B------:R-:W-:-:S05]  /*0230*/  @!P0 IMAD.X R3, RZ, RZ, R3, P3 ;  /* 0x000000ffff038224 */ /* 0x000fca00018e0603 */
[----:B------:R1:W5:Y:S01]  /*0240*/  @!P0 LDG.E.U8 R19, desc[UR4][R2.64] ;  /* 0x0000000402138981 */ /* 0x000362000c1e1100 */
[----:B------:R-:W-:Y:S01]  /*0250*/  ISETP.GE.AND P0, PT, R0, R5, PT ;  /* 0x000000050000720c */ /* 0x000fe20003f06270 */
[----:B------:R-:W-:Y:S04]  /*0260*/  BSSY.RECONVERGENT B0, `(.L_x_5843) ;  /* 0x000001a000007945 */ /* 0x000fe80003800200 */
[----:B------:R-:W-:Y:S08]  /*0270*/  BSSY.RELIABLE B1, `(.L_x_5844) ;  /* 0x0000011000017945 */ /* 0x000ff00003800100 */
[----:B-1----:R-:W-:Y:S05]  /*0280*/  @P0 BRA `(.L_x_5845) ;  /* 0x00000000003c0947 */ /* 0x002fea0003800000 */
[----:B------:R-:W0:Y:S01]  /*0290*/  LDCU.64 UR6, c[0x0][0x388] ;  /* 0x00007100ff0677ac */ /* 0x000e220008000a00 */
[----:B------:R-:W-:Y:S02]  /*02a0*/  IMAD R2, R7, 0x200, R0 ;  /* 0x0000020007027824 */ /* 0x000fe400078e0200 */
[----:B------:R-:W-:-:S03]  /*02b0*/  VIADD R0, R0, 0x80 ;  /* 0x0000008000007836 */ /* 0x000fc60000000000 */
[----:B0-----:R-:W-:-:S05]  /*02c0*/  IADD3 R2, P0, PT, R2, UR6, RZ ;  /* 0x0000000602027c10 */ /* 0x001fca000ff1e0ff */
[----:B------:R-:W-:Y:S01]  /*02d0*/  IMAD.X R3, RZ, RZ, UR7, P0 ;  /* 0x00000007ff037e24 */ /* 0x000fe200080e06ff */
[----:B------:R-:W-:-:S04]  /*02e0*/  ISETP.GE.AND P0, PT, R0, R5, PT ;  /* 0x000000050000720c */ /* 0x000fc80003f06270 */
[----:B-----5:R0:W-:Y:S09]  /*02f0*/  STG.E.U8 desc[UR4][R2.64], R4 ;  /* 0x0000000402007986 */ /* 0x0201f2000c101104 */
[----:B------:R-:W-:Y:S05]  /*0300*/  @P0 BREAK.RELIABLE B1 ;  /* 0x0000000000010942 */ /* 0x000fea0003800100 */
[----:B------:R-:W-:Y:S05]  /*0310*/  @P0 BRA `(.L_x_5846) ;  /* 0x0000000000380947 */ /* 0x000fea0003800000 */
[----:B------:R-:W1:Y:S01]  /*0320*/  LDCU.64 UR6, c[0x0][0x388] ;  /* 0x00007100ff0677ac */ /* 0x000e620008000a00 */
[----:B0-----:R-:W-:Y:S01]  /*0330*/  LEA R2, R7, R0, 0x9 ;  /* 0x0000000007027211 */ /* 0x001fe200078e48ff */
[----:B------:R-:W-:-:S03]  /*0340*/  VIADD R0, R0, 0x80 ;  /* 0x0000008000007836 */ /* 0x000fc60000000000 */
[----:B-1----:R-:W-:-:S05]  /*0350*/  IADD3 R2, P0, PT, R2, UR6, RZ ;  /* 0x0000000602027c10 */ /* 0x002fca000ff1e0ff */
[----:B------:R-:W-:-:S05]  /*0360*/  IMAD.X R3, RZ, RZ, UR7, P0 ;  /* 0x00000007ff037e24 */ /* 0x000fca00080e06ff */
[----:B------:R0:W-:Y:S03]  /*0370*/  STG.E.U8 desc[UR4][R2.64], R15 ;  /* 0x0000000f02007986 */ /* 0x0001e6000c101104 */
.L_x_5845:
[----:B------:R-:W-:Y:S05]  /*0380*/  BSYNC.RELIABLE B1 ;  /* 0x0000000000017941 */ /* 0x000fea0003800100 */
.L_x_5844:
[----:B------:R-:W-:-:S13]  /*0390*/  ISETP.GE.AND P0, PT, R0, R5, PT ;  /* 0x000000050000720c */ /* 0x000fda0003f06270 */
[----:B------:R-:W1:Y:S01]  /*03a0*/  @!P0 LDC.64 R8, c[0x0][0x388] ;  /* 0x0000e200ff088b82 */ /* 0x000e620000000a00 */
[----:B0-----:R-:W-:Y:S01]  /*03b0*/  @!P0 IMAD R3, R7, 0x200, R0 ;  /* 0x0000020007038824 */ /* 0x001fe200078e0200 */
[----:B------:R-:W-:-:S04]  /*03c0*/  @!P0 IADD3 R0, PT, PT, R0, 0x80, RZ ;  /* 0x0000008000008810 */ /* 0x000fc80007ffe0ff */
[----:B-1----:R-:W-:-:S05]  /*03d0*/  @!P0 IADD3 R2, P1, PT, R3, R8, RZ ;  /* 0x0000000803028210 */ /* 0x002fca0007f3e0ff */
[----:B------:R-:W-:-:S05]  /*03e0*/  @!P0 IMAD.X R3, RZ, RZ, R9, P1 ;  /* 0x000000ffff038224 */ /* 0x000fca00008e0609 */
[----:B-----5:R1:W-:Y:S03]  /*03f0*/  @!P0 STG.E.U8 desc[UR4][R2.64], R17 ;  /* 0x0000001102008986 */ /* 0x0203e6000c101104 */
.L_x_5846:
[----:B------:R-:W-:Y:S05]  /*0400*/  BSYNC.RECONVERGENT B0 ;  /* 0x0000000000007941 */ /* 0x000fea0003800200 */
.L_x_5843:
        /* <DEDUP_REMOVED lines=9> */
.L_x_5847:
        /* <DEDUP_REMOVED lines=14> */
.L_x_5935:


//--------------------- .text._ZN2at6native29vectorized_elementwise_kernelILi2ENS0_10AbsFunctorIhEESt5arrayIPcLm2EEEEviT0_T1_ --------------------------
	.section	.text._ZN2at6native29vectorized_elementwise_kernelILi2ENS0_10AbsFunctorIhEESt5arrayIPcLm2EEEEviT0_T1_,"ax",@progbits
	.align	128
        .global         _ZN2at6native29vectorized_elementwise_kernelILi2ENS0_10AbsFunctorIhEESt5arrayIPcLm2EEEEviT0_T1_
        .type           _ZN2at6native29vectorized_elementwise_kernelILi2ENS0_10AbsFunctorIhEESt5arrayIPcLm2EEEEviT0_T1_,@function
        .size           _ZN2at6native29vectorized_elementwise_kernelILi2ENS0_10AbsFunctorIhEESt5arrayIPcLm2EEEEviT0_T1_,(.L_x_5936 - _ZN2at6native29vectorized_elementwise_kernelILi2ENS0_10AbsFunctorIhEESt5arrayIPcLm2EEEEviT0_T1_)
        .other          _ZN2at6native29vectorized_elementwise_kernelILi2ENS0_10AbsFunctorIhEESt5arrayIPcLm2EEEEviT0_T1_,@"STO_CUDA_ENTRY STV_DEFAULT"
_ZN2at6native29vectorized_elementwise_kernelILi2ENS0_10AbsFunctorIhEESt5arrayIPcLm2EEEEviT0_T1_:
.text._ZN2at6native29vectorized_elementwise_kernelILi2ENS0_10AbsFunctorIhEESt5arrayIPcLm2EEEEviT0_T1_:
        /* <DEDUP_REMOVED lines=31> */
[C---:B------:R-:W-:Y:S01]  /*01f0*/  @!P2 IADD3 R25, PT, PT, R16.reuse, UR4, RZ ;  /* 0x000000041019ac10 */ /* 0x040fe2000fffe0ff */
[----:B------:R-:W-:Y:S01]  /*0200*/  @!P2 VIADD R16, R16, 0x80 ;  /* 0x000000801010a836 */ /* 0x000fe20000000000 */
[----:B------:R-:W-:Y:S01]  /*0210*/  @!P5 IADD3.X R23, PT, PT, RZ, R23, RZ, P6, !PT ;  /* 0x00000017ff17d210 */ /* 0x000fe200037fe4ff */
[----:B------:R-:W3:Y:S03]  /*0220*/  @!P2 LDC.64 R2, c[0x0][0x390] ;  /* 0x0000e400ff02ab82 */ /* 0x000ee60000000a00 */
[----:B------:R-:W-:-:S13]  /*0230*/  ISETP.GE.U32.AND P1, PT, R16, UR5, PT ;  /* 0x0000000510007c0c */ /* 0x000fda000bf26070 */
[C---:B------:R-:W-:Y:S01]  /*0240*/  @!P1 VIADD R21, R16.reuse, UR4 ;  /* 0x0000000410159c36 */ /* 0x040fe20008000000 */
[----:B------:R-:W-:Y:S01]  /*0250*/  PRMT R0, RZ, 0x7610, R0 ;  /* 0x00007610ff007816 */ /* 0x000fe20000000000 */
[----:B------:R-:W-:Y:S01]  /*0260*/  @!P1 VIADD R16, R16, 0x80 ;  /* 0x0000008010109836 */ /* 0x000fe20000000000 */
[----:B------:R-:W4:Y:S04]  /*0270*/  @!P1 LDC.64 R4, c[0x0][0x390] ;  /* 0x0000e400ff049b82 */ /* 0x000f280000000a00 */
[----:B------:R-:W-:Y:S01]  /*0280*/  ISETP.GE.U32.AND P0, PT, R16, UR5, PT ;  /* 0x0000000510007c0c */ /* 0x000fe2000bf06070 */
[----:B------:R-:W5:-:S12]  /*0290*/  @!P5 LDG.E.U8 R0, desc[UR8][R22.64] ;  /* 0x000000081600d981 */ /* 0x000f58000c1e1100 */
[C---:B------:R-:W-:Y:S01]  /*02a0*/  @!P0 VIADD R17, R16.reuse, UR4 ;  /* 0x0000000410118c36 */ /* 0x040fe20008000000 */
[----:B------:R-:W-:Y:S01]  /*02b0*/  PRMT R18, RZ, 0x7610, R18 ;  /* 0x00007610ff127816 */ /* 0x000fe20000000012 */
[----:B------:R-:W-:Y:S01]  /*02c0*/  @!P0 VIADD R16, R16, 0x80 ;  /* 0x0000008010108836 */ /* 0x000fe20000000000 */
[----:B------:R-:W-:Y:S01]  /*02d0*/  PRMT R20, RZ, 0x7610, R20 ;  /* 0x00007610ff147816 */ /* 0x000fe20000000014 */
[----:B------:R-:W4:Y:S03]  /*02e0*/  @!P0 LDC.64 R6, c[0x0][0x390] ;  /* 0x0000e400ff068b82 */ /* 0x000f260000000a00 */
[----:B------:R-:W-:Y:S02]  /*02f0*/  ISETP.GE.U32.AND P6, PT, R16, UR5, PT ;  /* 0x0000000510007c0c */ /* 0x000fe4000bfc6070 */
        /* <DEDUP_REMOVED lines=29> */
[C---:B------:R-:W-:Y:S01]  /*04d0*/  IADD3 R2, PT, PT, R14.reuse, UR4, RZ ;  /* 0x000000040e027c10 */ /* 0x040fe2000fffe0ff */
[----:B------:R-:W-:-:S03]  /*04e0*/  VIADD R14, R14, 0x80 ;  /* 0x000000800e0e7836 */ /* 0x000fc60000000000 */
[----:B0-----:R-:W-:-:S05]  /*04f0*/  IADD3 R2, P0, PT, R2, UR6, RZ ;  /* 0x0000000602027c10 */ /* 0x001fca000ff1e0ff */
[----:B------:R-:W-:Y:S01]  /*0500*/  IMAD.X R3, RZ, RZ, UR7, P0 ;  /* 0x00000007ff037e24 */ /* 0x000fe200080e06ff */
[----:B------:R-:W-:-:S04]  /*0510*/  ISETP.GE.U32.AND P0, PT, R14, UR5, PT ;  /* 0x000000050e007c0c */ /* 0x000fc8000bf06070 */
[----:B-----5:R0:W-:Y:S09]  /*0520*/  STG.E.U8 desc[UR8][R2.64], R15 ;  /* 0x0000000f02007986 */ /* 0x0201f2000c101108 */
[----:B------:R-:W-:Y:S05]  /*0530*/  @P0 BRA `(.L_x_5852) ;  /* 0x0000000000380947 */ /* 0x000fea0003800000 */
[----:B------:R-:W1:Y:S01]  /*0540*/  LDCU.64 UR6, c[0x0][0x388] ;  /* 0x00007100ff0677ac */ /* 0x000e620008000a00 */
[C---:B0-----:R-:W-:Y:S02]  /*0550*/  VIADD R2, R14.reuse, UR4 ;  /* 0x000000040e027c36 */ /* 0x041fe40008000000 */
[----:B------:R-:W-:-:S03]  /*0560*/  VIADD R14, R14, 0x80 ;  /* 0x000000800e0e7836 */ /* 0x000fc60000000000 */
[----:B-1----:R-:W-:-:S05]  /*0570*/  IADD3 R2, P0, PT, R2, UR6, RZ ;  /* 0x0000000602027c10 */ /* 0x002fca000ff1e0ff */
[----:B------:R-:W-:-:S05]  /*0580*/  IMAD.X R3, RZ, RZ, UR7, P0 ;  /* 0x00000007ff037e24 */ /* 0x000fca00080e06ff */
[----:B------:R0:W-:Y:S03]  /*0590*/  STG.E.U8 desc[UR8][R2.64], R0 ;  /* 0x0000000002007986 */ /* 0x0001e6000c101108 */
.L_x_5851:
[----:B------:R-:W-:-:S13]  /*05a0*/  ISETP.GE.U32.AND P0, PT, R14, UR5, PT ;  /* 0x000000050e007c0c */ /* 0x000fda000bf06070 */
[----:B------:R-:W-:Y:S05]  /*05b0*/  @P0 BRA `(.L_x_5853) ;  /* 0x0000000000380947 */ /* 0x000fea0003800000 */
[----:B------:R-:W1:Y:S01]  /*05c0*/  LDCU.64 UR6, c[0x0][0x388] ;  /* 0x00007100ff0677ac */ /* 0x000e620008000a00 */
[C---:B0-----:R-:W-:Y:S02]  /*05d0*/  VIADD R2, R14.reuse, UR4 ;  /* 0x000000040e027c36 */ /* 0x041fe40008000000 */
[----:B------:R-:W-:-:S03]  /*05e0*/  VIADD R14, R14, 0x80 ;  /* 0x000000800e0e7836 */ /* 0x000fc60000000000 */
[----:B-1----:R-:W-:-:S04]  /*05f0*/  IADD3 R2, P0, PT, R2, UR6, RZ ;  /* 0x0000000602027c10 */ /* 0x002fc8000ff1e0ff */
[----:B------:R-:W-:-:S05]  /*0600*/  IADD3.X R3, PT, PT, RZ, UR7, RZ, P0, !PT ;  /* 0x00000007ff037c10 */ /* 0x000fca00087fe4ff */
[----:B-----5:R1:W-:Y:S04]  /*0610*/  STG.E.U8 desc[UR8][R2.64], R18 ;  /* 0x0000001202007986 */ /* 0x0203e8000c101108 */
.L_x_5852:
        /* <DEDUP_REMOVED lines=8> */
.L_x_5853:
[----:B------:R-:W-:-:S13]  /*06a0*/  ISETP.GE.U32.AND P0, PT, R14, UR5, PT ;  /* 0x000000050e007c0c */ /* 0x000fda000bf06070 */
[----:B------:R-:W-:Y:S05]  /*06b0*/  @P0 BRA `(.L_x_5855) ;  /* 0x00000000003c0947 */ /* 0x000fea0003800000 */
[----:B------:R-:W2:Y:S01]  /*06c0*/  LDCU.64 UR6, c[0x0][0x388] ;  /* 0x00007100ff0677ac */ /* 0x000ea20008000a00 */
[C---:B01----:R-:W-:Y:S01]  /*06d0*/  VIADD R2, R14.reuse, UR4 ;  /* 0x000000040e027c36 */ /* 0x043fe20008000000 */
[----:B------:R-:W-:-:S04]  /*06e0*/  IADD3 R14, PT, PT, R14, 0x80, RZ ;  /* 0x000000800e0e7810 */ /* 0x000fc80007ffe0ff */
[----:B--2---:R-:W-:-:S05]  /*06f0*/  IADD3 R2, P0, PT, R2, UR6, RZ ;  /* 0x0000000602027c10 */ /* 0x004fca000ff1e0ff */
[----:B------:R-:W-:-:S05]  /*0700*/  IMAD.X R3, RZ, RZ, UR7, P0 ;  /* 0x00000007ff037e24 */ /* 0x000fca00080e06ff */
[----:B-----5:R2:W-:Y:S03]  /*0710*/  STG.E.U8 desc[UR8][R2.64], R20 ;  /* 0x0000001402007986 */ /* 0x0205e6000c101108 */
.L_x_5854:
        /* <DEDUP_REMOVED lines=9> */
.L_x_5855:
[----:B------:R-:W-:Y:S05]  /*07b0*/  BSYNC.RELIABLE B1 ;  /* 0x0000000000017941 */ /* 0x000fea0003800100 */
.L_x_5850:
[----:B------:R-:W-:-:S13]  /*07c0*/  ISETP.GE.U32.AND P0, PT, R14, UR5, PT ;  /* 0x000000050e007c0c */ /* 0x000fda000bf06070 */
[----:B------:R-:W3:Y:S01]  /*07d0*/  @!P0 LDC.64 R4, c[0x0][0x388] ;  /* 0x0000e200ff048b82 */ /* 0x000ee20000000a00 */
[C---:B012---:R-:W-:Y:S02]  /*07e0*/  @!P0 VIADD R3, R14.reuse, UR4 ;  /* 0x000000040e038c36 */ /* 0x047fe40008000000 */
[----:B------:R-:W-:-:S03]  /*07f0*/  @!P0 VIADD R14, R14, 0x80 ;  /* 0x000000800e0e8836 */ /* 0x000fc60000000000 */
[----:B---3--:R-:W-:-:S05]  /*0800*/  @!P0 IADD3 R2, P1, PT, R3, R4, RZ ;  /* 0x0000000403028210 */ /* 0x008fca0007f3e0ff */
[----:B------:R-:W-:-:S05]  /*0810*/  @!P0 IMAD.X R3, RZ, RZ, R5, P1 ;  /* 0x000000ffff038224 */ /* 0x000fca00008e0605 */
[----:B-----5:R3:W-:Y:S03]  /*0820*/  @!P0 STG.E.U8 desc[UR8][R2.64], R11 ;  /* 0x0000000b02008986 */ /* 0x0207e6000c101108 */
.L_x_5856:
[----:B------:R-:W-:Y:S05]  /*0830*/  BSYNC.RECONVERGENT B0 ;  /* 0x0000000000007941 */ /* 0x000fea0003800200 */
.L_x_5849:
[----:B------:R-:W-:Y:S05]  /*0840*/  WARPSYNC.ALL ;  /* 0x0000000000007948 */ /* 0x000fea0003800000 */
[----:B------:R-:W-:-:S13]  /*0850*/  ISETP.GE.U32.AND P0, PT, R14, UR5, PT ;  /* 0x000000050e007c0c */ /* 0x000fda000bf06070 */
[----:B------:R-:W-:Y:S05]  /*0860*/  @P0 EXIT ;  /* 0x000000000000094d */ /* 0x000fea0003800000 */
[----:B------:R-:W4:Y:S01]  /*0870*/  LDCU.64 UR6, c[0x0][0x388] ;  /* 0x00007100ff0677ac */ /* 0x000f220008000a00 */
[----:B0123--:R-:W-:-:S04]  /*0880*/  IADD3 R2, PT, PT, R14, UR4, RZ ;  /* 0x000000040e027c10 */ /* 0x00ffc8000fffe0ff */
[----:B----4-:R-:W-:-:S05]  /*0890*/  IADD3 R2, P0, PT, R2, UR6, RZ ;  /* 0x0000000602027c10 */ /* 0x010fca000ff1e0ff */
[----:B------:R-:W-:-:S05]  /*08a0*/  IMAD.X R3, RZ, RZ, UR7, P0 ;  /* 0x00000007ff037e24 */ /* 0x000fca00080e06ff */
[----:B------:R-:W-:Y:S01]  /*08b0*/  STG.E.U8 desc[UR8][R2.64], R10 ;  /* 0x0000000a02007986 */ /* 0x000fe2000c101108 */
[----:B------:R-:W-:Y:S05]  /*08c0*/  EXIT ;  /* 0x000000000000794d */ /* 0x000fea0003800000 */
.L_x_5848:
        /* <DEDUP_REMOVED lines=17> */
[----:B--2---:R-:W-:Y:S02]  /*09e0*/  PRMT R9, R0, 0x7710, RZ ;  /* 0x0000771000097816 */ /* 0x004fe400000000ff */
[----:B---3--:R-:W-:-:S03]  /*09f0*/  PRMT R11, R6, 0x7710, RZ ;  /* 0x00007710060b7816 */ /* 0x008fc600000000ff */
[----:B------:R-:W-:Y:S01]  /*0a00*/  STG.E.U16 desc[UR8][R4.64], R9 ;  /* 0x0000000904007986 */ /* 0x000fe2000c101508 */
[----:B----4-:R-:W-:-:S03]  /*0a10*/  PRMT R7, R7, 0x7710, RZ ;  /* 0x0000771007077816 */ /* 0x010fc600000000ff */
[----:B------:R-:W-:Y:S01]  /*0a20*/  STG.E.U16 desc[UR8][R4.64+0x100], R11 ;  /* 0x0001000b04007986 */ /* 0x000fe2000c101508 */
[----:B-----5:R-:W-:-:S03]  /*0a30*/  PRMT R13, R8, 0x7710, RZ ;  /* 0x00007710080d7816 */ /* 0x020fc600000000ff */
[----:B------:R-:W-:Y:S04]  /*0a40*/  STG.E.U16 desc[UR8][R4.64+0x200], R7 ;  /* 0x0002000704007986 */ /* 0x000fe8000c101508 */
[----:B------:R-:W-:Y:S01]  /*0a50*/  STG.E.U16 desc[UR8][R4.64+0x300], R13 ;  /* 0x0003000d04007986 */ /* 0x000fe2000c101508 */
[----:B------:R-:W-:Y:S05]  /*0a60*/  EXIT ;  /* 0x000000000000794d */ /* 0x000fea0003800000 */
.L_x_5857:
        /* <DEDUP_REMOVED lines=9> */
.L_x_5936:


//--------------------- .text._ZN2at6native29vectorized_elementwise_kernelILi4ENS0_10AbsFunctorIhEESt5arrayIPcLm2EEEEviT0_T1_ --------------------------
	.section	.text._ZN2at6native29vectorized_elementwise_kernelILi4ENS0_10AbsFunctorIhEESt5arrayIPcLm2EEEEviT0_T1_,"ax",@progbits
	.align	128
        .global         _ZN2at6native29vectorized_elementwise_kernelILi4ENS0_10AbsFunctorIhEESt5arrayIPcLm2EEEEviT0_T1_
        .type           _ZN2at6native29vectorized_elementwise_kernelILi4ENS0_10AbsFunctorIhEESt5arrayIPcLm2EEEEviT0_T1_,@function
        .size           _ZN2at6native29vectorized_elementwise_kernelILi4ENS0_10AbsFunctorIhEESt5arrayIPcLm2EEEEviT0_T1_,(.L_x_5937 - _ZN2at6native29vectorized_elementwise_kernelILi4ENS0_10AbsFunctorIhEESt5arrayIPcLm2EEEEviT0_T1_)
        .other          _ZN2at6native29vectorized_elementwise_kernelILi4ENS0_10AbsFunctorIhEESt5arrayIPcLm2EEEEviT0_T1_,@"STO_CUDA_ENTRY STV_DEFAULT"
_ZN2at6native29vectorized_elementwise_kernelILi4ENS0_10AbsFunctorIhEESt5arrayIPcLm2EEEEviT0_T1_:
.text._ZN2at6native29vectorized_elementwise_kernelILi4ENS0_10AbsFunctorIhEESt5arrayIPcLm2EEEEviT0_T1_:
        /* <DEDUP_REMOVED lines=26> */
[C---:B------:R-:W-:Y:S01]  /*01a0*/  @!P3 IADD3 R19, PT, PT, R16.reuse, UR4, RZ ;  /* 0x000000041013bc10 */ /* 0x040fe2000fffe0ff */
[----:B------:R-:W-:Y:S01]  /*01b0*/  @!P3 VIADD R16, R16, 0x80 ;  /* 0x000000801010b836 */ /* 0x000fe20000000000 */
[----:B-1----:R-:W-:Y:S01]  /*01c0*/  @!P5 IADD3 R22, P6, PT, R3, R22, RZ ;  /* 0x000000160316d210 */ /* 0x002fe20007fde0ff */
[----:B------:R-:W1:Y:S03]  /*01d0*/  @!P3 LDC.64 R12, c[0x0][0x390] ;  /* 0x0000e400ff0cbb82 */ /* 0x000e660000000a00 */
[----:B------:R-:W-:-:S13]  /*01e0*/  ISETP.GE.U32.AND P2, PT, R16, UR5, PT ;  /* 0x0000000510007c0c */ /* 0x000fda000bf46070 */
[C---:B------:R-:W-:Y:S01]  /*01f0*/  @!P2 VIADD R25, R16.reuse, UR4 ;  /* 0x000000041019ac36 */ /* 0x040fe20008000000 */
[----:B------:R-:W3:Y:S01]  /*0200*/  @!P2 LDC.64 R2, c[0x0][0x390] ;  /* 0x0000e400ff02ab82 */ /* 0x000ee20000000a00 */
[----:B------:R-:W-:-:S05]  /*0210*/  @!P2 VIADD R16, R16, 0x80 ;  /* 0x000000801010a836 */ /* 0x000fca0000000000 */
[----:B------:R-:W-:-:S13]  /*0220*/  ISETP.GE.U32.AND P1, PT, R16, UR5, PT ;  /* 0x0000000510007c0c */ /* 0x000fda000bf26070 */
[C---:B------:R-:W-:Y:S01]  /*0230*/  @!P1 VIADD R21, R16.reuse, UR4 ;  /* 0x0000000410159c36 */ /* 0x040fe20008000000 */
[----:B------:R-:W-:Y:S01]  /*0240*/  @!P1 IADD3 R16, PT, PT, R16, 0x80, RZ ;  /* 0x0000008010109810 */ /* 0x000fe20007ffe0ff */
[----:B------:R-:W-:Y:S01]  /*0250*/  @!P5 IMAD.X R23, RZ, RZ, R23, P6 ;  /* 0x000000ffff17d224 */ /* 0x000fe200030e0617 */
[----:B------:R-:W4:Y:S02]  /*0260*/  @!P1 LDC.64 R4, c[0x0][0x390] ;  /* 0x0000e400ff049b82 */ /* 0x000f240000000a00 */
[----:B------:R-:W-:-:S13]  /*0270*/  ISETP.GE.U32.AND P0, PT, R16, UR5, PT ;  /* 0x0000000510007c0c */ /* 0x000fda000bf06070 */
[C---:B------:R-:W-:Y:S01]  /*0280*/  @!P0 VIADD R17, R16.reuse, UR4 ;  /* 0x0000000410118c36 */ /* 0x040fe20008000000 */
[----:B------:R-:W-:Y:S01]  /*0290*/  PRMT R0, RZ, 0x7610, R0 ;  /* 0x00007610ff007816 */ /* 0x000fe20000000000 */
[----:B------:R-:W-:Y:S01]  /*02a0*/  @!P0 VIADD R16, R16, 0x80 ;  /* 0x0000008010108836 */ /* 0x000fe20000000000 */
[----:B------:R-:W-:Y:S01]  /*02b0*/  PRMT R18, RZ, 0x7610, R18 ;  /* 0x00007610ff127816 */ /* 0x000fe20000000012 */
[----:B------:R-:W4:Y:S03]  /*02c0*/  @!P0 LDC.64 R6, c[0x0][0x390] ;  /* 0x0000e400ff068b82 */ /* 0x000f260000000a00 */
[----:B------:R-:W-:Y:S01]  /*02d0*/  ISETP.GE.U32.AND P6, PT, R16, UR5, PT ;  /* 0x0000000510007c0c */ /* 0x000fe2000bfc6070 */
[----:B------:R-:W5:Y:S01]  /*02e0*/  @!P5 LDG.E.U8 R0, desc[UR8][R22.64] ;  /* 0x000000081600d981 */ /* 0x000f62000c1e1100 */
[----:B--2---:R-:W-:-:S11]  /*02f0*/  @!P4 IADD3 R10, P5, PT, R27, R10, RZ ;  /* 0x0000000a1b0ac210 */ /* 0x004fd60007fbe0ff */
[----:B0-----:R-:W0:Y:S01]  /*0300*/  @!P6 LDC.64 R8, c[0x0][0x390] ;  /* 0x0000e400ff08eb82 */ /* 0x001e220000000a00 */
[----:B------:R-:W-:Y:S01]  /*0310*/  @!P4 IMAD.X R11, RZ, RZ, R11, P5 ;  /* 0x000000ffff0bc224 */ /* 0x000fe200028e060b */
[----:B-1----:R-:W-:Y:S02]  /*0320*/  @!P3 IADD3 R12, P5, PT, R19, R12, RZ ;  /* 0x0000000c130cb210 */ /* 0x002fe40007fbe0ff */
[----:B------:R-:W-:Y:S02]  /*0330*/  PRMT R19, RZ, 0x7610, R19 ;  /* 0x00007610ff137816 */ /* 0x000fe40000000013 */
[----:B------:R-:W-:Y:S01]  /*0340*/  @!P3 IADD3.X R13, PT, PT, RZ, R13, RZ, P5, !PT ;  /* 0x0000000dff0db210 */ /* 0x000fe20002ffe4ff */
[----:B------:R1:W5:Y:S01]  /*0350*/  @!P4 LDG.E.U8 R18, desc[UR8][R10.64] ;  /* 0x000000080a12c981 */ /* 0x000362000c1e1100 */
[----:B---3--:R-:W-:Y:S02]  /*0360*/  @!P2 IADD3 R2, P4, PT, R25, R2, RZ ;  /* 0x000000021902a210 */ /* 0x008fe40007f9e0ff */
[----:B------:R-:W-:Y:S01]  /*0370*/  PRMT R20, RZ, 0x7610, R20 ;  /* 0x00007610ff147816 */ /* 0x000fe20000000014 */
[----:B------:R2:W5:Y:S01]  /*0380*/  @!P3 LDG.E.U8 R19, desc[UR8][R12.64] ;  /* 0x000000080c13b981 */ /* 0x000562000c1e1100 */
[----:B----4-:R-:W-:Y:S01]  /*0390*/  @!P1 IADD3 R4, P3, PT, R21, R4, RZ ;  /* 0x0000000415049210 */ /* 0x010fe20007f7e0ff */
[----:B------:R-:W-:-:S02]  /*03a0*/  @!P2 IMAD.X R3, RZ, RZ, R3, P4 ;  /* 0x000000ffff03a224 */ /* 0x000fc400020e0603 */
[----:B------:R-:W-:-:S03]  /*03b0*/  @!P6 VIADD R21, R16, UR4 ;  /* 0x000000041015ec36 */ /* 0x000fc60008000000 */
[----:B------:R2:W5:Y:S01]  /*03c0*/  @!P2 LDG.E.U8 R20, desc[UR8][R2.64] ;  /* 0x000000080214a981 */ /* 0x000562000c1e1100 */
[----:B------:R-:W-:Y:S02]  /*03d0*/  PRMT R16, RZ, 0x7610, R16 ;  /* 0x00007610ff107816 */ /* 0x000fe40000000010 */
[----:B0-----:R-:W-:Y:S01]  /*03e0*/  @!P6 IADD3 R8, P2, PT, R21, R8, RZ ;  /* 0x000000081508e210 */ /* 0x001fe20007f5e0ff */
[----:B------:R-:W-:Y:S01]  /*03f0*/  @!P1 IMAD.X R5, RZ, RZ, R5, P3 ;  /* 0x000000ffff059224 */ /* 0x000fe200018e0605 */
[----:B-1----:R-:W-:-:S03]  /*0400*/  PRMT R10, RZ, 0x7610, R10 ;  /* 0x00007610ff0a7816 */ /* 0x002fc6000000000a */
[----:B------:R-:W-:Y:S01]  /*0410*/  @!P6 IMAD.X R9, RZ, RZ, R9, P2 ;  /* 0x000000ffff09e224 */ /* 0x000fe200010e0609 */
[----:B------:R2:W5:Y:S04]  /*0420*/  @!P1 LDG.E.U8 R16, desc[UR8][R4.64] ;  /* 0x0000000804109981 */ /* 0x000568000c1e1100 */
        /* <DEDUP_REMOVED lines=23> */
.L_x_5861:
[----:B------:R-:W-:-:S13]  /*05a0*/  ISETP.GE.U32.AND P0, PT, R14, UR5, PT ;  /* 0x000000050e007c0c */ /* 0x000fda000bf06070 */
[----:B------:R-:W-:Y:S05]  /*05b0*/  @P0 BRA `(.L_x_5863) ;  /* 0x0000000000380947 */ /* 0x000fea0003800000 */
[----:B------:R-:W1:Y:S01]  /*05c0*/  LDCU.64 UR6, c[0x0][0x388] ;  /* 0x00007100ff0677ac */ /* 0x000e620008000a00 */
[C---:B0-----:R-:W-:Y:S01]  /*05d0*/  IADD3 R2, PT, PT, R14.reuse, UR4, RZ ;  /* 0x000000040e027c10 */ /* 0x041fe2000fffe0ff */
[----:B------:R-:W-:-:S03]  /*05e0*/  VIADD R14, R14, 0x80 ;  /* 0x000000800e0e7836 */ /* 0x000fc60000000000 */
[----:B-1----:R-:W-:-:S05]  /*05f0*/  IADD3 R2, P0, PT, R2, UR6, RZ ;  /* 0x0000000602027c10 */ /* 0x002fca000ff1e0ff */
[----:B------:R-:W-:-:S05]  /*0600*/  IMAD.X R3, RZ, RZ, UR7, P0 ;  /* 0x00000007ff037e24 */ /* 0x000fca00080e06ff */
[----:B-----5:R1:W-:Y:S03]  /*0610*/  STG.E.U8 desc[UR8][R2.64], R18 ;  /* 0x0000001202007986 */ /* 0x0203e6000c101108 */
.L_x_5862:
        /* <DEDUP_REMOVED lines=8> */
.L_x_5863:
[----:B------:R-:W-:-:S13]  /*06a0*/  ISETP.GE.U32.AND P0, PT, R14, UR5, PT ;  /* 0x000000050e007c0c */ /* 0x000fda000bf06070 */
[----:B------:R-:W-:Y:S05]  /*06b0*/  @P0 BRA `(.L_x_5865) ;  /* 0x00000000003c0947 */ /* 0x000fea0003800000 */
[----:B------:R-:W2:Y:S01]  /*06c0*/  LDCU.64 UR6, c[0x0][0x388] ;  /* 0x00007100ff0677ac */ /* 0x000ea20008000a00 */
[C---:B01----:R-:W-:Y:S01]  /*06d0*/  IADD3 R2, PT, PT, R14.reuse, UR4, RZ ;  /* 0x000000040e027c10 */ /* 0x043fe2000fffe0ff */
[----:B------:R-:W-:-:S03]  /*06e0*/  VIADD R14, R14, 0x80 ;  /* 0x000000800e0e7836 */ /* 0x000fc60000000000 */
[----:B--2---:R-:W-:-:S05]  /*06f0*/  IADD3 R2, P0, PT, R2, UR6, RZ ;  /* 0x0000000602027c10 */ /* 0x004fca000ff1e0ff */
[----:B------:R-:W-:-:S05]  /*0700*/  IMAD.X R3, RZ, RZ, UR7, P0 ;  /* 0x00000007ff037e24 */ /* 0x000fca00080e06ff */
[----:B-----5:R2:W-:Y:S03]  /*0710*/  STG.E.U8 desc[UR8][R2.64], R20 ;  /* 0x0000001402007986 */ /* 0x0205e6000c101108 */
.L_x_5864:
        /* <DEDUP_REMOVED lines=9> */
.L_x_5865:
[----:B------:R-:W-:Y:S05]  /*07b0*/  BSYNC.RELIABLE B1 ;  /* 0x0000000000017941 */ /* 0x000fea0003800100 */
.L_x_5860:
[----:B------:R-:W-:-:S13]  /*07c0*/  ISETP.GE.U32.AND P0, PT, R14, UR5, PT ;  /* 0x000000050e007c0c */ /* 0x000fda000bf06070 */
[----:B------:R-:W3:Y:S01]  /*07d0*/  @!P0 LDC.64 R4, c[0x0][0x388] ;  /* 0x0000e200ff048b82 */ /* 0x000ee20000000a00 */
[C---:B012---:R-:W-:Y:S01]  /*07e0*/  @!P0 IADD3 R3, PT, PT, R14.reuse, UR4, RZ ;  /* 0x000000040e038c10 */ /* 0x047fe2000fffe0ff */
[----:B------:R-:W-:-:S03]  /*07f0*/  @!P0 VIADD R14, R14, 0x80 ;  /* 0x000000800e0e8836 */ /* 0x000fc60000000000 */
[----:B---3--:R-:W-:-:S05]  /*0800*/  @!P0 IADD3 R2, P1, PT, R3, R4, RZ ;  /* 0x0000000403028210 */ /* 0x008fca0007f3e0ff */
[----:B------:R-:W-:-:S05]  /*0810*/  @!P0 IMAD.X R3, RZ, RZ, R5, P1 ;  /* 0x000000ffff038224 */ /* 0x000fca00008e0605 */
[----:B-----5:R3:W-:Y:S03]  /*0820*/  @!P0 STG.E.U8 desc[UR8][R2.64], R11 ;  /* 0x0000000b02008986 */ /* 0x0207e6000c101108 */
.L_x_5866:
[----:B------:R-:W-:Y:S05]  /*0830*/  BSYNC.RECONVERGENT B0 ;  /* 0x0000000000007941 */ /* 0x000fea0003800200 */
.L_x_5859:
[----:B------:R-:W-:Y:S05]  /*0840*/  WARPSYNC.ALL ;  /* 0x0000000000007948 */ /* 0x000fea0003800000 */
[----:B------:R-:W-:-:S13]  /*0850*/  ISETP.GE.U32.AND P0, PT, R14, UR5, PT ;  /* 0x000000050e007c0c */ /* 0x000fda000bf06070 */
[----:B------:R-:W-:Y:S05]  /*0860*/  @P0 EXIT ;  /* 0x000000000000094d */ /* 0x000fea0003800000 */
[----:B------:R-:W4:Y:S01]  /*0870*/  LDCU.64 UR6, c[0x0][0x388] ;  /* 0x00007100ff0677ac */ /* 0x000f220008000a00 */
[----:B0123--:R-:W-:-:S05]  /*0880*/  VIADD R2, R14, UR4 ;  /* 0x000000040e027c36 */ /* 0x00ffca0008000000 */
[----:B----4-:R-:W-:-:S05]  /*0890*/  IADD3 R2, P0, PT, R2, UR6, RZ ;  /* 0x0000000602027c10 */ /* 0x010fca000ff1e0ff */
[----:B------:R-:W-:-:S05]  /*08a0*/  IMAD.X R3, RZ, RZ, UR7, P0 ;  /* 0x00000007ff037e24 */ /* 0x000fca00080e06ff */
[----:B------:R-:W-:Y:S01]  /*08b0*/  STG.E.U8 desc[UR8][R2.64], R10 ;  /* 0x0000000a02007986 */ /* 0x000fe2000c101108 */
[----:B------:R-:W-:Y:S05]  /*08c0*/  EXIT ;  /* 0x000000000000794d */ /* 0x000fea0003800000 */
.L_x_5858:
[----:B------:R-:W0:Y:S01]  /*08d0*/  LDCU.64 UR6, c[0x0][0x390] ;  /* 0x00007200ff0677ac */ /* 0x000e220008000a00 */
[----:B------:R-:W1:Y:S01]  /*08e0*/  S2R R11, SR_TID.X ;  /* 0x00000000000b7919 */ /* 0x000e620000002100 */
[----:B0-----:R-:W-:-:S04]  /*08f0*/  UIADD3 UR6, UP0, UPT, UR4, UR6, URZ ;  /* 0x0000000604067290 */ /* 0x001fc8000ff1e0ff */
[----:B------:R-:W-:Y:S02]  /*0900*/  UIADD3.X UR7, UPT, UPT, URZ, UR7, URZ, UP0, !UPT ;  /* 0x00000007ff077290 */ /* 0x000fe400087fe4ff */
[----:B------:R-:W-:-:S04]  /*0910*/  MOV R2, UR6 ;  /* 0x0000000600027c02 */ /* 0x000fc80008000f00 */
        /* <DEDUP_REMOVED lines=9> */
[----:B------:R-:W-:-:S05]  /*09b0*/  IMAD.WIDE.U32 R4, R11, 0x4, R4 ;  /* 0x000000040b047825 */ /* 0x000fca00078e0004 */
[----:B--2---:R-:W-:Y:S04]  /*09c0*/  STG.E desc[UR8][R4.64], R7 ;  /* 0x0000000704007986 */ /* 0x004fe8000c101908 */
[----:B---3--:R-:W-:Y:S01]  /*09d0*/  STG.E desc[UR8][R4.64+0x200], R9 ;  /* 0x0002000904007986 */ /* 0x008fe2000c101908 */
[----:B------:R-:W-:Y:S05]  /*09e0*/  EXIT ;  /* 0x000000000000794d */ /* 0x000fea0003800000 */
.L_x_5867:
        /* <DEDUP_REMOVED lines=9> */
.L_x_5937:


//--------------------- .text._ZN2at6native29vectorized_elementwise_kernelILi8ENS0_10AbsFunctorIhEESt5arrayIPcLm2EEEEviT0_T1_ --------------------------
	.section	.text._ZN2at6native29vectorized_elementwise_kernelILi8ENS0_10AbsFunctorIhEESt5arrayIPcLm2EEEEviT0_T1_,"ax",@progbits
	.align	128
        .global         _ZN2at6native29vectorized_elementwise_kernelILi8ENS0_10AbsFunctorIhEESt5arrayIPcLm2EEEEviT0_T1_
        .type           _ZN2at6native29vectorized_elementwise_kernelILi8ENS0_10AbsFunctorIhEESt5arrayIPcLm2EEEEviT0_T1_,@function
        .size           _ZN2at6native29vectorized_elementwise_kernelILi8ENS0_10AbsFunctorIhEESt5arrayIPcLm2EEEEviT0_T1_,(.L_x_5938 - _ZN2at6native29vectorized_elementwise_kernelILi8ENS0_10AbsFunctorIhEESt5arrayIPcLm2EEEEviT0_T1_)
        .other          _ZN2at6native29vectorized_elementwise_kernelILi8ENS0_10AbsFunctorIhEESt5arrayIPcLm2EEEEviT0_T1_,@"STO_CUDA_ENTRY STV_DEFAULT"
_ZN2at6native29vectorized_elementwise_kernelILi8ENS0_10AbsFunctorIhEESt5arrayIPcLm2EEEEviT0_T1_:
.text._ZN2at6native29vectorized_elementwise_kernelILi8ENS0_10AbsFunctorIhEESt5arrayIPcLm2EEEEviT0_T1_:
[----:B------:R-:W-:Y:S01]  /*0000*/  LDC R1, c[0x0][0x37c] ;  /* 0x0000df00ff017b82 */ /* 0x000fe20000000800 */
[----:B------:R-:W-:Y:S05]  /*0010*/  EXIT ;  /* 0x000000000000794d */ /* 0x000fea0003800000 */
.L_x_5868:
        /* <DEDUP_REMOVED lines=14> */
.L_x_5938:


//--------------------- .nv.global.init           --------------------------
	.section	.nv.global.init,"aw",@progbits
.nv.global.init:
	.type		$str$5,@object
	.size		$str$5,(__unnamed_1 - $str$5)
$str$5:
        /*0000*/ 	.byte	0x66, 0x61, 0x6c, 0x73, 0x65, 0x00
	.type		__unnamed_1,@object
	.size		__unnamed_1,(__unnamed_17 - __unnamed_1)
__unnamed_1:
        /*0006*/ 	.byte	0x66, 0x65, 0x74, 0x63, 0x68, 0x5f, 0x61, 0x6e, 0x64, 0x5f, 0x63, 0x61, 0x73, 0x74, 0x00
	.type		__unnamed_17,@object
	.size		__unnamed_17,(__unnamed_9 - __unnamed_17)
__unnamed_17:
        /*0015*/ 	.byte	0x66, 0x65, 0x74, 0x63, 0x68, 0x5f, 0x61, 0x6e, 0x64, 0x5f, 0x63, 0x61, 0x73, 0x74, 0x00
	.type		__unnamed_9,@object
	.size		__unnamed_9,(__unnamed_5 - __unnamed_9)
__unnamed_9:
        /*0024*/ 	.byte	0x66, 0x65, 0x74, 0x63, 0x68, 0x5f, 0x61, 0x6e, 0x64, 0x5f, 0x63, 0x61, 0x73, 0x74, 0x00
	.type		__unnamed_5,@object
	.size		__unnamed_5,(__unnamed_13 - __unnamed_5)
__unnamed_5:
        /*0033*/ 	.byte	0x66, 0x65, 0x74, 0x63, 0x68, 0x5f, 0x61, 0x6e, 0x64, 0x5f, 0x63, 0x61, 0x73, 0x74, 0x00
	.type		__unnamed_13,@object
	.size		__unnamed_13,(__unnamed_3 - __unnamed_13)
__unnamed_13:
        /*0042*/ 	.byte	0x66, 0x65, 0x74, 0x63, 0x68, 0x5f, 0x61, 0x6e, 0x64, 0x5f, 0x63, 0x61, 0x73, 0x74, 0x00
	.type		__unnamed_3,@object
	.size		__unnamed_3,(__unnamed_19 - __unnamed_3)
__unnamed_3:
        /*0051*/ 	.byte	0x66, 0x65, 0x74, 0x63, 0x68, 0x5f, 0x61, 0x6e, 0x64, 0x5f, 0x63, 0x61, 0x73, 0x74, 0x00
	.type		__unnamed_19,@object
	.size		__unnamed_19,(__unnamed_11 - __unnamed_19)
__unnamed_19:
        /*0060*/ 	.byte	0x66, 0x65, 0x74, 0x63, 0x68, 0x5f, 0x61, 0x6e, 0x64, 0x5f, 0x63, 0x61, 0x73, 0x74, 0x00
	.type		__unnamed_11,@object
	.size		__unnamed_11,(__unnamed_15 - __unnamed_11)
__unnamed_11:
        /*006f*/ 	.byte	0x66, 0x65, 0x74, 0x63, 0x68, 0x5f, 0x61, 0x6e, 0x64, 0x5f, 0x63, 0x61, 0x73, 0x74, 0x00
	.type		__unnamed_15,@object
	.size		__unnamed_15,(__unnamed_7 - __unnamed_15)
__unnamed_15:
        /*007e*/ 	.byte	0x66, 0x65, 0x74, 0x63, 0x68, 0x5f, 0x61, 0x6e, 0x64, 0x5f, 0x63, 0x61, 0x73, 0x74, 0x00
	.type		__unnamed_7,@object
	.size		__unnamed_7,(__unnamed_2 - __unnamed_7)
__unnamed_7:
        /*008d*/ 	.byte	0x66, 0x65, 0x74, 0x63, 0x68, 0x5f, 0x61, 0x6e, 0x64, 0x5f, 0x63, 0x61, 0x73, 0x74, 0x00
	.type		__unnamed_2,@object
	.size		__unnamed_2,(__unnamed_18 - __unnamed_2)
__unnamed_2:
        /*009c*/ 	.byte	0x63, 0x61, 0x73, 0x74, 0x5f, 0x61, 0x6e, 0x64, 0x5f, 0x73, 0x74, 0x6f, 0x72, 0x65, 0x00
	.type		__unnamed_18,@object
	.size		__unnamed_18,(__unnamed_10 - __unnamed_18)
__unnamed_18:
        /*00ab*/ 	.byte	0x63, 0x61, 0x73, 0x74, 0x5f, 0x61, 0x6e, 0x64, 0x5f, 0x73, 0x74, 0x6f, 0x72, 0x65, 0x00
	.type		__unnamed_10,@object
	.size		__unnamed_10,(__unnamed_6 - __unnamed_10)
__unnamed_10:
        /*00ba*/ 	.byte	0x63, 0x61, 0x73, 0x74, 0x5f, 0x61, 0x6e, 0x64, 0x5f, 0x73, 0x74, 0x6f, 0x72, 0x65, 0x00
	.type		__unnamed_6,@object
	.size		__unnamed_6,(__unnamed_14 - __unnamed_6)
__unnamed_6:
        /*00c9*/ 	.byte	0x63, 0x61, 0x73, 0x74, 0x5f, 0x61, 0x6e, 0x64, 0x5f, 0x73, 0x74, 0x6f, 0x72, 0x65, 0x00
	.type		__unnamed_14,@object
	.size		__unnamed_14,(__unnamed_4 - __unnamed_14)
__unnamed_14:
        /*00d8*/ 	.byte	0x63, 0x61, 0x73, 0x74, 0x5f, 0x61, 0x6e, 0x64, 0x5f, 0x73, 0x74, 0x6f, 0x72, 0x65, 0x00
	.type		__unnamed_4,@object
	.size		__unnamed_4,(__unnamed_20 - __unnamed_4)
__unnamed_4:
        /*00e7*/ 	.byte	0x63, 0x61, 0x73, 0x74, 0x5f, 0x61, 0x6e, 0x64, 0x5f, 0x73, 0x74, 0x6f, 0x72, 0x65, 0x00
	.type		__unnamed_20,@object
	.size		__unnamed_20,(__unnamed_12 - __unnamed_20)
__unnamed_20:
        /*00f6*/ 	.byte	0x63, 0x61, 0x73, 0x74, 0x5f, 0x61, 0x6e, 0x64, 0x5f, 0x73, 0x74, 0x6f, 0x72, 0x65, 0x00
	.type		__unnamed_12,@object
	.size		__unnamed_12,(__unnamed_16 - __unnamed_12)
__unnamed_12:
        /*0105*/ 	.byte	0x63, 0x61, 0x73, 0x74, 0x5f, 0x61, 0x6e, 0x64, 0x5f, 0x73, 0x74, 0x6f, 0x72, 0x65, 0x00
	.type		__unnamed_16,@object
	.size		__unnamed_16,(__unnamed_8 - __unnamed_16)
__unnamed_16:
        /*0114*/ 	.byte	0x63, 0x61, 0x73, 0x74, 0x5f, 0x61, 0x6e, 0x64, 0x5f, 0x73, 0x74, 0x6f, 0x72, 0x65, 0x00
	.type		__unnamed_8,@object
	.size		__unnamed_8,($str$6 - __unnamed_8)
__unnamed_8:
        /*0123*/ 	.byte	0x63, 0x61, 0x73, 0x74, 0x5f, 0x61, 0x6e, 0x64, 0x5f, 0x73, 0x74, 0x6f, 0x72, 0x65, 0x00
	.type		$str$6,@object
	.size		$str$6,(.L_49 - $str$6)
$str$6:
        /*0132*/ 	.byte	0x2f, 0x72, 0x6f, 0x6f, 0x74, 0x2f, 0x2e, 0x70, 0x79, 0x65, 0x6e, 0x76, 0x2f, 0x76, 0x65, 0x72
        /*0142*/ 	.byte	0x73, 0x69, 0x6f, 0x6e, 0x73, 0x2f, 0x33, 0x2e, 0x31, 0x33, 0x2e, 0x31, 0x32, 0x2f, 0x6c, 0x69
        /*0152*/ 	.byte	0x62, 0x2f, 0x70, 0x79, 0x74, 0x68, 0x6f, 0x6e, 0x33, 0x2e, 0x31, 0x33, 0x2f, 0x73, 0x69, 0x74
        /*0162*/ 	.byte	0x65, 0x2d, 0x70, 0x61, 0x63, 0x6b, 0x61, 0x67, 0x65, 0x73, 0x2f, 0x74, 0x6f, 0x72, 0x63, 0x68
        /*0172*/ 	.byte	0x2f, 0x69, 0x6e, 0x63, 0x6c, 0x75, 0x64, 0x65, 0x2f, 0x63, 0x31, 0x30, 0x2f, 0x63, 0x6f, 0x72
        /*0182*/ 	.byte	0x65, 0x2f, 0x44, 0x79, 0x6e, 0x61, 0x6d, 0x69, 0x63, 0x43, 0x61, 0x73, 0x74, 0x2e, 0x68, 0x00
.L_49:


//--------------------- .nv.shared.reserved.0     --------------------------
	.section	.nv.shared.reserved.0,"aw",@nobits
	.weak		__nv_reservedSMEM_offset_0_alias
	.size		__nv_reservedSMEM_offset_0_alias, 0, 64
	.other		__nv_reservedSMEM_offset_0_alias,@"STO_CUDA_RESERVED_SHARED STV_DEFAULT"
__nv_reservedSMEM_offset_0_alias:
	.zero		0
	.zero		64


//--------------------- .nv.global                --------------------------
	.section	.nv.global,"aw",@nobits
.nv.global:
	.type		_ZN43_INTERNAL_73428b55_12_AbsKernel_cu_200199c64cuda3std3__48in_placeE,@object
	.size		_ZN43_INTERNAL_73428b55_12_AbsKernel_cu_200199c64cuda3std3__48in_placeE,(_ZN43_INTERNAL_73428b55_12_AbsKernel_cu_200199c64cuda3std6ranges3__45__cpo8distanceE - _ZN43_INTERNAL_73428b55_12_AbsKernel_cu_200199c64cuda3std3__48in_placeE)
_ZN43_INTERNAL_73428b55_12_AbsKernel_cu_200199c64cuda3std3__48in_placeE:
	.zero		1
	.type		_ZN43_INTERNAL_73428b55_12_AbsKernel_cu_200199c64cuda3std6ranges3__45__cpo8distanceE,@object
	.size		_ZN43_INTERNAL_73428b55_12_AbsKernel_cu_200199c64cuda3std6ranges3__45__cpo8distanceE,(_ZN43_INTERNAL_73428b55_12_AbsKernel_cu_200199c64cuda3std3__45__cpo6cbeginE - _ZN43_INTERNAL_73428b55_12_AbsKernel_cu_200199c64cuda3std6ranges3__45__cpo8distanceE)
_ZN43_INTERNAL_73428b55_12_AbsKernel_cu_200199c64cuda3std6ranges3__45__cpo8distanceE:
	.zero		1
	.type		_ZN43_INTERNAL_73428b55_12_AbsKernel_cu_200199c64cuda3std3__45__cpo6cbeginE,@object
	.size		_ZN43_INTERNAL_73428b55_12_AbsKernel_cu_200199c64cuda3std3__45__cpo6cbeginE,(_ZN43_INTERNAL_73428b55_12_AbsKernel_cu_200199c64cuda3std6ranges3__45__cpo7advanceE - _ZN43_INTERNAL_73428b55_12_AbsKernel_cu_200199c64cuda3std3__45__cpo6cbeginE)
_ZN43_INTERNAL_73428b55_12_AbsKernel_cu_200199c64cuda3std3__45__cpo6cbeginE:
	.zero		1
	.type		_ZN43_INTERNAL_73428b55_12_AbsKernel_cu_200199c64cuda3std6ranges3__45__cpo7advanceE,@object
	.size		_ZN43_INTERNAL_73428b55_12_AbsKernel_cu_200199c64cuda3std6ranges3__45__cpo7advanceE,(_ZN43_INTERNAL_73428b55_12_AbsKernel_cu_200199c64cuda3std3__45__cpo7crbeginE - _ZN43_INTERNAL_73428b55_12_AbsKernel_cu_200199c64cuda3std6ranges3__45__cpo7advanceE)
_ZN43_INTERNAL_73428b55_12_AbsKernel_cu_200199c64cuda3std6ranges3__45__cpo7advanceE:
	.zero		1
	.type		_ZN43_INTERNAL_73428b55_12_AbsKernel_cu_200199c64cuda3std3__45__cpo7crbeginE,@object
	.size		_ZN43_INTERNAL_73428b55_12_AbsKernel_cu_200199c64cuda3std3__45__cpo7crbeginE,(_ZN43_INTERNAL_73428b55_12_AbsKernel_cu_200199c64cuda3std6ranges3__45__cpo4dataE - _ZN43_INTERNAL_73428b55_12_AbsKernel_cu_200199c64cuda3std3__45__cpo7crbeginE)
_ZN43_INTERNAL_73428b55_12_AbsKernel_cu_200199c64cuda3std3__45__cpo7crbeginE:
	.zero		1
	.type		_ZN43_INTERNAL_73428b55_12_AbsKernel_cu_200199c64cuda3std6ranges3__45__cpo4dataE,@object
	.size		_ZN43_INTERNAL_73428b55_12_AbsKernel_cu_200199c64cuda3std6ranges3__45__cpo4dataE,(_ZN43_INTERNAL_73428b55_12_AbsKernel_cu_200199c64cuda3std6ranges3__45__cpo5beginE - _ZN43_INTERNAL_73428b55_12_AbsKernel_cu_200199c64cuda3std6ranges3__45__cpo4dataE)
_ZN43_INTERNAL_73428b55_12_AbsKernel_cu_200199c64cuda3std6ranges3__45__cpo4dataE:
	.zero		1
	.type		_ZN43_INTERNAL_73428b55_12_AbsKernel_cu_200199c64cuda3std6ranges3__45__cpo5beginE,@object
	.size		_ZN43_INTERNAL_73428b55_12_AbsKernel_cu_200199c64cuda3std6ranges3__45__cpo5beginE,(_ZN43_INTERNAL_73428b55_12_AbsKernel_cu_200199c64cuda3std3__445_GLOBAL__N__73428b55_12_AbsKernel_cu_200199c66ignoreE - _ZN43_INTERNAL_73428b55_12_AbsKernel_cu_200199c64cuda3std6ranges3__45__cpo5beginE)
_ZN43_INTERNAL_73428b55_12_AbsKernel_cu_200199c64cuda3std6ranges3__45__cpo5beginE:
	.zero		1
	.type		_ZN43_INTERNAL_73428b55_12_AbsKernel_cu_200199c64cuda3std3__445_GLOBAL__N__73428b55_12_AbsKernel_cu_200199c66ignoreE,@object
	.size		_ZN43_INTERNAL_73428b55_12_AbsKernel_cu_200199c64cuda3std3__445_GLOBAL__N__73428b55_12_AbsKernel_cu_200199c66ignoreE,(_ZN43_INTERNAL_73428b55_12_AbsKernel_cu_200199c64cuda3std6ranges3__45__cpo4sizeE - _ZN43_INTERNAL_73428b55_12_AbsKernel_cu_200199c64cuda3std3__445_GLOBAL__N__73428b55_12_AbsKernel_cu_200199c66ignoreE)
_ZN43_INTERNAL_73428b55_12_AbsKernel_cu_200199c64cuda3std3__445_GLOBAL__N__73428b55_12_AbsKernel_cu_200199c66ignoreE:
	.zero		1
	.type		_ZN43_INTERNAL_73428b55_12_AbsKernel_cu_200199c64cuda3std6ranges3__45__cpo4sizeE,@object
	.size		_ZN43_INTERNAL_73428b55_12_AbsKernel_cu_200199c64cuda3std6ranges3__45__cpo4sizeE,(_ZN43_INTERNAL_73428b55_12_AbsKernel_cu_200199c64cuda3std3__45__cpo5beginE - _ZN43_INTERNAL_73428b55_12_AbsKernel_cu_200199c64cuda3std6ranges3__45__cpo4sizeE)
_ZN43_INTERNAL_73428b55_12_AbsKernel_cu_200199c64cuda3std6ranges3__45__cpo4sizeE:
	.zero		1
	.type		_ZN43_INTERNAL_73428b55_12_AbsKernel_cu_200199c64cuda3std3__45__cpo5beginE,@object
	.size		_ZN43_INTERNAL_73428b55_12_AbsKernel_cu_200199c64cuda3std3__45__cpo5beginE,(_ZN43_INTERNAL_73428b55_12_AbsKernel_cu_200199c64cuda3std6ranges3__45__cpo6cbeginE - _ZN43_INTERNAL_73428b55_12_AbsKernel_cu_200199c64cuda3std3__45__cpo5beginE)
_ZN43_INTERNAL_73428b55_12_AbsKernel_cu_200199c64cuda3std3__45__cpo5beginE:
	.zero		1
	.type		_ZN43_INTERNAL_73428b55_12_AbsKernel_cu_200199c64cuda3std6ranges3__45__cpo6cbeginE,@object
	.size		_ZN43_INTERNAL_73428b55_12_AbsKernel_cu_200199c64cuda3std6ranges3__45__cpo6cbeginE,(_ZN43_INTERNAL_73428b55_12_AbsKernel_cu_200199c64cuda3std3__45__cpo6rbeginE - _ZN43_INTERNAL_73428b55_12_AbsKernel_cu_200199c64cuda3std6ranges3__45__cpo6cbeginE)
_ZN43_INTERNAL_73428b55_12_AbsKernel_cu_200199c64cuda3std6ranges3__45__cpo6cbeginE:
	.zero		1
	.type		_ZN43_INTERNAL_73428b55_12_AbsKernel_cu_200199c64cuda3std3__45__cpo6rbeginE,@object
	.size		_ZN43_INTERNAL_73428b55_12_AbsKernel_cu_200199c64cuda3std3__45__cpo6rbeginE,(_ZN43_INTERNAL_73428b55_12_AbsKernel_cu_200199c64cuda3std6ranges3__45__cpo4nextE - _ZN43_INTERNAL_73428b55_12_AbsKernel_cu_200199c64cuda3std3__45__cpo6rbeginE)
_ZN43_INTERNAL_73428b55_12_AbsKernel_cu_200199c64cuda3std3__45__cpo6rbeginE:
	.zero		1
	.type		_ZN43_INTERNAL_73428b55_12_AbsKernel_cu_200199c64cuda3std6ranges3__45__cpo4nextE,@object
	.size		_ZN43_INTERNAL_73428b55_12_AbsKernel_cu_200199c64cuda3std6ranges3__45__cpo4nextE,(_ZN43_INTERNAL_73428b55_12_AbsKernel_cu_200199c64cuda3std6ranges3__45__cpo4swapE - _ZN43_INTERNAL_73428b55_12_AbsKernel_cu_200199c64cuda3std6ranges3__45__cpo4nextE)
_ZN43_INTERNAL_73428b55_12_AbsKernel_cu_200199c64cuda3std6ranges3__45__cpo4nextE:
	.zero		1
	.type		_ZN43_INTERNAL_73428b55_12_AbsKernel_cu_200199c64cuda3std6ranges3__45__cpo4swapE,@object
	.size		_ZN43_INTERNAL_73428b55_12_AbsKernel_cu_200199c64cuda3std6ranges3__45__cpo4swapE,(_ZN43_INTERNAL_73428b55_12_AbsKernel_cu_200199c64cuda3std3__420unreachable_sentinelE - _ZN43_INTERNAL_73428b55_12_AbsKernel_cu_200199c64cuda3std6ranges3__45__cpo4swapE)
_ZN43_INTERNAL_73428b55_12_AbsKernel_cu_200199c64cuda3std6ranges3__45__cpo4swapE:
	.zero		1
	.type		_ZN43_INTERNAL_73428b55_12_AbsKernel_cu_200199c64cuda3std3__420unreachable_sentinelE,@object
	.size		_ZN43_INTERNAL_73428b55_12_AbsKernel_cu_200199c64cuda3std3__420unreachable_sentinelE,(_ZN43_INTERNAL_73428b55_12_AbsKernel_cu_200199c66thrust24THRUST_300001_SM_1030_NS6system6detail10sequential3seqE - _ZN43_INTERNAL_73428b55_12_AbsKernel_cu_200199c64cuda3std3__420unreachable_sentinelE)
_ZN43_INTERNAL_73428b55_12_AbsKernel_cu_200199c64cuda3std3__420unreachable_sentinelE:
	.zero		1
	.type		_ZN43_INTERNAL_73428b55_12_AbsKernel_cu_200199c66thrust24THRUST_300001_SM_1030_NS6system6detail10sequential3seqE,@object
	.size		_ZN43_INTERNAL_73428b55_12_AbsKernel_cu_200199c66thrust24THRUST_300001_SM_1030_NS6system6detail10sequential3seqE,(_ZN43_INTERNAL_73428b55_12_AbsKernel_cu_200199c64cuda3std3__45__cpo4cendE - _ZN43_INTERNAL_73428b55_12_AbsKernel_cu_200199c66thrust24THRUST_300001_SM_1030_NS6system6detail10sequential3seqE)
_ZN43_INTERNAL_73428b55_12_AbsKernel_cu_200199c66thrust24THRUST_300001_SM_1030_NS6system6detail10sequential3seqE:
	.zero		1
	.type		_ZN43_INTERNAL_73428b55_12_AbsKernel_cu_200199c64cuda3std3__45__cpo4cendE,@object
	.size		_ZN43_INTERNAL_73428b55_12_AbsKernel_cu_200199c64cuda3std3__45__cpo4cendE,(_ZN43_INTERNAL_73428b55_12_AbsKernel_cu_200199c64cuda3std6ranges3__45__cpo9iter_swapE - _ZN43_INTERNAL_73428b55_12_AbsKernel_cu_200199c64cuda3std3__45__cpo4cendE)
_ZN43_INTERNAL_73428b55_12_AbsKernel_cu_200199c64cuda3std3__45__cpo4cendE:
	.zero		1
	.type		_ZN43_INTERNAL_73428b55_12_AbsKernel_cu_200199c64cuda3std6ranges3__45__cpo9iter_swapE,@object
	.size		_ZN43_INTERNAL_73428b55_12_AbsKernel_cu_200199c64cuda3std6ranges3__45__cpo9iter_swapE,(_ZN43_INTERNAL_73428b55_12_AbsKernel_cu_200199c64cuda3std3__45__cpo5crendE - _ZN43_INTERNAL_73428b55_12_AbsKernel_cu_200199c64cuda3std6ranges3__45__cpo9iter_swapE)
_ZN43_INTERNAL_73428b55_12_AbsKernel_cu_200199c64cuda3std6ranges3__45__cpo9iter_swapE:
	.zero		1
	.type		_ZN43_INTERNAL_73428b55_12_AbsKernel_cu_200199c64cuda3std3__45__cpo5crendE,@object
	.size		_ZN43_INTERNAL_73428b55_12_AbsKernel_cu_200199c64cuda3std3__45__cpo5crendE,(_ZN43_INTERNAL_73428b55_12_AbsKernel_cu_200199c64cuda3std6ranges3__45__cpo5cdataE - _ZN43_INTERNAL_73428b55_12_AbsKernel_cu_200199c64cuda3std3__45__cpo5crendE)
_ZN43_INTERNAL_73428b55_12_AbsKernel_cu_200199c64cuda3std3__45__cpo5crendE:
	.zero		1
	.type		_ZN43_INTERNAL_73428b55_12_AbsKernel_cu_200199c64cuda3std6ranges3__45__cpo5cdataE,@object
	.size		_ZN43_INTERNAL_73428b55_12_AbsKernel_cu_200199c64cuda3std6ranges3__45__cpo5cdataE,(_ZN43_INTERNAL_73428b55_12_AbsKernel_cu_200199c64cuda3std6ranges3__45__cpo3endE - _ZN43_INTERNAL_73428b55_12_AbsKernel_cu_200199c64cuda3std6ranges3__45__cpo5cdataE)
_ZN43_INTERNAL_73428b55_12_AbsKernel_cu_200199c64cuda3std6ranges3__45__cpo5cdataE:
	.zero		1
	.type		_ZN43_INTERNAL_73428b55_12_AbsKernel_cu_200199c64cuda3std6ranges3__45__cpo3endE,@object
	.size		_ZN43_INTERNAL_73428b55_12_AbsKernel_cu_200199c64cuda3std6ranges3__45__cpo3endE,(_ZN43_INTERNAL_73428b55_12_AbsKernel_cu_200199c64cuda3std3__419piecewise_constructE - _ZN43_INTERNAL_73428b55_12_AbsKernel_cu_200199c64cuda3std6ranges3__45__cpo3endE)
_ZN43_INTERNAL_73428b55_12_AbsKernel_cu_200199c64cuda3std6ranges3__45__cpo3endE:
	.zero		1
	.type		_ZN43_INTERNAL_73428b55_12_AbsKernel_cu_200199c64cuda3std3__419piecewise_constructE,@object
	.size		_ZN43_INTERNAL_73428b55_12_AbsKernel_cu_200199c64cuda3std3__419piecewise_constructE,(_ZN43_INTERNAL_73428b55_12_AbsKernel_cu_200199c64cuda3std6ranges3__45__cpo5ssizeE - _ZN43_INTERNAL_73428b55_12_AbsKernel_cu_200199c64cuda3std3__419piecewise_constructE)
_ZN43_INTERNAL_73428b55_12_AbsKernel_cu_200199c64cuda3std3__419piecewise_constructE:
	.zero		1
	.type		_ZN43_INTERNAL_73428b55_12_AbsKernel_cu_200199c64cuda3std6ranges3__45__cpo5ssizeE,@object
	.size		_ZN43_INTERNAL_73428b55_12_AbsKernel_cu_200199c64cuda3std6ranges3__45__cpo5ssizeE,(_ZN43_INTERNAL_73428b55_12_AbsKernel_cu_200199c64cuda3std3__45__cpo3endE - _ZN43_INTERNAL_73428b55_12_AbsKernel_cu_200199c64cuda3std6ranges3__45__cpo5ssizeE)
_ZN43_INTERNAL_73428b55_12_AbsKernel_cu_200199c64cuda3std6ranges3__45__cpo5ssizeE:
	.zero		1
	.type		_ZN43_INTERNAL_73428b55_12_AbsKernel_cu_200199c64cuda3std3__45__cpo3endE,@object
	.size		_ZN43_INTERNAL_73428b55_12_AbsKernel_cu_200199c64cuda3std3__45__cpo3endE,(_ZN43_INTERNAL_73428b55_12_AbsKernel_cu_200199c64cuda3std6ranges3__45__cpo4cendE - _ZN43_INTERNAL_73428b55_12_AbsKernel_cu_200199c64cuda3std3__45__cpo3endE)
_ZN43_INTERNAL_73428b55_12_AbsKernel_cu_200199c64cuda3std3__45__cpo3endE:
	.zero		1
	.type		_ZN43_INTERNAL_73428b55_12_AbsKernel_cu_200199c64cuda3std6ranges3__45__cpo4cendE,@object
	.size		_ZN43_INTERNAL_73428b55_12_AbsKernel_cu_200199c64cuda3std6ranges3__45__cpo4cendE,(_ZN43_INTERNAL_73428b55_12_AbsKernel_cu_200199c64cuda3std3__45__cpo4rendE - _ZN43_INTERNAL_73428b55_12_AbsKernel_cu_200199c64cuda3std6ranges3__45__cpo4cendE)
_ZN43_INTERNAL_73428b55_12_AbsKernel_cu_200199c64cuda3std6ranges3__45__cpo4cendE:
	.zero		1
	.type		_ZN43_INTERNAL_73428b55_12_AbsKernel_cu_200199c64cuda3std3__45__cpo4rendE,@object
	.size		_ZN43_INTERNAL_73428b55_12_AbsKernel_cu_200199c64cuda3std3__45__cpo4rendE,(_ZN43_INTERNAL_73428b55_12_AbsKernel_cu_200199c64cuda3std6ranges3__45__cpo4prevE - _ZN43_INTERNAL_73428b55_12_AbsKernel_cu_200199c64cuda3std3__45__cpo4rendE)
_ZN43_INTERNAL_73428b55_12_AbsKernel_cu_200199c64cuda3std3__45__cpo4rendE:
	.zero		1
	.type		_ZN43_INTERNAL_73428b55_12_AbsKernel_cu_200199c64cuda3std6ranges3__45__cpo4prevE,@object
	.size		_ZN43_INTERNAL_73428b55_12_AbsKernel_cu_200199c64cuda3std6ranges3__45__cpo4prevE,(_ZN43_INTERNAL_73428b55_12_AbsKernel_cu_200199c64cuda3std6ranges3__45__cpo9iter_moveE - _ZN43_INTERNAL_73428b55_12_AbsKernel_cu_200199c64cuda3std6ranges3__45__cpo4prevE)
_ZN43_INTERNAL_73428b55_12_AbsKernel_cu_200199c64cuda3std6ranges3__45__cpo4prevE:
	.zero		1
	.type		_ZN43_INTERNAL_73428b55_12_AbsKernel_cu_200199c64cuda3std6ranges3__45__cpo9iter_moveE,@object
	.size		_ZN43_INTERNAL_73428b55_12_AbsKernel_cu_200199c64cuda3std6ranges3__45__cpo9iter_moveE,(.L_33 - _ZN43_INTERNAL_73428b55_12_AbsKernel_cu_200199c64cuda3std6ranges3__45__cpo9iter_moveE)
_ZN43_INTERNAL_73428b55_12_AbsKernel_cu_200199c64cuda3std6ranges3__45__cpo9iter_moveE:
	.zero		1
.L_33:


//--------------------- .nv.constant0._ZN2at6native18elementwise_kernelILi128ELi4EZNS0_15gpu_kernel_implINS0_10AbsFunctorIbEEEEvRNS_18TensorIteratorBaseERKT_EUliE_EEviT1_ --------------------------
	.section	.nv.constant0._ZN2at6native18elementwise_kernelILi128ELi4EZNS0_15gpu_kernel_implINS0_10AbsFunctorIbEEEEvRNS_18TensorIteratorBaseERKT_EUliE_EEviT1_,"a",@progbits
	.sectionflags	@""
	.align	4
.nv.constant0._ZN2at6native18elementwise_kernelILi128ELi4EZNS0_15gpu_kernel_implINS0_10AbsFunctorIbEEEEvRNS_18TensorIteratorBaseERKT_EUliE_EEviT1_:
	.zero		1440


//--------------------- .nv.constant0._ZN2at6native27unrolled_elementwise_kernelINS0_10AbsFunctorIbEESt5arrayIPcLm2EELi4E23TrivialOffsetCalculatorILi1EjES8_NS0_6memory12LoadWithCastILi1EEENS9_13StoreWithCastILi1EEEEEviT_T0_T2_T3_T4_T5_ --------------------------
	.section	.nv.constant0._ZN2at6native27unrolled_elementwise_kernelINS0_10AbsFunctorIbEESt5arrayIPcLm2EELi4E23TrivialOffsetCalculatorILi1EjES8_NS0_6memory12LoadWithCastILi1EEENS9_13StoreWithCastILi1EEEEEviT_T0_T2_T3_T4_T5_,"a",@progbits
	.sectionflags	@""
	.align	4
.nv.constant0._ZN2at6native27unrolled_elementwise_kernelINS0_10AbsFunctorIbEESt5arrayIPcLm2EELi4E23TrivialOffsetCalculatorILi1EjES8_NS0_6memory12LoadWithCastILi1EEENS9_13StoreWithCastILi1EEEEEviT_T0_T2_T3_T4_T5_:
	.zero		940


//--------------------- .nv.constant0._ZN2at6native18elementwise_kernelILi128ELi4EZNS0_22gpu_kernel_impl_nocastINS0_10AbsFunctorIbEEEEvRNS_18TensorIteratorBaseERKT_EUliE_EEviT1_ --------------------------
	.section	.nv.constant0._ZN2at6native18elementwise_kernelILi128ELi4EZNS0_22gpu_kernel_impl_nocastINS0_10AbsFunctorIbEEEEvRNS_18TensorIteratorBaseERKT_EUliE_EEviT1_,"a",@progbits
	.sectionflags	@""
	.align	4
.nv.constant0._ZN2at6native18elementwise_kernelILi128ELi4EZNS0_22gpu_kernel_impl_nocastINS0_10AbsFunctorIbEEEEvRNS_18TensorIteratorBaseERKT_EUliE_EEviT1_:
	.zero		1440


//--------------------- .nv.constant0._ZN2at6native27unrolled_elementwise_kernelINS0_10AbsFunctorIbEESt5arrayIPcLm2EELi4E23TrivialOffsetCalculatorILi1EjES8_NS0_6memory15LoadWithoutCastENS9_16StoreWithoutCastEEEviT_T0_T2_T3_T4_T5_ --------------------------
	.section	.nv.constant0._ZN2at6native27unrolled_elementwise_kernelINS0_10AbsFunctorIbEESt5arrayIPcLm2EELi4E23TrivialOffsetCalculatorILi1EjES8_NS0_6memory15LoadWithoutCastENS9_16StoreWithoutCastEEEviT_T0_T2_T3_T4_T5_,"a",@progbits
	.sectionflags	@""
	.align	4
.nv.constant0._ZN2at6native27unrolled_elementwise_kernelINS0_10AbsFunctorIbEESt5arrayIPcLm2EELi4E23TrivialOffsetCalculatorILi1EjES8_NS0_6memory15LoadWithoutCastENS9_16StoreWithoutCastEEEviT_T0_T2_T3_T4_T5_:
	.zero		924


//--------------------- .nv.constant0._ZN2at6native29vectorized_elementwise_kernelILi2ENS0_10AbsFunctorIbEESt5arrayIPcLm2EEEEviT0_T1_ --------------------------
	.section	.nv.constant0._ZN2at6native29vectorized_elementwise_kernelILi2ENS0_10AbsFunctorIbEESt5arrayIPcLm2EEEEviT0_T1_,"a",@progbits
	.sectionflags	@""
	.align	4
.nv.constant0._ZN2at6native29vectorized_elementwise_kernelILi2ENS0_10AbsFunctorIbEESt5arrayIPcLm2EEEEviT0_T1_:
	.zero		920


//--------------------- .nv.constant0._ZN2at6native29vectorized_elementwise_kernelILi4ENS0_10AbsFunctorIbEESt5arrayIPcLm2EEEEviT0_T1_ --------------------------
	.section	.nv.constant0._ZN2at6native29vectorized_elementwise_kernelILi4ENS0_10AbsFunctorIbEESt5arrayIPcLm2EEEEviT0_T1_,"a",@progbits
	.sectionflags	@""
	.align	4
.nv.constant0._ZN2at6native29vectorized_elementwise_kernelILi4ENS0_10AbsFunctorIbEESt5arrayIPcLm2EEEEviT0_T1_:
	.zero		920


//--------------------- .nv.constant0._ZN2at6native29vectorized_elementwise_kernelILi8ENS0_10AbsFunctorIbEESt5arrayIPcLm2EEEEviT0_T1_ --------------------------
	.section	.nv.constant0._ZN2at6native29vectorized_elementwise_kernelILi8ENS0_10AbsFunctorIbEESt5arrayIPcLm2EEEEviT0_T1_,"a",@progbits
	.sectionflags	@""
	.align	4
.nv.constant0._ZN2at6native29vectorized_elementwise_kernelILi8ENS0_10AbsFunctorIbEESt5arrayIPcLm2EEEEviT0_T1_:
	.zero		920


//--------------------- .nv.constant0._ZN2at6native18elementwise_kernelILi128ELi4EZNS0_15gpu_kernel_implINS0_10AbsFunctorIN3c108BFloat16EEEEEvRNS_18TensorIteratorBaseERKT_EUliE_EEviT1_ --------------------------
	.section	.nv.constant0._ZN2at6native18elementwise_kernelILi128ELi4EZNS0_15gpu_kernel_implINS0_10AbsFunctorIN3c108BFloat16EEEEEvRNS_18TensorIteratorBaseERKT_EUliE_EEviT1_,"a",@progbits
	.sectionflags	@""
	.align	4
.nv.constant0._ZN2at6native18elementwise_kernelILi128ELi4EZNS0_15gpu_kernel_implINS0_10AbsFunctorIN3c108BFloat16EEEEEvRNS_18TensorIteratorBaseERKT_EUliE_EEviT1_:
	.zero		1440


//--------------------- .nv.constant0._ZN2at6native27unrolled_elementwise_kernelINS0_10AbsFunctorIN3c108BFloat16EEESt5arrayIPcLm2EELi4E23TrivialOffsetCalculatorILi1EjESA_NS0_6memory12LoadWithCastILi1EEENSB_13StoreWithCastILi1EEEEEviT_T0_T2_T3_T4_T5_ --------------------------
	.section	.nv.constant0._ZN2at6native27unrolled_elementwise_kernelINS0_10AbsFunctorIN3c108BFloat16EEESt5arrayIPcLm2EELi4E23TrivialOffsetCalculatorILi1EjESA_NS0_6memory12LoadWithCastILi1EEENSB_13StoreWithCastILi1EEEEEviT_T0_T2_T3_T4_T5_,"a",@progbits
	.sectionflags	@""
	.align	4
.nv.constant0._ZN2at6native27unrolled_elementwise_kernelINS0_10AbsFunctorIN3c108BFloat16EEESt5arrayIPcLm2EELi4E23TrivialOffsetCalculatorILi1EjESA_NS0_6memory12LoadWithCastILi1EEENSB_13StoreWithCastILi1EEEEEviT_T0_T2_T3_T4_T5_:
	.zero		940


//--------------------- .nv.constant0._ZN2at6native18elementwise_kernelILi128ELi4EZNS0_22gpu_kernel_impl_nocastINS0_10AbsFunctorIN3c108BFloat16EEEEEvRNS_18TensorIteratorBaseERKT_EUliE_EEviT1_ --------------------------
	.section	.nv.constant0._ZN2at6native18elementwise_kernelILi128ELi4EZNS0_22gpu_kernel_impl_nocastINS0_10AbsFunctorIN3c108BFloat16EEEEEvRNS_18TensorIteratorBaseERKT_EUliE_EEviT1_,"a",@progbits
	.sectionflags	@""
	.align	4
.nv.constant0._ZN2at6native18elementwise_kernelILi128ELi4EZNS0_22gpu_kernel_impl_nocastINS0_10AbsFunctorIN3c108BFloat16EEEEEvRNS_18TensorIteratorBaseERKT_EUliE_EEviT1_:
	.zero		1440


//--------------------- .nv.constant0._ZN2at6native27unrolled_elementwise_kernelINS0_10AbsFunctorIN3c108BFloat16EEESt5arrayIPcLm2EELi4E23TrivialOffsetCalculatorILi1EjESA_NS0_6memory15LoadWithoutCastENSB_16StoreWithoutCastEEEviT_T0_T2_T3_T4_T5_ --------------------------
	.section	.nv.constant0._ZN2at6native27unrolled_elementwise_kernelINS0_10AbsFunctorIN3c108BFloat16EEESt5arrayIPcLm2EELi4E23TrivialOffsetCalculatorILi1EjESA_NS0_6memory15LoadWithoutCastENSB_16StoreWithoutCastEEEviT_T0_T2_T3_T4_T5_,"a",@progbits
	.sectionflags	@""
	.align	4
.nv.constant0._ZN2at6native27unrolled_elementwise_kernelINS0_10AbsFunctorIN3c108BFloat16EEESt5arrayIPcLm2EELi4E23TrivialOffsetCalculatorILi1EjESA_NS0_6memory15LoadWithoutCastENSB_16StoreWithoutCastEEEviT_T0_T2_T3_T4_T5_:
	.zero		924


//--------------------- .nv.constant0._ZN2at6native29vectorized_elementwise_kernelILi2ENS0_10AbsFunctorIN3c108BFloat16EEESt5arrayIPcLm2EEEEviT0_T1_ --------------------------
	.section	.nv.constant0._ZN2at6native29vectorized_elementwise_kernelILi2ENS0_10AbsFunctorIN3c108BFloat16EEESt5arrayIPcLm2EEEEviT0_T1_,"a",@progbits
	.sectionflags	@""
	.align	4
.nv.constant0._ZN2at6native29vectorized_elementwise_kernelILi2ENS0_10AbsFunctorIN3c108BFloat16EEESt5arrayIPcLm2EEEEviT0_T1_:
	.zero		920


//--------------------- .nv.constant0._ZN2at6native29vectorized_elementwise_kernelILi4ENS0_10AbsFunctorIN3c108BFloat16EEESt5arrayIPcLm2EEEEviT0_T1_ --------------------------
	.section	.nv.constant0._ZN2at6native29vectorized_elementwise_kernelILi4ENS0_10AbsFunctorIN3c108BFloat16EEESt5arrayIPcLm2EEEEviT0_T1_,"a",@progbits
	.sectionflags	@""
	.align	4
.nv.constant0._ZN2at6native29vectorized_elementwise_kernelILi4ENS0_10AbsFunctorIN3c108BFloat16EEESt5arrayIPcLm2EEEEviT0_T1_:
	.zero		920


//--------------------- .nv.constant0._ZN2at6native29vectorized_elementwise_kernelILi8ENS0_10AbsFunctorIN3c108BFloat16EEESt5arrayIPcLm2EEEEviT0_T1_ --------------------------
	.section	.nv.constant0._ZN2at6native29vectorized_elementwise_kernelILi8ENS0_10AbsFunctorIN3c108BFloat16EEESt5arrayIPcLm2EEEEviT0_T1_,"a",@progbits
	.sectionflags	@""
	.align	4
.nv.constant0._ZN2at6native29vectorized_elementwise_kernelILi8ENS0_10AbsFunctorIN3c108BFloat16EEESt5arrayIPcLm2EEEEviT0_T1_:
	.zero		920


//--------------------- .nv.constant0._ZN2at6native18elementwise_kernelILi128ELi4EZNS0_15gpu_kernel_implINS0_10AbsFunctorIN3c104HalfEEEEEvRNS_18TensorIteratorBaseERKT_EUliE_EEviT1_ --------------------------
	.section	.nv.constant0._ZN2at6native18elementwise_kernelILi128ELi4EZNS0_15gpu_kernel_implINS0_10AbsFunctorIN3c104HalfEEEEEvRNS_18TensorIteratorBaseERKT_EUliE_EEviT1_,"a",@progbits
	.sectionflags	@""
	.align	4
.nv.constant0._ZN2at6native18elementwise_kernelILi128ELi4EZNS0_15gpu_kernel_implINS0_10AbsFunctorIN3c104HalfEEEEEvRNS_18TensorIteratorBaseERKT_EUliE_EEviT1_:
	.zero		1440


//--------------------- .nv.constant0._ZN2at6native27unrolled_elementwise_kernelINS0_10AbsFunctorIN3c104HalfEEESt5arrayIPcLm2EELi4E23TrivialOffsetCalculatorILi1EjESA_NS0_6memory12LoadWithCastILi1EEENSB_13StoreWithCastILi1EEEEEviT_T0_T2_T3_T4_T5_ --------------------------
	.section	.nv.constant0._ZN2at6native27unrolled_elementwise_kernelINS0_10AbsFunctorIN3c104HalfEEESt5arrayIPcLm2EELi4E23TrivialOffsetCalculatorILi1EjESA_NS0_6memory12LoadWithCastILi1EEENSB_13StoreWithCastILi1EEEEEviT_T0_T2_T3_T4_T5_,"a",@progbits
	.sectionflags	@""
	.align	4
.nv.constant0._ZN2at6native27unrolled_elementwise_kernelINS0_10AbsFunctorIN3c104HalfEEESt5arrayIPcLm2EELi4E23TrivialOffsetCalculatorILi1EjESA_NS0_6memory12LoadWithCastILi1EEENSB_13StoreWithCastILi1EEEEEviT_T0_T2_T3_T4_T5_:
	.zero		940


//--------------------- .nv.constant0._ZN2at6native18elementwise_kernelILi128ELi4EZNS0_22gpu_kernel_impl_nocastINS0_10AbsFunctorIN3c104HalfEEEEEvRNS_18TensorIteratorBaseERKT_EUliE_EEviT1_ --------------------------
	.section	.nv.constant0._ZN2at6native18elementwise_kernelILi128ELi4EZNS0_22gpu_kernel_impl_nocastINS0_10AbsFunctorIN3c104HalfEEEEEvRNS_18TensorIteratorBaseERKT_EUliE_EEviT1_,"a",@progbits
	.sectionflags	@""
	.align	4
.nv.constant0._ZN2at6native18elementwise_kernelILi128ELi4EZNS0_22gpu_kernel_impl_nocastINS0_10AbsFunctorIN3c104HalfEEEEEvRNS_18TensorIteratorBaseERKT_EUliE_EEviT1_:
	.zero		1440


//--------------------- .nv.constant0._ZN2at6native27unrolled_elementwise_kernelINS0_10AbsFunctorIN3c104HalfEEESt5arrayIPcLm2EELi4E23TrivialOffsetCalculatorILi1EjESA_NS0_6memory15LoadWithoutCastENSB_16StoreWithoutCastEEEviT_T0_T2_T3_T4_T5_ --------------------------
	.section	.nv.constant0._ZN2at6native27unrolled_elementwise_kernelINS0_10AbsFunctorIN3c104HalfEEESt5arrayIPcLm2EELi4E23TrivialOffsetCalculatorILi1EjESA_NS0_6memory15LoadWithoutCastENSB_16StoreWithoutCastEEEviT_T0_T2_T3_T4_T5_,"a",@progbits
	.sectionflags	@""
	.align	4
.nv.constant0._ZN2at6native27unrolled_elementwise_kernelINS0_10AbsFunctorIN3c104HalfEEESt5arrayIPcLm2EELi4E23TrivialOffsetCalculatorILi1EjESA_NS0_6memory15LoadWithoutCastENSB_16StoreWithoutCastEEEviT_T0_T2_T3_T4_T5_:
	.zero		924


//--------------------- .nv.constant0._ZN2at6native29vectorized_elementwise_kernelILi2ENS0_10AbsFunctorIN3c104HalfEEESt5arrayIPcLm2EEEEviT0_T1_ --------------------------
	.section	.nv.constant0._ZN2at6native29vectorized_elementwise_kernelILi2ENS0_10AbsFunctorIN3c104HalfEEESt5arrayIPcLm2EEEEviT0_T1_,"a",@progbits
	.sectionflags	@""
	.align	4
.nv.constant0._ZN2at6native29vectorized_elementwise_kernelILi2ENS0_10AbsFunctorIN3c104HalfEEESt5arrayIPcLm2EEEEviT0_T1_:
	.zero		920


//--------------------- .nv.constant0._ZN2at6native29vectorized_elementwise_kernelILi4ENS0_10AbsFunctorIN3c104HalfEEESt5arrayIPcLm2EEEEviT0_T1_ --------------------------
	.section	.nv.constant0._ZN2at6native29vectorized_elementwise_kernelILi4ENS0_10AbsFunctorIN3c104HalfEEESt5arrayIPcLm2EEEEviT0_T1_,"a",@progbits
	.sectionflags	@""
	.align	4
.nv.constant0._ZN2at6native29vectorized_elementwise_kernelILi4ENS0_10AbsFunctorIN3c104HalfEEESt5arrayIPcLm2EEEEviT0_T1_:
	.zero		920


//--------------------- .nv.constant0._ZN2at6native29vectorized_elementwise_kernelILi8ENS0_10AbsFunctorIN3c104HalfEEESt5arrayIPcLm2EEEEviT0_T1_ --------------------------
	.section	.nv.constant0._ZN2at6native29vectorized_elementwise_kernelILi8ENS0_10AbsFunctorIN3c104HalfEEESt5arrayIPcLm2EEEEviT0_T1_,"a",@progbits
	.sectionflags	@""
	.align	4
.nv.constant0._ZN2at6native29vectorized_elementwise_kernelILi8ENS0_10AbsFunctorIN3c104HalfEEESt5arrayIPcLm2EEEEviT0_T1_:
	.zero		920


//--------------------- .nv.constant0._ZN2at6native18elementwise_kernelILi128ELi4EZNS0_15gpu_kernel_implINS0_10AbsFunctorIfEEEEvRNS_18TensorIteratorBaseERKT_EUliE_EEviT1_ --------------------------
	.section	.nv.constant0._ZN2at6native18elementwise_kernelILi128ELi4EZNS0_15gpu_kernel_implINS0_10AbsFunctorIfEEEEvRNS_18TensorIteratorBaseERKT_EUliE_EEviT1_,"a",@progbits
	.sectionflags	@""
	.align	4
.nv.constant0._ZN2at6native18elementwise_kernelILi128ELi4EZNS0_15gpu_kernel_implINS0_10AbsFunctorIfEEEEvRNS_18TensorIteratorBaseERKT_EUliE_EEviT1_:
	.zero		1440


//--------------------- .nv.constant0._ZN2at6native27unrolled_elementwise_kernelINS0_10AbsFunctorIfEESt5arrayIPcLm2EELi4E23TrivialOffsetCalculatorILi1EjES8_NS0_6memory12LoadWithCastILi1EEENS9_13StoreWithCastILi1EEEEEviT_T0_T2_T3_T4_T5_ --------------------------
	.section	.nv.constant0._ZN2at6native27unrolled_elementwise_kernelINS0_10AbsFunctorIfEESt5arrayIPcLm2EELi4E23TrivialOffsetCalculatorILi1EjES8_NS0_6memory12LoadWithCastILi1EEENS9_13StoreWithCastILi1EEEEEviT_T0_T2_T3_T4_T5_,"a",@progbits
	.sectionflags	@""
	.align	4
.nv.constant0._ZN2at6native27unrolled_elementwise_kernelINS0_10AbsFunctorIfEESt5arrayIPcLm2EELi4E23TrivialOffsetCalculatorILi1EjES8_NS0_6memory12LoadWithCastILi1EEENS9_13StoreWithCastILi1EEEEEviT_T0_T2_T3_T4_T5_:
	.zero		940


//--------------------- .nv.constant0._ZN2at6native18elementwise_kernelILi128ELi2EZNS0_22gpu_kernel_impl_nocastINS0_10AbsFunctorIfEEEEvRNS_18TensorIteratorBaseERKT_EUliE_EEviT1_ --------------------------
	.section	.nv.constant0._ZN2at6native18elementwise_kernelILi128ELi2EZNS0_22gpu_kernel_impl_nocastINS0_10AbsFunctorIfEEEEvRNS_18TensorIteratorBaseERKT_EUliE_EEviT1_,"a",@progbits
	.sectionflags	@""
	.align	4
.nv.constant0._ZN2at6native18elementwise_kernelILi128ELi2EZNS0_22gpu_kernel_impl_nocastINS0_10AbsFunctorIfEEEEvRNS_18TensorIteratorBaseERKT_EUliE_EEviT1_:
	.zero		1440


//--------------------- .nv.constant0._ZN2at6native27unrolled_elementwise_kernelINS0_10AbsFunctorIfEESt5arrayIPcLm2EELi4E23TrivialOffsetCalculatorILi1EjES8_NS0_6memory15LoadWithoutCastENS9_16StoreWithoutCastEEEviT_T0_T2_T3_T4_T5_ --------------------------
	.section	.nv.constant0._ZN2at6native27unrolled_elementwise_kernelINS0_10AbsFunctorIfEESt5arrayIPcLm2EELi4E23TrivialOffsetCalculatorILi1EjES8_NS0_6memory15LoadWithoutCastENS9_16StoreWithoutCastEEEviT_T0_T2_T3_T4_T5_,"a",@progbits
	.sectionflags	@""
	.align	4
.nv.constant0._ZN2at6native27unrolled_elementwise_kernelINS0_10AbsFunctorIfEESt5arrayIPcLm2EELi4E23TrivialOffsetCalculatorILi1EjES8_NS0_6memory15LoadWithoutCastENS9_16StoreWithoutCastEEEviT_T0_T2_T3_T4_T5_:
	.zero		924


//--------------------- .nv.constant0._ZN2at6native29vectorized_elementwise_kernelILi2ENS0_10AbsFunctorIfEESt5arrayIPcLm2EEEEviT0_T1_ --------------------------
	.section	.nv.constant0._ZN2at6native29vectorized_elementwise_kernelILi2ENS0_10AbsFunctorIfEESt5arrayIPcLm2EEEEviT0_T1_,"a",@progbits
	.sectionflags	@""
	.align	4
.nv.constant0._ZN2at6native29vectorized_elementwise_kernelILi2ENS0_10AbsFunctorIfEESt5arrayIPcLm2EEEEviT0_T1_:
	.zero		920


//--------------------- .nv.constant0._ZN2at6native29vectorized_elementwise_kernelILi4ENS0_10AbsFunctorIfEESt5arrayIPcLm2EEEEviT0_T1_ --------------------------
	.section	.nv.constant0._ZN2at6native29vectorized_elementwise_kernelILi4ENS0_10AbsFunctorIfEESt5arrayIPcLm2EEEEviT0_T1_,"a",@progbits
	.sectionflags	@""
	.align	4
.nv.constant0._ZN2at6native29vectorized_elementwise_kernelILi4ENS0_10AbsFunctorIfEESt5arrayIPcLm2EEEEviT0_T1_:
	.zero		920


//--------------------- .nv.constant0._ZN2at6native29vectorized_elementwise_kernelILi8ENS0_10AbsFunctorIfEESt5arrayIPcLm2EEEEviT0_T1_ --------------------------
	.section	.nv.constant0._ZN2at6native29vectorized_elementwise_kernelILi8ENS0_10AbsFunctorIfEESt5arrayIPcLm2EEEEviT0_T1_,"a",@progbits
	.sectionflags	@""
	.align	4
.nv.constant0._ZN2at6native29vectorized_elementwise_kernelILi8ENS0_10AbsFunctorIfEESt5arrayIPcLm2EEEEviT0_T1_:
	.zero		920


//--------------------- .nv.constant0._ZN2at6native18elementwise_kernelILi128ELi4EZNS0_15gpu_kernel_implINS0_10AbsFunctorIdEEEEvRNS_18TensorIteratorBaseERKT_EUliE_EEviT1_ --------------------------
	.section	.nv.constant0._ZN2at6native18elementwise_kernelILi128ELi4EZNS0_15gpu_kernel_implINS0_10AbsFunctorIdEEEEvRNS_18TensorIteratorBaseERKT_EUliE_EEviT1_,"a",@progbits
	.sectionflags	@""
	.align	4
.nv.constant0._ZN2at6native18elementwise_kernelILi128ELi4EZNS0_15gpu_kernel_implINS0_10AbsFunctorIdEEEEvRNS_18TensorIteratorBaseERKT_EUliE_EEviT1_:
	.zero		1440


//--------------------- .nv.constant0._ZN2at6native27unrolled_elementwise_kernelINS0_10AbsFunctorIdEESt5arrayIPcLm2EELi4E23TrivialOffsetCalculatorILi1EjES8_NS0_6memory12LoadWithCastILi1EEENS9_13StoreWithCastILi1EEEEEviT_T0_T2_T3_T4_T5_ --------------------------
	.section	.nv.constant0._ZN2at6native27unrolled_elementwise_kernelINS0_10AbsFunctorIdEESt5arrayIPcLm2EELi4E23TrivialOffsetCalculatorILi1EjES8_NS0_6memory12LoadWithCastILi1EEENS9_13StoreWithCastILi1EEEEEviT_T0_T2_T3_T4_T5_,"a",@progbits
	.sectionflags	@""
	.align	4
.nv.constant0._ZN2at6native27unrolled_elementwise_kernelINS0_10AbsFunctorIdEESt5arrayIPcLm2EELi4E23TrivialOffsetCalculatorILi1EjES8_NS0_6memory12LoadWithCastILi1EEENS9_13StoreWithCastILi1EEEEEviT_T0_T2_T3_T4_T5_:
	.zero		940


//--------------------- .nv.constant0._ZN2at6native18elementwise_kernelILi128ELi2EZNS0_22gpu_kernel_impl_nocastINS0_10AbsFunctorIdEEEEvRNS_18TensorIteratorBaseERKT_EUliE_EEviT1_ --------------------------
	.section	.nv.constant0._ZN2at6native18elementwise_kernelILi128ELi2EZNS0_22gpu_kernel_impl_nocastINS0_10AbsFunctorIdEEEEvRNS_18TensorIteratorBaseERKT_EUliE_EEviT1_,"a",@progbits
	.sectionflags	@""
	.align	4
.nv.constant0._ZN2at6native18elementwise_kernelILi128ELi2EZNS0_22gpu_kernel_impl_nocastINS0_10AbsFunctorIdEEEEvRNS_18TensorIteratorBaseERKT_EUliE_EEviT1_:
	.zero		1440


//--------------------- .nv.constant0._ZN2at6native27unrolled_elementwise_kernelINS0_10AbsFunctorIdEESt5arrayIPcLm2EELi4E23TrivialOffsetCalculatorILi1EjES8_NS0_6memory15LoadWithoutCastENS9_16StoreWithoutCastEEEviT_T0_T2_T3_T4_T5_ --------------------------
	.section	.nv.constant0._ZN2at6native27unrolled_elementwise_kernelINS0_10AbsFunctorIdEESt5arrayIPcLm2EELi4E23TrivialOffsetCalculatorILi1EjES8_NS0_6memory15LoadWithoutCastENS9_16StoreWithoutCastEEEviT_T0_T2_T3_T4_T5_,"a",@progbits
	.sectionflags	@""
	.align	4
.nv.constant0._ZN2at6native27unrolled_elementwise_kernelINS0_10AbsFunctorIdEESt5arrayIPcLm2EELi4E23TrivialOffsetCalculatorILi1EjES8_NS0_6memory15LoadWithoutCastENS9_16StoreWithoutCastEEEviT_T0_T2_T3_T4_T5_:
	.zero		924


//--------------------- .nv.constant0._ZN2at6native29vectorized_elementwise_kernelILi2ENS0_10AbsFunctorIdEESt5arrayIPcLm2EEEEviT0_T1_ --------------------------
	.section	.nv.constant0._ZN2at6native29vectorized_elementwise_kernelILi2ENS0_10AbsFunctorIdEESt5arrayIPcLm2EEEEviT0_T1_,"a",@progbits
	.sectionflags	@""
	.align	4
.nv.constant0._ZN2at6native29vectorized_elementwise_kernelILi2ENS0_10AbsFunctorIdEESt5arrayIPcLm2EEEEviT0_T1_:
	.zero		920


//--------------------- .nv.constant0._ZN2at6native29vectorized_elementwise_kernelILi4ENS0_10AbsFunctorIdEESt5arrayIPcLm2EEEEviT0_T1_ --------------------------
	.section	.nv.constant0._ZN2at6native29vectorized_elementwise_kernelILi4ENS0_10AbsFunctorIdEESt5arrayIPcLm2EEEEviT0_T1_,"a",@progbits
	.sectionflags	@""
	.align	4
.nv.constant0._ZN2at6native29vectorized_elementwise_kernelILi4ENS0_10AbsFunctorIdEESt5arrayIPcLm2EEEEviT0_T1_:
	.zero		920


//--------------------- .nv.constant0._ZN2at6native29vectorized_elementwise_kernelILi8ENS0_10AbsFunctorIdEESt5arrayIPcLm2EEEEviT0_T1_ --------------------------
	.section	.nv.constant0._ZN2at6native29vectorized_elementwise_kernelILi8ENS0_10AbsFunctorIdEESt5arrayIPcLm2EEEEviT0_T1_,"a",@progbits
	.sectionflags	@""
	.align	4
.nv.constant0._ZN2at6native29vectorized_elementwise_kernelILi8ENS0_10AbsFunctorIdEESt5arrayIPcLm2EEEEviT0_T1_:
	.zero		920


//--------------------- .nv.constant0._ZN2at6native18elementwise_kernelILi128ELi4EZNS0_15gpu_kernel_implINS0_10AbsFunctorIsEEEEvRNS_18TensorIteratorBaseERKT_EUliE_EEviT1_ --------------------------
	.section	.nv.constant0._ZN2at6native18elementwise_kernelILi128ELi4EZNS0_15gpu_kernel_implINS0_10AbsFunctorIsEEEEvRNS_18TensorIteratorBaseERKT_EUliE_EEviT1_,"a",@progbits
	.sectionflags	@""
	.align	4
.nv.constant0._ZN2at6native18elementwise_kernelILi128ELi4EZNS0_15gpu_kernel_implINS0_10AbsFunctorIsEEEEvRNS_18TensorIteratorBaseERKT_EUliE_EEviT1_:
	.zero		1440


//--------------------- .nv.constant0._ZN2at6native27unrolled_elementwise_kernelINS0_10AbsFunctorIsEESt5arrayIPcLm2EELi4E23TrivialOffsetCalculatorILi1EjES8_NS0_6memory12LoadWithCastILi1EEENS9_13StoreWithCastILi1EEEEEviT_T0_T2_T3_T4_T5_ --------------------------
	.section	.nv.constant0._ZN2at6native27unrolled_elementwise_kernelINS0_10AbsFunctorIsEESt5arrayIPcLm2EELi4E23TrivialOffsetCalculatorILi1EjES8_NS0_6memory12LoadWithCastILi1EEENS9_13StoreWithCastILi1EEEEEviT_T0_T2_T3_T4_T5_,"a",@progbits
	.sectionflags	@""
	.align	4
.nv.constant0._ZN2at6native27unrolled_elementwise_kernelINS0_10AbsFunctorIsEESt5arrayIPcLm2EELi4E23TrivialOffsetCalculatorILi1EjES8_NS0_6memory12LoadWithCastILi1EEENS9_13StoreWithCastILi1EEEEEviT_T0_T2_T3_T4_T5_:
	.zero		940


//--------------------- .nv.constant0._ZN2at6native18elementwise_kernelILi128ELi4EZNS0_22gpu_kernel_impl_nocastINS0_10AbsFunctorIsEEEEvRNS_18TensorIteratorBaseERKT_EUliE_EEviT1_ --------------------------
	.section	.nv.constant0._ZN2at6native18elementwise_kernelILi128ELi4EZNS0_22gpu_kernel_impl_nocastINS0_10AbsFunctorIsEEEEvRNS_18TensorIteratorBaseERKT_EUliE_EEviT1_,"a",@progbits
	.sectionflags	@""
	.align	4
.nv.constant0._ZN2at6native18elementwise_kernelILi128ELi4EZNS0_22gpu_kernel_impl_nocastINS0_10AbsFunctorIsEEEEvRNS_18TensorIteratorBaseERKT_EUliE_EEviT1_:
	.zero		1440


//--------------------- .nv.constant0._ZN2at6native27unrolled_elementwise_kernelINS0_10AbsFunctorIsEESt5arrayIPcLm2EELi4E23TrivialOffsetCalculatorILi1EjES8_NS0_6memory15LoadWithoutCastENS9_16StoreWithoutCastEEEviT_T0_T2_T3_T4_T5_ --------------------------
	.section	.nv.constant0._ZN2at6native27unrolled_elementwise_kernelINS0_10AbsFunctorIsEESt5arrayIPcLm2EELi4E23TrivialOffsetCalculatorILi1EjES8_NS0_6memory15LoadWithoutCastENS9_16StoreWithoutCastEEEviT_T0_T2_T3_T4_T5_,"a",@progbits
	.sectionflags	@""
	.align	4
.nv.constant0._ZN2at6native27unrolled_elementwise_kernelINS0_10AbsFunctorIsEESt5arrayIPcLm2EELi4E23TrivialOffsetCalculatorILi1EjES8_NS0_6memory15LoadWithoutCastENS9_16StoreWithoutCastEEEviT_T0_T2_T3_T4_T5_:
	.zero		924


//--------------------- .nv.constant0._ZN2at6native29vectorized_elementwise_kernelILi2ENS0_10AbsFunctorIsEESt5arrayIPcLm2EEEEviT0_T1_ --------------------------
	.section	.nv.constant0._ZN2at6native29vectorized_elementwise_kernelILi2ENS0_10AbsFunctorIsEESt5arrayIPcLm2EEEEviT0_T1_,"a",@progbits
	.sectionflags	@""
	.align	4
.nv.constant0._ZN2at6native29vectorized_elementwise_kernelILi2ENS0_10AbsFunctorIsEESt5arrayIPcLm2EEEEviT0_T1_:
	.zero		920


//--------------------- .nv.constant0._ZN2at6native29vectorized_elementwise_kernelILi4ENS0_10AbsFunctorIsEESt5arrayIPcLm2EEEEviT0_T1_ --------------------------
	.section	.nv.constant0._ZN2at6native29vectorized_elementwise_kernelILi4ENS0_10AbsFunctorIsEESt5arrayIPcLm2EEEEviT0_T1_,"a",@progbits
	.sectionflags	@""
	.align	4
.nv.constant0._ZN2at6native29vectorized_elementwise_kernelILi4ENS0_10AbsFunctorIsEESt5arrayIPcLm2EEEEviT0_T1_:
	.zero		920


//--------------------- .nv.constant0._ZN2at6native29vectorized_elementwise_kernelILi8ENS0_10AbsFunctorIsEESt5arrayIPcLm2EEEEviT0_T1_ --------------------------
	.section	.nv.constant0._ZN2at6native29vectorized_elementwise_kernelILi8ENS0_10AbsFunctorIsEESt5arrayIPcLm2EEEEviT0_T1_,"a",@progbits
	.sectionflags	@""
	.align	4
.nv.constant0._ZN2at6native29vectorized_elementwise_kernelILi8ENS0_10AbsFunctorIsEESt5arrayIPcLm2EEEEviT0_T1_:
	.zero		920


//--------------------- .nv.constant0._ZN2at6native18elementwise_kernelILi128ELi4EZNS0_15gpu_kernel_implINS0_10AbsFunctorIlEEEEvRNS_18TensorIteratorBaseERKT_EUliE_EEviT1_ --------------------------
	.section	.nv.constant0._ZN2at6native18elementwise_kernelILi128ELi4EZNS0_15gpu_kernel_implINS0_10AbsFunctorIlEEEEvRNS_18TensorIteratorBaseERKT_EUliE_EEviT1_,"a",@progbits
	.sectionflags	@""
	.align	4
.nv.constant0._ZN2at6native18elementwise_kernelILi128ELi4EZNS0_15gpu_kernel_implINS0_10AbsFunctorIlEEEEvRNS_18TensorIteratorBaseERKT_EUliE_EEviT1_:
	.zero		1440


//--------------------- .nv.constant0._ZN2at6native27unrolled_elementwise_kernelINS0_10AbsFunctorIlEESt5arrayIPcLm2EELi4E23TrivialOffsetCalculatorILi1EjES8_NS0_6memory12LoadWithCastILi1EEENS9_13StoreWithCastILi1EEEEEviT_T0_T2_T3_T4_T5_ --------------------------
	.section	.nv.constant0._ZN2at6native27unrolled_elementwise_kernelINS0_10AbsFunctorIlEESt5arrayIPcLm2EELi4E23TrivialOffsetCalculatorILi1EjES8_NS0_6memory12LoadWithCastILi1EEENS9_13StoreWithCastILi1EEEEEviT_T0_T2_T3_T4_T5_,"a",@progbits
	.sectionflags	@""
	.align	4
.nv.constant0._ZN2at6native27unrolled_elementwise_kernelINS0_10AbsFunctorIlEESt5arrayIPcLm2EELi4E23TrivialOffsetCalculatorILi1EjES8_NS0_6memory12LoadWithCastILi1EEENS9_13StoreWithCastILi1EEEEEviT_T0_T2_T3_T4_T5_:
	.zero		940


//--------------------- .nv.constant0._ZN2at6native18elementwise_kernelILi128ELi2EZNS0_22gpu_kernel_impl_nocastINS0_10AbsFunctorIlEEEEvRNS_18TensorIteratorBaseERKT_EUliE_EEviT1_ --------------------------
	.section	.nv.constant0._ZN2at6native18elementwise_kernelILi128ELi2EZNS0_22gpu_kernel_impl_nocastINS0_10AbsFunctorIlEEEEvRNS_18TensorIteratorBaseERKT_EUliE_EEviT1_,"a",@progbits
	.sectionflags	@""
	.align	4
.nv.constant0._ZN2at6native18elementwise_kernelILi128ELi2EZNS0_22gpu_kernel_impl_nocastINS0_10AbsFunctorIlEEEEvRNS_18TensorIteratorBaseERKT_EUliE_EEviT1_:
	.zero		1440


//--------------------- .nv.constant0._ZN2at6native27unrolled_elementwise_kernelINS0_10AbsFunctorIlEESt5arrayIPcLm2EELi4E23TrivialOffsetCalculatorILi1EjES8_NS0_6memory15LoadWithoutCastENS9_16StoreWithoutCastEEEviT_T0_T2_T3_T4_T5_ --------------------------
	.section	.nv.constant0._ZN2at6native27unrolled_elementwise_kernelINS0_10AbsFunctorIlEESt5arrayIPcLm2EELi4E23TrivialOffsetCalculatorILi1EjES8_NS0_6memory15LoadWithoutCastENS9_16StoreWithoutCastEEEviT_T0_T2_T3_T4_T5_,"a",@progbits
	.sectionflags	@""
	.align	4
.nv.constant0._ZN2at6native27unrolled_elementwise_kernelINS0_10AbsFunctorIlEESt5arrayIPcLm2EELi4E23TrivialOffsetCalculatorILi1EjES8_NS0_6memory15LoadWithoutCastENS9_16StoreWithoutCastEEEviT_T0_T2_T3_T4_T5_:
	.zero		924


//--------------------- .nv.constant0._ZN2at6native29vectorized_elementwise_kernelILi2ENS0_10AbsFunctorIlEESt5arrayIPcLm2EEEEviT0_T1_ --------------------------
	.section	.nv.constant0._ZN2at6native29vectorized_elementwise_kernelILi2ENS0_10AbsFunctorIlEESt5arrayIPcLm2EEEEviT0_T1_,"a",@progbits
	.sectionflags	@""
	.align	4
.nv.constant0._ZN2at6native29vectorized_elementwise_kernelILi2ENS0_10AbsFunctorIlEESt5arrayIPcLm2EEEEviT0_T1_:
	.zero		920


//--------------------- .nv.constant0._ZN2at6native29vectorized_elementwise_kernelILi4ENS0_10AbsFunctorIlEESt5arrayIPcLm2EEEEviT0_T1_ --------------------------
	.section	.nv.constant0._ZN2at6native29vectorized_elementwise_kernelILi4ENS0_10AbsFunctorIlEESt5arrayIPcLm2EEEEviT0_T1_,"a",@progbits
	.sectionflags	@""
	.align	4
.nv.constant0._ZN2at6native29vectorized_elementwise_kernelILi4ENS0_10AbsFunctorIlEESt5arrayIPcLm2EEEEviT0_T1_:
	.zero		920


//--------------------- .nv.constant0._ZN2at6native29vectorized_elementwise_kernelILi8ENS0_10AbsFunctorIlEESt5arrayIPcLm2EEEEviT0_T1_ --------------------------
	.section	.nv.constant0._ZN2at6native29vectorized_elementwise_kernelILi8ENS0_10AbsFunctorIlEESt5arrayIPcLm2EEEEviT0_T1_,"a",@progbits
	.sectionflags	@""
	.align	4
.nv.constant0._ZN2at6native29vectorized_elementwise_kernelILi8ENS0_10AbsFunctorIlEESt5arrayIPcLm2EEEEviT0_T1_:
	.zero		920


//--------------------- .nv.constant0._ZN2at6native18elementwise_kernelILi128ELi4EZNS0_15gpu_kernel_implINS0_10AbsFunctorIiEEEEvRNS_18TensorIteratorBaseERKT_EUliE_EEviT1_ --------------------------
	.section	.nv.constant0._ZN2at6native18elementwise_kernelILi128ELi4EZNS0_15gpu_kernel_implINS0_10AbsFunctorIiEEEEvRNS_18TensorIteratorBaseERKT_EUliE_EEviT1_,"a",@progbits
	.sectionflags	@""
	.align	4
.nv.constant0._ZN2at6native18elementwise_kernelILi128ELi4EZNS0_15gpu_kernel_implINS0_10AbsFunctorIiEEEEvRNS_18TensorIteratorBaseERKT_EUliE_EEviT1_:
	.zero		1440


//--------------------- .nv.constant0._ZN2at6native27unrolled_elementwise_kernelINS0_10AbsFunctorIiEESt5arrayIPcLm2EELi4E23TrivialOffsetCalculatorILi1EjES8_NS0_6memory12LoadWithCastILi1EEENS9_13StoreWithCastILi1EEEEEviT_T0_T2_T3_T4_T5_ --------------------------
	.section	.nv.constant0._ZN2at6native27unrolled_elementwise_kernelINS0_10AbsFunctorIiEESt5arrayIPcLm2EELi4E23TrivialOffsetCalculatorILi1EjES8_NS0_6memory12LoadWithCastILi1EEENS9_13StoreWithCastILi1EEEEEviT_T0_T2_T3_T4_T5_,"a",@progbits
	.sectionflags	@""
	.align	4
.nv.constant0._ZN2at6native27unrolled_elementwise_kernelINS0_10AbsFunctorIiEESt5arrayIPcLm2EELi4E23TrivialOffsetCalculatorILi1EjES8_NS0_6memory12LoadWithCastILi1EEENS9_13StoreWithCastILi1EEEEEviT_T0_T2_T3_T4_T5_:
	.zero		940


//--------------------- .nv.constant0._ZN2at6native18elementwise_kernelILi128ELi2EZNS0_22gpu_kernel_impl_nocastINS0_10AbsFunctorIiEEEEvRNS_18TensorIteratorBaseERKT_EUliE_EEviT1_ --------------------------
	.section	.nv.constant0._ZN2at6native18elementwise_kernelILi128ELi2EZNS0_22gpu_kernel_impl_nocastINS0_10AbsFunctorIiEEEEvRNS_18TensorIteratorBaseERKT_EUliE_EEviT1_,"a",@progbits
	.sectionflags	@""
	.align	4
.nv.constant0._ZN2at6native18elementwise_kernelILi128ELi2EZNS0_22gpu_kernel_impl_nocastINS0_10AbsFunctorIiEEEEvRNS_18TensorIteratorBaseERKT_EUliE_EEviT1_:
	.zero		1440


//--------------------- .nv.constant0._ZN2at6native27unrolled_elementwise_kernelINS0_10AbsFunctorIiEESt5arrayIPcLm2EELi4E23TrivialOffsetCalculatorILi1EjES8_NS0_6memory15LoadWithoutCastENS9_16StoreWithoutCastEEEviT_T0_T2_T3_T4_T5_ --------------------------
	.section	.nv.constant0._ZN2at6native27unrolled_elementwise_kernelINS0_10AbsFunctorIiEESt5arrayIPcLm2EELi4E23TrivialOffsetCalculatorILi1EjES8_NS0_6memory15LoadWithoutCastENS9_16StoreWithoutCastEEEviT_T0_T2_T3_T4_T5_,"a",@progbits
	.sectionflags	@""
	.align	4
.nv.constant0._ZN2at6native27unrolled_elementwise_kernelINS0_10AbsFunctorIiEESt5arrayIPcLm2EELi4E23TrivialOffsetCalculatorILi1EjES8_NS0_6memory15LoadWithoutCastENS9_16StoreWithoutCastEEEviT_T0_T2_T3_T4_T5_:
	.zero		924


//--------------------- .nv.constant0._ZN2at6native29vectorized_elementwise_kernelILi2ENS0_10AbsFunctorIiEESt5arrayIPcLm2EEEEviT0_T1_ --------------------------
	.section	.nv.constant0._ZN2at6native29vectorized_elementwise_kernelILi2ENS0_10AbsFunctorIiEESt5arrayIPcLm2EEEEviT0_T1_,"a",@progbits
	.sectionflags	@""
	.align	4
.nv.constant0._ZN2at6native29vectorized_elementwise_kernelILi2ENS0_10AbsFunctorIiEESt5arrayIPcLm2EEEEviT0_T1_:
	.zero		920


//--------------------- .nv.constant0._ZN2at6native29vectorized_elementwise_kernelILi4ENS0_10AbsFunctorIiEESt5arrayIPcLm2EEEEviT0_T1_ --------------------------
	.section	.nv.constant0._ZN2at6native29vectorized_elementwise_kernelILi4ENS0_10AbsFunctorIiEESt5arrayIPcLm2EEEEviT0_T1_,"a",@progbits
	.sectionflags	@""
	.align	4
.nv.constant0._ZN2at6native29vectorized_elementwise_kernelILi4ENS0_10AbsFunctorIiEESt5arrayIPcLm2EEEEviT0_T1_:
	.zero		920


//--------------------- .nv.constant0._ZN2at6native29vectorized_elementwise_kernelILi8ENS0_10AbsFunctorIiEESt5arrayIPcLm2EEEEviT0_T1_ --------------------------
	.section	.nv.constant0._ZN2at6native29vectorized_elementwise_kernelILi8ENS0_10AbsFunctorIiEESt5arrayIPcLm2EEEEviT0_T1_,"a",@progbits
	.sectionflags	@""
	.align	4
.nv.constant0._ZN2at6native29vectorized_elementwise_kernelILi8ENS0_10AbsFunctorIiEESt5arrayIPcLm2EEEEviT0_T1_:
	.zero		920


//--------------------- .nv.constant0._ZN2at6native18elementwise_kernelILi128ELi4EZNS0_15gpu_kernel_implINS0_10AbsFunctorIaEEEEvRNS_18TensorIteratorBaseERKT_EUliE_EEviT1_ --------------------------
	.section	.nv.constant0._ZN2at6native18elementwise_kernelILi128ELi4EZNS0_15gpu_kernel_implINS0_10AbsFunctorIaEEEEvRNS_18TensorIteratorBaseERKT_EUliE_EEviT1_,"a",@progbits
	.sectionflags	@""
	.align	4
.nv.constant0._ZN2at6native18elementwise_kernelILi128ELi4EZNS0_15gpu_kernel_implINS0_10AbsFunctorIaEEEEvRNS_18TensorIteratorBaseERKT_EUliE_EEviT1_:
	.zero		1440


//--------------------- .nv.constant0._ZN2at6native27unrolled_elementwise_kernelINS0_10AbsFunctorIaEESt5arrayIPcLm2EELi4E23TrivialOffsetCalculatorILi1EjES8_NS0_6memory12LoadWithCastILi1EEENS9_13StoreWithCastILi1EEEEEviT_T0_T2_T3_T4_T5_ --------------------------
	.section	.nv.constant0._ZN2at6native27unrolled_elementwise_kernelINS0_10AbsFunctorIaEESt5arrayIPcLm2EELi4E23TrivialOffsetCalculatorILi1EjES8_NS0_6memory12LoadWithCastILi1EEENS9_13StoreWithCastILi1EEEEEviT_T0_T2_T3_T4_T5_,"a",@progbits
	.sectionflags	@""
	.align	4
.nv.constant0._ZN2at6native27unrolled_elementwise_kernelINS0_10AbsFunctorIaEESt5arrayIPcLm2EELi4E23TrivialOffsetCalculatorILi1EjES8_NS0_6memory12LoadWithCastILi1EEENS9_13StoreWithCastILi1EEEEEviT_T0_T2_T3_T4_T5_:
	.zero		940


//--------------------- .nv.constant0._ZN2at6native18elementwise_kernelILi128ELi4EZNS0_22gpu_kernel_impl_nocastINS0_10AbsFunctorIaEEEEvRNS_18TensorIteratorBaseERKT_EUliE_EEviT1_ --------------------------
	.section	.nv.constant0._ZN2at6native18elementwise_kernelILi128ELi4EZNS0_22gpu_kernel_impl_nocastINS0_10AbsFunctorIaEEEEvRNS_18TensorIteratorBaseERKT_EUliE_EEviT1_,"a",@progbits
	.sectionflags	@""
	.align	4
.nv.constant0._ZN2at6native18elementwise_kernelILi128ELi4EZNS0_22gpu_kernel_impl_nocastINS0_10AbsFunctorIaEEEEvRNS_18TensorIteratorBaseERKT_EUliE_EEviT1_:
	.zero		1440


//--------------------- .nv.constant0._ZN2at6native27unrolled_elementwise_kernelINS0_10AbsFunctorIaEESt5arrayIPcLm2EELi4E23TrivialOffsetCalculatorILi1EjES8_NS0_6memory15LoadWithoutCastENS9_16StoreWithoutCastEEEviT_T0_T2_T3_T4_T5_ --------------------------
	.section	.nv.constant0._ZN2at6native27unrolled_elementwise_kernelINS0_10AbsFunctorIaEESt5arrayIPcLm2EELi4E23TrivialOffsetCalculatorILi1EjES8_NS0_6memory15LoadWithoutCastENS9_16StoreWithoutCastEEEviT_T0_T2_T3_T4_T5_,"a",@progbits
	.sectionflags	@""
	.align	4
.nv.constant0._ZN2at6native27unrolled_elementwise_kernelINS0_10AbsFunctorIaEESt5arrayIPcLm2EELi4E23TrivialOffsetCalculatorILi1EjES8_NS0_6memory15LoadWithoutCastENS9_16StoreWithoutCastEEEviT_T0_T2_T3_T4_T5_:
	.zero		924


//--------------------- .nv.constant0._ZN2at6native29vectorized_elementwise_kernelILi2ENS0_10AbsFunctorIaEESt5arrayIPcLm2EEEEviT0_T1_ --------------------------
	.section	.nv.constant0._ZN2at6native29vectorized_elementwise_kernelILi2ENS0_10AbsFunctorIaEESt5arrayIPcLm2EEEEviT0_T1_,"a",@progbits
	.sectionflags	@""
	.align	4
.nv.constant0._ZN2at6native29vectorized_elementwise_kernelILi2ENS0_10AbsFunctorIaEESt5arrayIPcLm2EEEEviT0_T1_:
	.zero		920


//--------------------- .nv.constant0._ZN2at6native29vectorized_elementwise_kernelILi4ENS0_10AbsFunctorIaEESt5arrayIPcLm2EEEEviT0_T1_ --------------------------
	.section	.nv.constant0._ZN2at6native29vectorized_elementwise_kernelILi4ENS0_10AbsFunctorIaEESt5arrayIPcLm2EEEEviT0_T1_,"a",@progbits
	.sectionflags	@""
	.align	4
.nv.constant0._ZN2at6native29vectorized_elementwise_kernelILi4ENS0_10AbsFunctorIaEESt5arrayIPcLm2EEEEviT0_T1_:
	.zero		920


//--------------------- .nv.constant0._ZN2at6native29vectorized_elementwise_kernelILi8ENS0_10AbsFunctorIaEESt5arrayIPcLm2EEEEviT0_T1_ --------------------------
	.section	.nv.constant0._ZN2at6native29vectorized_elementwise_kernelILi8ENS0_10AbsFunctorIaEESt5arrayIPcLm2EEEEviT0_T1_,"a",@progbits
	.sectionflags	@""
	.align	4
.nv.constant0._ZN2at6native29vectorized_elementwise_kernelILi8ENS0_10AbsFunctorIaEESt5arrayIPcLm2EEEEviT0_T1_:
	.zero		920


//--------------------- .nv.constant0._ZN2at6native18elementwise_kernelILi128ELi4EZNS0_15gpu_kernel_implINS0_10AbsFunctorIhEEEEvRNS_18TensorIteratorBaseERKT_EUliE_EEviT1_ --------------------------
	.section	.nv.constant0._ZN2at6native18elementwise_kernelILi128ELi4EZNS0_15gpu_kernel_implINS0_10AbsFunctorIhEEEEvRNS_18TensorIteratorBaseERKT_EUliE_EEviT1_,"a",@progbits
	.sectionflags	@""
	.align	4
.nv.constant0._ZN2at6native18elementwise_kernelILi128ELi4EZNS0_15gpu_kernel_implINS0_10AbsFunctorIhEEEEvRNS_18TensorIteratorBaseERKT_EUliE_EEviT1_:
	.zero		1440


//--------------------- .nv.constant0._ZN2at6native27unrolled_elementwise_kernelINS0_10AbsFunctorIhEESt5arrayIPcLm2EELi4E23TrivialOffsetCalculatorILi1EjES8_NS0_6memory12LoadWithCastILi1EEENS9_13StoreWithCastILi1EEEEEviT_T0_T2_T3_T4_T5_ --------------------------
	.section	.nv.constant0._ZN2at6native27unrolled_elementwise_kernelINS0_10AbsFunctorIhEESt5arrayIPcLm2EELi4E23TrivialOffsetCalculatorILi1EjES8_NS0_6memory12LoadWithCastILi1EEENS9_13StoreWithCastILi1EEEEEviT_T0_T2_T3_T4_T5_,"a",@progbits
	.sectionflags	@""
	.align	4
.nv.constant0._ZN2at6native27unrolled_elementwise_kernelINS0_10AbsFunctorIhEESt5arrayIPcLm2EELi4E23TrivialOffsetCalculatorILi1EjES8_NS0_6memory12LoadWithCastILi1EEENS9_13StoreWithCastILi1EEEEEviT_T0_T2_T3_T4_T5_:
	.zero		940


//--------------------- .nv.constant0._ZN2at6native18elementwise_kernelILi128ELi4EZNS0_22gpu_kernel_impl_nocastINS0_10AbsFunctorIhEEEEvRNS_18TensorIteratorBaseERKT_EUliE_EEviT1_ --------------------------
	.section	.nv.constant0._ZN2at6native18elementwise_kernelILi128ELi4EZNS0_22gpu_kernel_impl_nocastINS0_10AbsFunctorIhEEEEvRNS_18TensorIteratorBaseERKT_EUliE_EEviT1_,"a",@progbits
	.sectionflags	@""
	.align	4
.nv.constant0._ZN2at6native18elementwise_kernelILi128ELi4EZNS0_22gpu_kernel_impl_nocastINS0_10AbsFunctorIhEEEEvRNS_18TensorIteratorBaseERKT_EUliE_EEviT1_:
	.zero		1440


//--------------------- .nv.constant0._ZN2at6native27unrolled_elementwise_kernelINS0_10AbsFunctorIhEESt5arrayIPcLm2EELi4E23TrivialOffsetCalculatorILi1EjES8_NS0_6memory15LoadWithoutCastENS9_16StoreWithoutCastEEEviT_T0_T2_T3_T4_T5_ --------------------------
	.section	.nv.constant0._ZN2at6native27unrolled_elementwise_kernelINS0_10AbsFunctorIhEESt5arrayIPcLm2EELi4E23TrivialOffsetCalculatorILi1EjES8_NS0_6memory15LoadWithoutCastENS9_16StoreWithoutCastEEEviT_T0_T2_T3_T4_T5_,"a",@progbits
	.sectionflags	@""
	.align	4
.nv.constant0._ZN2at6native27unrolled_elementwise_kernelINS0_10AbsFunctorIhEESt5arrayIPcLm2EELi4E23TrivialOffsetCalculatorILi1EjES8_NS0_6memory15LoadWithoutCastENS9_16StoreWithoutCastEEEviT_T0_T2_T3_T4_T5_:
	.zero		924


//--------------------- .nv.constant0._ZN2at6native29vectorized_elementwise_kernelILi2ENS0_10AbsFunctorIhEESt5arrayIPcLm2EEEEviT0_T1_ --------------------------
	.section	.nv.constant0._ZN2at6native29vectorized_elementwise_kernelILi2ENS0_10AbsFunctorIhEESt5arrayIPcLm2EEEEviT0_T1_,"a",@progbits
	.sectionflags	@""
	.align	4
.nv.constant0._ZN2at6native29vectorized_elementwise_kernelILi2ENS0_10AbsFunctorIhEESt5arrayIPcLm2EEEEviT0_T1_:
	.zero		920


//--------------------- .nv.constant0._ZN2at6native29vectorized_elementwise_kernelILi4ENS0_10AbsFunctorIhEESt5arrayIPcLm2EEEEviT0_T1_ --------------------------
	.section	.nv.constant0._ZN2at6native29vectorized_elementwise_kernelILi4ENS0_10AbsFunctorIhEESt5arrayIPcLm2EEEEviT0_T1_,"a",@progbits
	.sectionflags	@""
	.align	4
.nv.constant0._ZN2at6native29vectorized_elementwise_kernelILi4ENS0_10AbsFunctorIhEESt5arrayIPcLm2EEEEviT0_T1_:
	.zero		920


//--------------------- .nv.constant0._ZN2at6native29vectorized_elementwise_kernelILi8ENS0_10AbsFunctorIhEESt5arrayIPcLm2EEEEviT0_T1_ --------------------------
	.section	.nv.constant0._ZN2at6native29vectorized_elementwise_kernelILi8ENS0_10AbsFunctorIhEESt5arrayIPcLm2EEEEviT0_T1_,"a",@progbits
	.sectionflags	@""
	.align	4
.nv.constant0._ZN2at6native29vectorized_elementwise_kernelILi8ENS0_10AbsFunctorIhEESt5arrayIPcLm2EEEEviT0_T1_:
	.zero		920


//--------------------- SYMBOLS --------------------------

	.type		.nv.reservedSmem.offset0,@object
	.size		.nv.reservedSmem.offset0,0x4
	.type		__assertfail,@function
